// auto-generated by cutlass_sweep.gemm — config: {"arch": "sm_90", "cluster_m": 1, "cluster_n": 1, "dtype": "e4m3", "dtype_b": "e4m3", "layout": "nt", "stages": 0, "tile_k": 32, "tile_m": 384, "tile_n": 192}
#include "cutlass/cutlass.h"
#include "cutlass/gemm/collective/collective_builder.hpp"
#include "cutlass/gemm/device/gemm_universal_adapter.h"
#include "cutlass/gemm/kernel/gemm_universal.hpp"
#include "cutlass/epilogue/collective/collective_builder.hpp"

using ElemA = cutlass::float_e4m3_t;
using ElemB = cutlass::float_e4m3_t;
using ElemCD = cutlass::float_e4m3_t;
using Acc  = float;
using TileShape    = cute::Shape<cute::_384, cute::_192, cute::_32>;
using ClusterShape = cute::Shape<cute::_1, cute::_1, cute::_1>;

using CollectiveEpilogue = typename cutlass::epilogue::collective::CollectiveBuilder<
    cutlass::arch::Sm90, cutlass::arch::OpClassTensorOp,
    TileShape, ClusterShape,
    cutlass::epilogue::collective::EpilogueTileAuto,
    Acc, Acc,
    ElemCD, cutlass::layout::RowMajor, 128 / cutlass::sizeof_bits<ElemCD>::value,
    ElemCD, cutlass::layout::RowMajor, 128 / cutlass::sizeof_bits<ElemCD>::value,
    cutlass::epilogue::collective::EpilogueScheduleAuto
  >::CollectiveOp;

using CollectiveMainloop = typename cutlass::gemm::collective::CollectiveBuilder<
    cutlass::arch::Sm90, cutlass::arch::OpClassTensorOp,
    ElemA, cutlass::layout::RowMajor, 128 / cutlass::sizeof_bits<ElemA>::value,
    ElemB, cutlass::layout::ColumnMajor, 128 / cutlass::sizeof_bits<ElemB>::value,
    Acc,
    TileShape, ClusterShape,
    cutlass::gemm::collective::StageCountAutoCarveout<static_cast<int>(sizeof(typename CollectiveEpilogue::SharedStorage))>,
    cutlass::gemm::collective::KernelScheduleAuto
  >::CollectiveOp;

using GemmKernel = cutlass::gemm::kernel::GemmUniversal<
    cute::Shape<int,int,int,int>,
    CollectiveMainloop,
    CollectiveEpilogue
>;
using Gemm = cutlass::gemm::device::GemmUniversalAdapter<GemmKernel>;

// Force the device kernel symbol into the cubin without needing a host main.
auto* _anchor = &cutlass::device_kernel<GemmKernel>;


// ===== COMPILED SASS (sm_90a) =====

	.target	sm_90a

	.elftype	@"ET_EXEC"


//--------------------- .note.nv.tkinfo           --------------------------
	.section	.note.nv.tkinfo,"",@"SHT_NOTE"
	.sectionflags	@"SHF_NOTE_NV_TKINFO"
	.tkinfo
        /*0018*/ 	.word	0x00000002
        /*0030*/ 	.string	""
        /*0030*/ 	.string	"ptxas"
        /*0030*/ 	.string	"Cuda compilation tools, release 13.0, V13.0.88"
        /*0030*/ 	.string	"Build cuda_13.0.r13.0/compiler.36424714_0"
        /*0030*/ 	.string	"-arch sm_90a -m 64 "



//--------------------- .note.nv.cuinfo           --------------------------
	.section	.note.nv.cuinfo,"",@"SHT_NOTE"
	.sectionflags	@"SHF_NOTE_NV_CUINFO"
        /*0018*/ 	.short	0x0002
        /*001a*/ 	.short	0x005a
        /*001c*/ 	.short	0x0082
	.zero		2


//--------------------- .nv.info                  --------------------------
	.section	.nv.info,"",@"SHT_CUDA_INFO"
	.align	4


	//----- nvinfo : EIATTR_REGCOUNT
	.align		4
        /*0000*/ 	.byte	0x04, 0x2f
        /*0002*/ 	.short	(.L_12 - .L_11)
	.align		4
.L_11:
        /*0004*/ 	.word	index@(_ZN7cutlass13device_kernelINS_4gemm6kernel13GemmUniversalIN4cute5tupleIJiiiiEEENS1_10collective13CollectiveMmaINS1_37MainloopSm90TmaGmmaWarpSpecializedFP8ILi12ENS5_IJNS4_1CILi1EEESB_SB_EEENS1_35KernelTmaWarpSpecializedCooperativeEEENS5_IJNSA_ILi384EEENSA_ILi192EEENSA_ILi32EEEEEENS_12float_e4m3_tENS5_IJlSB_lEEESJ_SK_NS4_8TiledMMAINS4_8MMA_AtomIJNS4_4SM904GMMA31MMA_64x192x32_F32E4M3E4M3_SS_TNILNSO_7ScaleInE1ELSQ_1EEEEEENS4_6LayoutINS5_IJNSA_ILi2EEESB_SB_EEENS5_IJSB_NSA_ILi0EEESW_EEEEENS5_IJNS4_10UnderscoreESZ_SZ_EEEEENS4_13SM90_TMA_LOADENS4_14ComposedLayoutINS4_7SwizzleILi1ELi4ELi3EEENS4_18smem_ptr_flag_bitsILi8EEENST_INS5_IJNSA_ILi8EEESH_EEENS5_IJSH_SB_EEEEEEEvNS4_8identityES12_S1C_vS1D_EENS_8epilogue10collective6detail29Sm90TmaWarpSpecializedAdapterINS1G_15DefaultEpilogueISJ_SK_SK_NS1F_6thread17LinearCombinationISJ_Li1EffLNS1K_9ScaleType4KindE0ELNS_15FloatRoundStyleE2ESJ_EENS1_15EpilogueDefaultEEEEEvvEEEEvNT_6ParamsE)
        /*0008*/ 	.word	0x000000a8


	//----- nvinfo : EIATTR_FRAME_SIZE
	.align		4
.L_12:
        /*000c*/ 	.byte	0x04, 0x11
        /*000e*/ 	.short	(.L_14 - .L_13)
	.align		4
.L_13:
        /*0010*/ 	.word	index@(_ZN7cutlass13device_kernelINS_4gemm6kernel13GemmUniversalIN4cute5tupleIJiiiiEEENS1_10collective13CollectiveMmaINS1_37MainloopSm90TmaGmmaWarpSpecializedFP8ILi12ENS5_IJNS4_1CILi1EEESB_SB_EEENS1_35KernelTmaWarpSpecializedCooperativeEEENS5_IJNSA_ILi384EEENSA_ILi192EEENSA_ILi32EEEEEENS_12float_e4m3_tENS5_IJlSB_lEEESJ_SK_NS4_8TiledMMAINS4_8MMA_AtomIJNS4_4SM904GMMA31MMA_64x192x32_F32E4M3E4M3_SS_TNILNSO_7ScaleInE1ELSQ_1EEEEEENS4_6LayoutINS5_IJNSA_ILi2EEESB_SB_EEENS5_IJSB_NSA_ILi0EEESW_EEEEENS5_IJNS4_10UnderscoreESZ_SZ_EEEEENS4_13SM90_TMA_LOADENS4_14ComposedLayoutINS4_7SwizzleILi1ELi4ELi3EEENS4_18smem_ptr_flag_bitsILi8EEENST_INS5_IJNSA_ILi8EEESH_EEENS5_IJSH_SB_EEEEEEEvNS4_8identityES12_S1C_vS1D_EENS_8epilogue10collective6detail29Sm90TmaWarpSpecializedAdapterINS1G_15DefaultEpilogueISJ_SK_SK_NS1F_6thread17LinearCombinationISJ_Li1EffLNS1K_9ScaleType4KindE0ELNS_15FloatRoundStyleE2ESJ_EENS1_15EpilogueDefaultEEEEEvvEEEEvNT_6ParamsE)
        /*0014*/ 	.word	0x00000700


	//----- nvinfo : EIATTR_MIN_STACK_SIZE
	.align		4
.L_14:
        /*0018*/ 	.byte	0x04, 0x12
        /*001a*/ 	.short	(.L_16 - .L_15)
	.align		4
.L_15:
        /*001c*/ 	.word	index@(_ZN7cutlass13device_kernelINS_4gemm6kernel13GemmUniversalIN4cute5tupleIJiiiiEEENS1_10collective13CollectiveMmaINS1_37MainloopSm90TmaGmmaWarpSpecializedFP8ILi12ENS5_IJNS4_1CILi1EEESB_SB_EEENS1_35KernelTmaWarpSpecializedCooperativeEEENS5_IJNSA_ILi384EEENSA_ILi192EEENSA_ILi32EEEEEENS_12float_e4m3_tENS5_IJlSB_lEEESJ_SK_NS4_8TiledMMAINS4_8MMA_AtomIJNS4_4SM904GMMA31MMA_64x192x32_F32E4M3E4M3_SS_TNILNSO_7ScaleInE1ELSQ_1EEEEEENS4_6LayoutINS5_IJNSA_ILi2EEESB_SB_EEENS5_IJSB_NSA_ILi0EEESW_EEEEENS5_IJNS4_10UnderscoreESZ_SZ_EEEEENS4_13SM90_TMA_LOADENS4_14ComposedLayoutINS4_7SwizzleILi1ELi4ELi3EEENS4_18smem_ptr_flag_bitsILi8EEENST_INS5_IJNSA_ILi8EEESH_EEENS5_IJSH_SB_EEEEEEEvNS4_8identityES12_S1C_vS1D_EENS_8epilogue10collective6detail29Sm90TmaWarpSpecializedAdapterINS1G_15DefaultEpilogueISJ_SK_SK_NS1F_6thread17LinearCombinationISJ_Li1EffLNS1K_9ScaleType4KindE0ELNS_15FloatRoundStyleE2ESJ_EENS1_15EpilogueDefaultEEEEEvvEEEEvNT_6ParamsE)
        /*0020*/ 	.word	0x00000700
.L_16:


//--------------------- .nv.compat                --------------------------
	.section	.nv.compat,"",@"SHT_CUDA_COMPAT_INFO"
	.align	4
        /*0000*/ 	.byte	0x02, 0x09, 0x01, 0x00, 0x02, 0x02, 0x04, 0x00, 0x02, 0x05, 0x05, 0x00, 0x03, 0x07, 0x01, 0x01
        /*0010*/ 	.byte	0x02, 0x03, 0x01, 0x00, 0x02, 0x06, 0x01, 0x00, 0x04, 0x0b, 0x08, 0x00, 0x00, 0x00, 0x00, 0x00
        /*0020*/ 	.byte	0x00, 0x00, 0x00, 0x00


//--------------------- .nv.info._ZN7cutlass13device_kernelINS_4gemm6kernel13GemmUniversalIN4cute5tupleIJiiiiEEENS1_10collective13CollectiveMmaINS1_37MainloopSm90TmaGmmaWarpSpecializedFP8ILi12ENS5_IJNS4_1CILi1EEESB_SB_EEENS1_35KernelTmaWarpSpecializedCooperativeEEENS5_IJNSA_ILi384EEENSA_ILi192EEENSA_ILi32EEEEEENS_12float_e4m3_tENS5_IJlSB_lEEESJ_SK_NS4_8TiledMMAINS4_8MMA_AtomIJNS4_4SM904GMMA31MMA_64x192x32_F32E4M3E4M3_SS_TNILNSO_7ScaleInE1ELSQ_1EEEEEENS4_6LayoutINS5_IJNSA_ILi2EEESB_SB_EEENS5_IJSB_NSA_ILi0EEESW_EEEEENS5_IJNS4_10UnderscoreESZ_SZ_EEEEENS4_13SM90_TMA_LOADENS4_14ComposedLayoutINS4_7SwizzleILi1ELi4ELi3EEENS4_18smem_ptr_flag_bitsILi8EEENST_INS5_IJNSA_ILi8EEESH_EEENS5_IJSH_SB_EEEEEEEvNS4_8identityES12_S1C_vS1D_EENS_8epilogue10collective6detail29Sm90TmaWarpSpecializedAdapterINS1G_15DefaultEpilogueISJ_SK_SK_NS1F_6thread17LinearCombinationISJ_Li1EffLNS1K_9ScaleType4KindE0ELNS_15FloatRoundStyleE2ESJ_EENS1_15EpilogueDefaultEEEEEvvEEEEvNT_6ParamsE --------------------------
	.section	.nv.info._ZN7cutlass13device_kernelINS_4gemm6kernel13GemmUniversalIN4cute5tupleIJiiiiEEENS1_10collective13CollectiveMmaINS1_37MainloopSm90TmaGmmaWarpSpecializedFP8ILi12ENS5_IJNS4_1CILi1EEESB_SB_EEENS1_35KernelTmaWarpSpecializedCooperativeEEENS5_IJNSA_ILi384EEENSA_ILi192EEENSA_ILi32EEEEEENS_12float_e4m3_tENS5_IJlSB_lEEESJ_SK_NS4_8TiledMMAINS4_8MMA_AtomIJNS4_4SM904GMMA31MMA_64x192x32_F32E4M3E4M3_SS_TNILNSO_7ScaleInE1ELSQ_1EEEEEENS4_6LayoutINS5_IJNSA_ILi2EEESB_SB_EEENS5_IJSB_NSA_ILi0EEESW_EEEEENS5_IJNS4_10UnderscoreESZ_SZ_EEEEENS4_13SM90_TMA_LOADENS4_14ComposedLayoutINS4_7SwizzleILi1ELi4ELi3EEENS4_18smem_ptr_flag_bitsILi8EEENST_INS5_IJNSA_ILi8EEESH_EEENS5_IJSH_SB_EEEEEEEvNS4_8identityES12_S1C_vS1D_EENS_8epilogue10collective6detail29Sm90TmaWarpSpecializedAdapterINS1G_15DefaultEpilogueISJ_SK_SK_NS1F_6thread17LinearCombinationISJ_Li1EffLNS1K_9ScaleType4KindE0ELNS_15FloatRoundStyleE2ESJ_EENS1_15EpilogueDefaultEEEEEvvEEEEvNT_6ParamsE,"",@"SHT_CUDA_INFO"
	.sectionflags	@""
	.align	4


	//----- nvinfo : EIATTR_CUDA_API_VERSION
	.align		4
        /*0000*/ 	.byte	0x04, 0x37
        /*0002*/ 	.short	(.L_18 - .L_17)
.L_17:
        /*0004*/ 	.word	0x00000082


	//----- nvinfo : EIATTR_KPARAM_INFO
	.align		4
.L_18:
        /*0008*/ 	.byte	0x04, 0x17
        /*000a*/ 	.short	(.L_20 - .L_19)
.L_19:
        /*000c*/ 	.word	0x00000000
        /*0010*/ 	.short	0x0000
        /*0012*/ 	.short	0x0070
        /*0014*/ 	.byte	0x00, 0xf0, 0x01, 0x10


	//----- nvinfo : EIATTR_SPARSE_MMA_MASK
	.align		4
.L_20:
        /*0018*/ 	.byte	0x03, 0x50
        /*001a*/ 	.short	0x0000


	//----- nvinfo : EIATTR_MAXREG_COUNT
	.align		4
        /*001c*/ 	.byte	0x03, 0x1b
        /*001e*/ 	.short	0x00a8


	//----- nvinfo : EIATTR_NUM_BARRIERS
	.align		4
        /*0020*/ 	.byte	0x02, 0x4c
        /*0022*/ 	.byte	0x01
	.zero		1


	//----- nvinfo : EIATTR_ANNOTATIONS
	.align		4
        /*0024*/ 	.byte	0x04, 0x55
        /*0026*/ 	.short	(.L_22 - .L_21)


	//   ....[0]....
.L_21:
        /*0028*/ 	.word	0x00000001
        /*002c*/ 	.byte	0xe0, 0x06, 0x00, 0x00, 0x01, 0x00, 0x00, 0x00, 0x00, 0x07, 0x00, 0x00, 0x01, 0x00, 0x00, 0x00
        /* <DEDUP_REMOVED lines=1596> */
        /*63fc*/ 	.byte	0x20, 0xec, 0x02, 0x00


	//----- nvinfo : EIATTR_MERCURY_ISA_VERSION
	.align		4
.L_22:
        /*6400*/ 	.byte	0x03, 0x5f
        /*6402*/ 	.short	0x0101


	//----- nvinfo : EIATTR_INT_WARP_WIDE_INSTR_OFFSETS
	.align		4
        /*6404*/ 	.byte	0x04, 0x31
        /*6406*/ 	.short	(.L_24 - .L_23)


	//   ....[0]....
.L_23:
        /*6408*/ 	.word	0x000005a0


	//   ....[1]....
        /*640c*/ 	.word	0x000005b0


	//   ....[2]....
        /*6410*/ 	.word	0x000006f0


	//----- nvinfo : EIATTR_COOP_GROUP_MASK_REGIDS
	.align		4
.L_24:
        /*6414*/ 	.byte	0x04, 0x29
        /*6416*/ 	.short	(.L_26 - .L_25)


	//   ....[0]....
.L_25:
        /*6418*/ 	.word	0xffffffff


	//   ....[1]....
        /*641c*/ 	.word	0xffffffff


	//   ....[2]....
        /*6420*/ 	.word	0xffffffff


	//   ....[3]....
        /*6424*/ 	.word	0xffffffff


	//   ....[4]....
        /*6428*/ 	.word	0xffffffff


	//----- nvinfo : EIATTR_COOP_GROUP_INSTR_OFFSETS
	.align		4
.L_26:
        /*642c*/ 	.byte	0x04, 0x28
        /*642e*/ 	.short	(.L_28 - .L_27)


	//   ....[0]....
.L_27:
        /*6430*/ 	.word	0x00000070


	//   ....[1]....
        /*6434*/ 	.word	0x00000080


	//   ....[2]....
        /*6438*/ 	.word	0x000001a0


	//   ....[3]....
        /*643c*/ 	.word	0x000004e0


	//   ....[4]....
        /*6440*/ 	.word	0x00002c90


	//----- nvinfo : EIATTR_REG_RECONFIG
	.align		4
.L_28:
        /*6444*/ 	.byte	0x01, 0x54
	.zero		2


	//----- nvinfo : EIATTR_MBARRIER_INSTR_OFFSETS
	.align		4
        /*6448*/ 	.byte	0x04, 0x39
        /*644a*/ 	.short	(.L_30 - .L_29)


	//   ....[0]....
.L_29:
        /*644c*/ 	.word	0x00000340
        /*6450*/ 	.word	0x000000ff
        /*6454*/ 	.word	0x00000000
        /*6458*/ 	.short	0x0100
        /*645a*/ 	.byte	0x09
	.zero		1


	//   ....[1]....
        /*645c*/ 	.word	0x00000350
        /*6460*/ 	.word	0x000000ff
        /*6464*/ 	.word	0x00000060
        /*6468*/ 	.short	0x0100
        /*646a*/ 	.byte	0x09
	.zero		1


	//   ....[2]....
        /*646c*/ 	.word	0x00000360
        /*6470*/ 	.word	0x000000ff
        /*6474*/ 	.word	0x00000008
        /*6478*/ 	.short	0x0100
        /*647a*/ 	.byte	0x09
	.zero		1


	//   ....[3]....
        /*647c*/ 	.word	0x00000370
        /*6480*/ 	.word	0x000000ff
        /*6484*/ 	.word	0x00000068
        /*6488*/ 	.short	0x0100
        /*648a*/ 	.byte	0x09
	.zero		1


	//   ....[4]....
        /*648c*/ 	.word	0x00000380
        /*6490*/ 	.word	0x000000ff
        /*6494*/ 	.word	0x00000010
        /*6498*/ 	.short	0x0100
        /*649a*/ 	.byte	0x09
	.zero		1


	//   ....[5]....
        /*649c*/ 	.word	0x00000390
        /*64a0*/ 	.word	0x000000ff
        /*64a4*/ 	.word	0x00000070
        /*64a8*/ 	.short	0x0100
        /*64aa*/ 	.byte	0x09
	.zero		1


	//   ....[6]....
        /*64ac*/ 	.word	0x000003a0
        /*64b0*/ 	.word	0x000000ff
        /*64b4*/ 	.word	0x00000018
        /*64b8*/ 	.short	0x0100
        /*64ba*/ 	.byte	0x09
	.zero		1


	//   ....[7]....
        /*64bc*/ 	.word	0x000003b0
        /*64c0*/ 	.word	0x000000ff
        /*64c4*/ 	.word	0x00000078
        /*64c8*/ 	.short	0x0100
        /*64ca*/ 	.byte	0x09
	.zero		1


	//   ....[8]....
        /*64cc*/ 	.word	0x000003c0
        /*64d0*/ 	.word	0x000000ff
        /*64d4*/ 	.word	0x00000020
        /*64d8*/ 	.short	0x0100
        /*64da*/ 	.byte	0x09
	.zero		1


	//   ....[9]....
        /*64dc*/ 	.word	0x000003d0
        /*64e0*/ 	.word	0x000000ff
        /*64e4*/ 	.word	0x00000080
        /*64e8*/ 	.short	0x0100
        /*64ea*/ 	.byte	0x09
	.zero		1


	//   ....[10]....
        /*64ec*/ 	.word	0x000003e0
        /*64f0*/ 	.word	0x000000ff
        /*64f4*/ 	.word	0x00000028
        /*64f8*/ 	.short	0x0100
        /*64fa*/ 	.byte	0x09
	.zero		1


	//   ....[11]....
        /*64fc*/ 	.word	0x000003f0
        /*6500*/ 	.word	0x000000ff
        /*6504*/ 	.word	0x00000088
        /*6508*/ 	.short	0x0100
        /*650a*/ 	.byte	0x09
	.zero		1


	//   ....[12]....
        /*650c*/ 	.word	0x00000400
        /*6510*/ 	.word	0x000000ff
        /*6514*/ 	.word	0x00000030
        /*6518*/ 	.short	0x0100
        /*651a*/ 	.byte	0x09
	.zero		1


	//   ....[13]....
        /*651c*/ 	.word	0x00000410
        /*6520*/ 	.word	0x000000ff
        /*6524*/ 	.word	0x00000090
        /*6528*/ 	.short	0x0100
        /*652a*/ 	.byte	0x09
	.zero		1


	//   ....[14]....
        /*652c*/ 	.word	0x00000420
        /*6530*/ 	.word	0x000000ff
        /*6534*/ 	.word	0x00000038
        /*6538*/ 	.short	0x0100
        /*653a*/ 	.byte	0x09
	.zero		1


	//   ....[15]....
        /*653c*/ 	.word	0x00000430
        /*6540*/ 	.word	0x000000ff
        /*6544*/ 	.word	0x00000098
        /*6548*/ 	.short	0x0100
        /*654a*/ 	.byte	0x09
	.zero		1


	//   ....[16]....
        /*654c*/ 	.word	0x00000440
        /*6550*/ 	.word	0x000000ff
        /*6554*/ 	.word	0x00000040
        /*6558*/ 	.short	0x0100
        /*655a*/ 	.byte	0x09
	.zero		1


	//   ....[17]....
        /*655c*/ 	.word	0x00000450
        /*6560*/ 	.word	0x000000ff
        /*6564*/ 	.word	0x000000a0
        /*6568*/ 	.short	0x0100
        /*656a*/ 	.byte	0x09
	.zero		1


	//   ....[18]....
        /*656c*/ 	.word	0x00000460
        /*6570*/ 	.word	0x000000ff
        /*6574*/ 	.word	0x00000048
        /*6578*/ 	.short	0x0100
        /*657a*/ 	.byte	0x09
	.zero		1


	//   ....[19]....
        /*657c*/ 	.word	0x00000470
        /*6580*/ 	.word	0x000000ff
        /*6584*/ 	.word	0x000000a8
        /*6588*/ 	.short	0x0100
        /*658a*/ 	.byte	0x09
	.zero		1


	//   ....[20]....
        /*658c*/ 	.word	0x00000480
        /*6590*/ 	.word	0x000000ff
        /*6594*/ 	.word	0x00000050
        /*6598*/ 	.short	0x0100
        /*659a*/ 	.byte	0x09
	.zero		1


	//   ....[21]....
        /*659c*/ 	.word	0x00000490
        /*65a0*/ 	.word	0x000000ff
        /*65a4*/ 	.word	0x000000b0
        /*65a8*/ 	.short	0x0100
        /*65aa*/ 	.byte	0x09
	.zero		1


	//   ....[22]....
        /*65ac*/ 	.word	0x000004a0
        /*65b0*/ 	.word	0x000000ff
        /*65b4*/ 	.word	0x00000058
        /*65b8*/ 	.short	0x0100
        /*65ba*/ 	.byte	0x09
	.zero		1


	//   ....[23]....
        /*65bc*/ 	.word	0x000004b0
        /*65c0*/ 	.word	0x000000ff
        /*65c4*/ 	.word	0x000000b8
        /*65c8*/ 	.short	0x0100
        /*65ca*/ 	.byte	0x09
	.zero		1


	//   ....[24]....
        /*65cc*/ 	.word	0x00000720
        /*65d0*/ 	.word	0x000000ff
        /*65d4*/ 	.word	0x000000d0
        /*65d8*/ 	.short	0x0100
        /*65da*/ 	.byte	0x06
	.zero		1


	//   ....[25]....
        /*65dc*/ 	.word	0x00000730
        /*65e0*/ 	.word	0x000000ff
        /*65e4*/ 	.word	0x000000d8
        /*65e8*/ 	.short	0x0100
        /*65ea*/ 	.byte	0x06
	.zero		1


	//   ....[26]....
        /*65ec*/ 	.word	0x00003090
        /*65f0*/ 	.word	0x000000ff
        /*65f4*/ 	.word	0x00000000
        /*65f8*/ 	.short	0x010a
        /*65fa*/ 	.byte	0x07
	.zero		1


	//   ....[27]....
        /*65fc*/ 	.word	0x000030f0
        /*6600*/ 	.word	0x000000ff
        /*6604*/ 	.word	0x00000000
        /*6608*/ 	.short	0x010a
        /*660a*/ 	.byte	0x07
	.zero		1


	//   ....[28]....
        /*660c*/ 	.word	0x000073d0
        /*6610*/ 	.word	0x000000ff
        /*6614*/ 	.word	0x00000000
        /*6618*/ 	.short	0x010a
        /*661a*/ 	.byte	0x10
	.zero		1


	//   ....[29]....
        /*661c*/ 	.word	0x00007410
        /*6620*/ 	.word	0x000000ff
        /*6624*/ 	.word	0x00000000
        /*6628*/ 	.short	0x010a
        /*662a*/ 	.byte	0x10
	.zero		1


	//   ....[30]....
        /*662c*/ 	.word	0x0000c0e0
        /*6630*/ 	.word	0x000000ff
        /*6634*/ 	.word	0x00000000
        /*6638*/ 	.short	0x0101
        /*663a*/ 	.byte	0x08
	.zero		1


	//   ....[31]....
        /*663c*/ 	.word	0x000101f0
        /*6640*/ 	.word	0x000000ff
        /*6644*/ 	.word	0x00000000
        /*6648*/ 	.short	0x0101
        /*664a*/ 	.byte	0x08
	.zero		1


	//   ....[32]....
        /*664c*/ 	.word	0x0002d9b0
        /*6650*/ 	.word	0x00000010
        /*6654*/ 	.word	0x00000060
        /*6658*/ 	.short	0x010a
        /*665a*/ 	.byte	0x3f
	.zero		1


	//   ....[33]....
        /*665c*/ 	.word	0x0002dd10
        /*6660*/ 	.word	0x00000002
        /*6664*/ 	.word	0x000000d8
        /*6668*/ 	.short	0x0101
        /*666a*/ 	.byte	0x3f
	.zero		1


	//   ....[34]....
        /*666c*/ 	.word	0x0002e4e0
        /*6670*/ 	.word	0x00000003
        /*6674*/ 	.word	0x00000000
        /*6678*/ 	.short	0x010a
        /*667a*/ 	.byte	0x3f
	.zero		1


	//   ....[35]....
        /*667c*/ 	.word	0x0002e570
        /*6680*/ 	.word	0x00000003
        /*6684*/ 	.word	0x00000000
        /*6688*/ 	.short	0x010a
        /*668a*/ 	.byte	0x3f
	.zero		1


	//   ....[36]....
        /*668c*/ 	.word	0x0002e600
        /*6690*/ 	.word	0x00000003
        /*6694*/ 	.word	0x00000000
        /*6698*/ 	.short	0x010a
        /*669a*/ 	.byte	0x3f
	.zero		1


	//   ....[37]....
        /*669c*/ 	.word	0x0002e690
        /*66a0*/ 	.word	0x00000003
        /*66a4*/ 	.word	0x00000000
        /*66a8*/ 	.short	0x010a
        /*66aa*/ 	.byte	0x3f
	.zero		1


	//   ....[38]....
        /*66ac*/ 	.word	0x0002e720
        /*66b0*/ 	.word	0x00000003
        /*66b4*/ 	.word	0x00000000
        /*66b8*/ 	.short	0x010a
        /*66ba*/ 	.byte	0x3f
	.zero		1


	//   ....[39]....
        /*66bc*/ 	.word	0x0002e7b0
        /*66c0*/ 	.word	0x00000003
        /*66c4*/ 	.word	0x00000000
        /*66c8*/ 	.short	0x010a
        /*66ca*/ 	.byte	0x3f
	.zero		1


	//   ....[40]....
        /*66cc*/ 	.word	0x0002e840
        /*66d0*/ 	.word	0x00000003
        /*66d4*/ 	.word	0x00000000
        /*66d8*/ 	.short	0x010a
        /*66da*/ 	.byte	0x3f
	.zero		1


	//   ....[41]....
        /*66dc*/ 	.word	0x0002e8d0
        /*66e0*/ 	.word	0x00000003
        /*66e4*/ 	.word	0x00000000
        /*66e8*/ 	.short	0x010a
        /*66ea*/ 	.byte	0x3f
	.zero		1


	//   ....[42]....
        /*66ec*/ 	.word	0x0002e960
        /*66f0*/ 	.word	0x00000003
        /*66f4*/ 	.word	0x00000000
        /*66f8*/ 	.short	0x010a
        /*66fa*/ 	.byte	0x3f
	.zero		1


	//   ....[43]....
        /*66fc*/ 	.word	0x0002e9f0
        /*6700*/ 	.word	0x00000003
        /*6704*/ 	.word	0x00000000
        /*6708*/ 	.short	0x010a
        /*670a*/ 	.byte	0x3f
	.zero		1


	//   ....[44]....
        /*670c*/ 	.word	0x0002ea80
        /*6710*/ 	.word	0x00000003
        /*6714*/ 	.word	0x00000000
        /*6718*/ 	.short	0x010a
        /*671a*/ 	.byte	0x3f
	.zero		1


	//   ....[45]....
        /*671c*/ 	.word	0x0002eb10
        /*6720*/ 	.word	0x00000003
        /*6724*/ 	.word	0x00000000
        /*6728*/ 	.short	0x010a
        /*672a*/ 	.byte	0x3f
	.zero		1


	//   ....[46]....
        /*672c*/ 	.word	0x0002eb80
        /*6730*/ 	.word	0x00000007
        /*6734*/ 	.word	0x00000000
        /*6738*/ 	.short	0x010a
        /*673a*/ 	.byte	0x3f
	.zero		1


	//   ....[47]....
        /*673c*/ 	.word	0x0002ebf0
        /*6740*/ 	.word	0x00000000
        /*6744*/ 	.word	0x00000000
        /*6748*/ 	.short	0x010a
        /*674a*/ 	.byte	0x3f
	.zero		1


	//   ....[48]....
        /*674c*/ 	.word	0x0002ecd0
        /*6750*/ 	.word	0x00000010
        /*6754*/ 	.word	0x00000060
        /*6758*/ 	.short	0x010a
        /*675a*/ 	.byte	0x3f
	.zero		1


	//   ....[49]....
        /*675c*/ 	.word	0x0002edb0
        /*6760*/ 	.word	0x00000003
        /*6764*/ 	.word	0x00000000
        /*6768*/ 	.short	0x010a
        /*676a*/ 	.byte	0x3f
	.zero		1


	//   ....[50]....
        /*676c*/ 	.word	0x0002ee00
        /*6770*/ 	.word	0x00000003
        /*6774*/ 	.word	0x00000000
        /*6778*/ 	.short	0x010a
        /*677a*/ 	.byte	0x3f
	.zero		1


	//   ....[51]....
        /*677c*/ 	.word	0x0002ee50
        /*6780*/ 	.word	0x00000003
        /*6784*/ 	.word	0x00000000
        /*6788*/ 	.short	0x010a
        /*678a*/ 	.byte	0x3f
	.zero		1


	//   ....[52]....
        /*678c*/ 	.word	0x0002eea0
        /*6790*/ 	.word	0x00000003
        /*6794*/ 	.word	0x00000000
        /*6798*/ 	.short	0x010a
        /*679a*/ 	.byte	0x3f
	.zero		1


	//   ....[53]....
        /*679c*/ 	.word	0x0002eef0
        /*67a0*/ 	.word	0x00000003
        /*67a4*/ 	.word	0x00000000
        /*67a8*/ 	.short	0x010a
        /*67aa*/ 	.byte	0x3f
	.zero		1


	//   ....[54]....
        /*67ac*/ 	.word	0x0002ef40
        /*67b0*/ 	.word	0x00000003
        /*67b4*/ 	.word	0x00000000
        /*67b8*/ 	.short	0x010a
        /*67ba*/ 	.byte	0x3f
	.zero		1


	//   ....[55]....
        /*67bc*/ 	.word	0x0002ef90
        /*67c0*/ 	.word	0x00000003
        /*67c4*/ 	.word	0x00000000
        /*67c8*/ 	.short	0x010a
        /*67ca*/ 	.byte	0x3f
	.zero		1


	//   ....[56]....
        /*67cc*/ 	.word	0x0002efe0
        /*67d0*/ 	.word	0x00000003
        /*67d4*/ 	.word	0x00000000
        /*67d8*/ 	.short	0x010a
        /*67da*/ 	.byte	0x3f
	.zero		1


	//   ....[57]....
        /*67dc*/ 	.word	0x0002f030
        /*67e0*/ 	.word	0x00000003
        /*67e4*/ 	.word	0x00000000
        /*67e8*/ 	.short	0x010a
        /*67ea*/ 	.byte	0x3f
	.zero		1


	//   ....[58]....
        /*67ec*/ 	.word	0x0002f080
        /*67f0*/ 	.word	0x00000003
        /*67f4*/ 	.word	0x00000000
        /*67f8*/ 	.short	0x010a
        /*67fa*/ 	.byte	0x3f
	.zero		1


	//   ....[59]....
        /*67fc*/ 	.word	0x0002f0d0
        /*6800*/ 	.word	0x00000003
        /*6804*/ 	.word	0x00000000
        /*6808*/ 	.short	0x010a
        /*680a*/ 	.byte	0x3f
	.zero		1


	//----- nvinfo : EIATTR_NUM_MBARRIERS
	.align		4
.L_30:
        /*680c*/ 	.byte	0x03, 0x38
        /*680e*/ 	.short	0x001a


	//----- nvinfo : EIATTR_EXIT_INSTR_OFFSETS
	.align		4
        /*6810*/ 	.byte	0x04, 0x1c
        /*6812*/ 	.short	(.L_32 - .L_31)


	//   ....[0]....
.L_31:
        /*6814*/ 	.word	0x00000790


	//   ....[1]....
        /*6818*/ 	.word	0x000010f0


	//   ....[2]....
        /*681c*/ 	.word	0x0002cfd0


	//   ....[3]....
        /*6820*/ 	.word	0x0002d640


	//   ....[4]....
        /*6824*/ 	.word	0x0002eb60


	//----- nvinfo : EIATTR_MAX_THREADS
	.align		4
.L_32:
        /*6828*/ 	.byte	0x04, 0x05
        /*682a*/ 	.short	(.L_34 - .L_33)
.L_33:
        /*682c*/ 	.word	0x00000180
        /*6830*/ 	.word	0x00000001
        /*6834*/ 	.word	0x00000001


	//----- nvinfo : EIATTR_CRS_STACK_SIZE
	.align		4
.L_34:
        /*6838*/ 	.byte	0x04, 0x1e
        /*683a*/ 	.short	(.L_36 - .L_35)
.L_35:
        /*683c*/ 	.word	0x00000000


	//----- nvinfo : EIATTR_CBANK_PARAM_SIZE
	.align		4
.L_36:
        /*6840*/ 	.byte	0x03, 0x19
        /*6842*/ 	.short	0x0470


	//----- nvinfo : EIATTR_PARAM_CBANK
	.align		4
        /*6844*/ 	.byte	0x04, 0x0a
        /*6846*/ 	.short	(.L_38 - .L_37)
	.align		4
.L_37:
        /*6848*/ 	.word	index@(.nv.constant0._ZN7cutlass13device_kernelINS_4gemm6kernel13GemmUniversalIN4cute5tupleIJiiiiEEENS1_10collective13CollectiveMmaINS1_37MainloopSm90TmaGmmaWarpSpecializedFP8ILi12ENS5_IJNS4_1CILi1EEESB_SB_EEENS1_35KernelTmaWarpSpecializedCooperativeEEENS5_IJNSA_ILi384EEENSA_ILi192EEENSA_ILi32EEEEEENS_12float_e4m3_tENS5_IJlSB_lEEESJ_SK_NS4_8TiledMMAINS4_8MMA_AtomIJNS4_4SM904GMMA31MMA_64x192x32_F32E4M3E4M3_SS_TNILNSO_7ScaleInE1ELSQ_1EEEEEENS4_6LayoutINS5_IJNSA_ILi2EEESB_SB_EEENS5_IJSB_NSA_ILi0EEESW_EEEEENS5_IJNS4_10UnderscoreESZ_SZ_EEEEENS4_13SM90_TMA_LOADENS4_14ComposedLayoutINS4_7SwizzleILi1ELi4ELi3EEENS4_18smem_ptr_flag_bitsILi8EEENST_INS5_IJNSA_ILi8EEESH_EEENS5_IJSH_SB_EEEEEEEvNS4_8identityES12_S1C_vS1D_EENS_8epilogue10collective6detail29Sm90TmaWarpSpecializedAdapterINS1G_15DefaultEpilogueISJ_SK_SK_NS1F_6thread17LinearCombinationISJ_Li1EffLNS1K_9ScaleType4KindE0ELNS_15FloatRoundStyleE2ESJ_EENS1_15EpilogueDefaultEEEEEvvEEEEvNT_6ParamsE)
        /*684c*/ 	.short	0x0210
        /*684e*/ 	.short	0x0470


	//----- nvinfo : EIATTR_SW_WAR
	.align		4
.L_38:
        /*6850*/ 	.byte	0x04, 0x36
        /*6852*/ 	.short	(.L_40 - .L_39)
.L_39:
        /*6854*/ 	.word	0x00000008
.L_40:


//--------------------- .nv.callgraph             --------------------------
	.section	.nv.callgraph,"",@"SHT_CUDA_CALLGRAPH"
	.align	4
	.sectionentsize	8
	.align		4
        /*0000*/ 	.word	0x00000000
	.align		4
        /*0004*/ 	.word	0xffffffff
	.align		4
        /*0008*/ 	.word	0x00000000
	.align		4
        /*000c*/ 	.word	0xfffffffe
	.align		4
        /*0010*/ 	.word	0x00000000
	.align		4
        /*0014*/ 	.word	0xfffffffd
	.align		4
        /*0018*/ 	.word	0x00000000
	.align		4
        /*001c*/ 	.word	0xfffffffc


//--------------------- .nv.constant4             --------------------------
	.section	.nv.constant4,"a",@progbits
	.align	8
	.align		8
.nv.constant4:
        /*0000*/ 	.dword	_ZN39_INTERNAL_8d8d4e13_4_k_cu_af98da64_61094cuda3std3__45__cpo5beginE
	.align		8
        /*0008*/ 	.dword	_ZN39_INTERNAL_8d8d4e13_4_k_cu_af98da64_61094cuda3std3__45__cpo3endE
	.align		8
        /*0010*/ 	.dword	_ZN39_INTERNAL_8d8d4e13_4_k_cu_af98da64_61094cuda3std3__45__cpo6cbeginE
	.align		8
        /*0018*/ 	.dword	_ZN39_INTERNAL_8d8d4e13_4_k_cu_af98da64_61094cuda3std3__45__cpo4cendE
	.align		8
        /*0020*/ 	.dword	_ZN39_INTERNAL_8d8d4e13_4_k_cu_af98da64_61094cuda3std3__441_GLOBAL__N__8d8d4e13_4_k_cu_af98da64_61096ignoreE
	.align		8
        /*0028*/ 	.dword	_ZN39_INTERNAL_8d8d4e13_4_k_cu_af98da64_61094cuda3std3__419piecewise_constructE
	.align		8
        /*0030*/ 	.dword	_ZN39_INTERNAL_8d8d4e13_4_k_cu_af98da64_61094cuda3std3__48in_placeE
	.align		8
        /*0038*/ 	.dword	_ZN39_INTERNAL_8d8d4e13_4_k_cu_af98da64_61094cuda3std6ranges3__45__cpo4swapE
	.align		8
        /*0040*/ 	.dword	_ZN39_INTERNAL_8d8d4e13_4_k_cu_af98da64_61094cuda3std6ranges3__45__cpo9iter_moveE
	.align		8
        /*0048*/ 	.dword	_ZN39_INTERNAL_8d8d4e13_4_k_cu_af98da64_61094cute7productE
	.align		8
        /*0050*/ 	.dword	_ZN39_INTERNAL_8d8d4e13_4_k_cu_af98da64_61094cute1_E


//--------------------- .text._ZN7cutlass13device_kernelINS_4gemm6kernel13GemmUniversalIN4cute5tupleIJiiiiEEENS1_10collective13CollectiveMmaINS1_37MainloopSm90TmaGmmaWarpSpecializedFP8ILi12ENS5_IJNS4_1CILi1EEESB_SB_EEENS1_35KernelTmaWarpSpecializedCooperativeEEENS5_IJNSA_ILi384EEENSA_ILi192EEENSA_ILi32EEEEEENS_12float_e4m3_tENS5_IJlSB_lEEESJ_SK_NS4_8TiledMMAINS4_8MMA_AtomIJNS4_4SM904GMMA31MMA_64x192x32_F32E4M3E4M3_SS_TNILNSO_7ScaleInE1ELSQ_1EEEEEENS4_6LayoutINS5_IJNSA_ILi2EEESB_SB_EEENS5_IJSB_NSA_ILi0EEESW_EEEEENS5_IJNS4_10UnderscoreESZ_SZ_EEEEENS4_13SM90_TMA_LOADENS4_14ComposedLayoutINS4_7SwizzleILi1ELi4ELi3EEENS4_18smem_ptr_flag_bitsILi8EEENST_INS5_IJNSA_ILi8EEESH_EEENS5_IJSH_SB_EEEEEEEvNS4_8identityES12_S1C_vS1D_EENS_8epilogue10collective6detail29Sm90TmaWarpSpecializedAdapterINS1G_15DefaultEpilogueISJ_SK_SK_NS1F_6thread17LinearCombinationISJ_Li1EffLNS1K_9ScaleType4KindE0ELNS_15FloatRoundStyleE2ESJ_EENS1_15EpilogueDefaultEEEEEvvEEEEvNT_6ParamsE --------------------------
	.section	.text._ZN7cutlass13device_kernelINS_4gemm6kernel13GemmUniversalIN4cute5tupleIJiiiiEEENS1_10collective13CollectiveMmaINS1_37MainloopSm90TmaGmmaWarpSpecializedFP8ILi12ENS5_IJNS4_1CILi1EEESB_SB_EEENS1_35KernelTmaWarpSpecializedCooperativeEEENS5_IJNSA_ILi384EEENSA_ILi192EEENSA_ILi32EEEEEENS_12float_e4m3_tENS5_IJlSB_lEEESJ_SK_NS4_8TiledMMAINS4_8MMA_AtomIJNS4_4SM904GMMA31MMA_64x192x32_F32E4M3E4M3_SS_TNILNSO_7ScaleInE1ELSQ_1EEEEEENS4_6LayoutINS5_IJNSA_ILi2EEESB_SB_EEENS5_IJSB_NSA_ILi0EEESW_EEEEENS5_IJNS4_10UnderscoreESZ_SZ_EEEEENS4_13SM90_TMA_LOADENS4_14ComposedLayoutINS4_7SwizzleILi1ELi4ELi3EEENS4_18smem_ptr_flag_bitsILi8EEENST_INS5_IJNSA_ILi8EEESH_EEENS5_IJSH_SB_EEEEEEEvNS4_8identityES12_S1C_vS1D_EENS_8epilogue10collective6detail29Sm90TmaWarpSpecializedAdapterINS1G_15DefaultEpilogueISJ_SK_SK_NS1F_6thread17LinearCombinationISJ_Li1EffLNS1K_9ScaleType4KindE0ELNS_15FloatRoundStyleE2ESJ_EENS1_15EpilogueDefaultEEEEEvvEEEEvNT_6ParamsE,"ax",@progbits
	.align	128
.text._ZN7cutlass13device_kernelINS_4gemm6kernel13GemmUniversalIN4cute5tupleIJiiiiEEENS1_10collective13CollectiveMmaINS1_37MainloopSm90TmaGmmaWarpSpecializedFP8ILi12ENS5_IJNS4_1CILi1EEESB_SB_EEENS1_35KernelTmaWarpSpecializedCooperativeEEENS5_IJNSA_ILi384EEENSA_ILi192EEENSA_ILi32EEEEEENS_12float_e4m3_tENS5_IJlSB_lEEESJ_SK_NS4_8TiledMMAINS4_8MMA_AtomIJNS4_4SM904GMMA31MMA_64x192x32_F32E4M3E4M3_SS_TNILNSO_7ScaleInE1ELSQ_1EEEEEENS4_6LayoutINS5_IJNSA_ILi2EEESB_SB_EEENS5_IJSB_NSA_ILi0EEESW_EEEEENS5_IJNS4_10UnderscoreESZ_SZ_EEEEENS4_13SM90_TMA_LOADENS4_14ComposedLayoutINS4_7SwizzleILi1ELi4ELi3EEENS4_18smem_ptr_flag_bitsILi8EEENST_INS5_IJNSA_ILi8EEESH_EEENS5_IJSH_SB_EEEEEEEvNS4_8identityES12_S1C_vS1D_EENS_8epilogue10collective6detail29Sm90TmaWarpSpecializedAdapterINS1G_15DefaultEpilogueISJ_SK_SK_NS1F_6thread17LinearCombinationISJ_Li1EffLNS1K_9ScaleType4KindE0ELNS_15FloatRoundStyleE2ESJ_EENS1_15EpilogueDefaultEEEEEvvEEEEvNT_6ParamsE:
        .type           _ZN7cutlass13device_kernelINS_4gemm6kernel13GemmUniversalIN4cute5tupleIJiiiiEEENS1_10collective13CollectiveMmaINS1_37MainloopSm90TmaGmmaWarpSpecializedFP8ILi12ENS5_IJNS4_1CILi1EEESB_SB_EEENS1_35KernelTmaWarpSpecializedCooperativeEEENS5_IJNSA_ILi384EEENSA_ILi192EEENSA_ILi32EEEEEENS_12float_e4m3_tENS5_IJlSB_lEEESJ_SK_NS4_8TiledMMAINS4_8MMA_AtomIJNS4_4SM904GMMA31MMA_64x192x32_F32E4M3E4M3_SS_TNILNSO_7ScaleInE1ELSQ_1EEEEEENS4_6LayoutINS5_IJNSA_ILi2EEESB_SB_EEENS5_IJSB_NSA_ILi0EEESW_EEEEENS5_IJNS4_10UnderscoreESZ_SZ_EEEEENS4_13SM90_TMA_LOADENS4_14ComposedLayoutINS4_7SwizzleILi1ELi4ELi3EEENS4_18smem_ptr_flag_bitsILi8EEENST_INS5_IJNSA_ILi8EEESH_EEENS5_IJSH_SB_EEEEEEEvNS4_8identityES12_S1C_vS1D_EENS_8epilogue10collective6detail29Sm90TmaWarpSpecializedAdapterINS1G_15DefaultEpilogueISJ_SK_SK_NS1F_6thread17LinearCombinationISJ_Li1EffLNS1K_9ScaleType4KindE0ELNS_15FloatRoundStyleE2ESJ_EENS1_15EpilogueDefaultEEEEEvvEEEEvNT_6ParamsE,@function
        .size           _ZN7cutlass13device_kernelINS_4gemm6kernel13GemmUniversalIN4cute5tupleIJiiiiEEENS1_10collective13CollectiveMmaINS1_37MainloopSm90TmaGmmaWarpSpecializedFP8ILi12ENS5_IJNS4_1CILi1EEESB_SB_EEENS1_35KernelTmaWarpSpecializedCooperativeEEENS5_IJNSA_ILi384EEENSA_ILi192EEENSA_ILi32EEEEEENS_12float_e4m3_tENS5_IJlSB_lEEESJ_SK_NS4_8TiledMMAINS4_8MMA_AtomIJNS4_4SM904GMMA31MMA_64x192x32_F32E4M3E4M3_SS_TNILNSO_7ScaleInE1ELSQ_1EEEEEENS4_6LayoutINS5_IJNSA_ILi2EEESB_SB_EEENS5_IJSB_NSA_ILi0EEESW_EEEEENS5_IJNS4_10UnderscoreESZ_SZ_EEEEENS4_13SM90_TMA_LOADENS4_14ComposedLayoutINS4_7SwizzleILi1ELi4ELi3EEENS4_18smem_ptr_flag_bitsILi8EEENST_INS5_IJNSA_ILi8EEESH_EEENS5_IJSH_SB_EEEEEEEvNS4_8identityES12_S1C_vS1D_EENS_8epilogue10collective6detail29Sm90TmaWarpSpecializedAdapterINS1G_15DefaultEpilogueISJ_SK_SK_NS1F_6thread17LinearCombinationISJ_Li1EffLNS1K_9ScaleType4KindE0ELNS_15FloatRoundStyleE2ESJ_EENS1_15EpilogueDefaultEEEEEvvEEEEvNT_6ParamsE,(.L_x_92 - _ZN7cutlass13device_kernelINS_4gemm6kernel13GemmUniversalIN4cute5tupleIJiiiiEEENS1_10collective13CollectiveMmaINS1_37MainloopSm90TmaGmmaWarpSpecializedFP8ILi12ENS5_IJNS4_1CILi1EEESB_SB_EEENS1_35KernelTmaWarpSpecializedCooperativeEEENS5_IJNSA_ILi384EEENSA_ILi192EEENSA_ILi32EEEEEENS_12float_e4m3_tENS5_IJlSB_lEEESJ_SK_NS4_8TiledMMAINS4_8MMA_AtomIJNS4_4SM904GMMA31MMA_64x192x32_F32E4M3E4M3_SS_TNILNSO_7ScaleInE1ELSQ_1EEEEEENS4_6LayoutINS5_IJNSA_ILi2EEESB_SB_EEENS5_IJSB_NSA_ILi0EEESW_EEEEENS5_IJNS4_10UnderscoreESZ_SZ_EEEEENS4_13SM90_TMA_LOADENS4_14ComposedLayoutINS4_7SwizzleILi1ELi4ELi3EEENS4_18smem_ptr_flag_bitsILi8EEENST_INS5_IJNSA_ILi8EEESH_EEENS5_IJSH_SB_EEEEEEEvNS4_8identityES12_S1C_vS1D_EENS_8epilogue10collective6detail29Sm90TmaWarpSpecializedAdapterINS1G_15DefaultEpilogueISJ_SK_SK_NS1F_6thread17LinearCombinationISJ_Li1EffLNS1K_9ScaleType4KindE0ELNS_15FloatRoundStyleE2ESJ_EENS1_15EpilogueDefaultEEEEEvvEEEEvNT_6ParamsE)
        .other          _ZN7cutlass13device_kernelINS_4gemm6kernel13GemmUniversalIN4cute5tupleIJiiiiEEENS1_10collective13CollectiveMmaINS1_37MainloopSm90TmaGmmaWarpSpecializedFP8ILi12ENS5_IJNS4_1CILi1EEESB_SB_EEENS1_35KernelTmaWarpSpecializedCooperativeEEENS5_IJNSA_ILi384EEENSA_ILi192EEENSA_ILi32EEEEEENS_12float_e4m3_tENS5_IJlSB_lEEESJ_SK_NS4_8TiledMMAINS4_8MMA_AtomIJNS4_4SM904GMMA31MMA_64x192x32_F32E4M3E4M3_SS_TNILNSO_7ScaleInE1ELSQ_1EEEEEENS4_6LayoutINS5_IJNSA_ILi2EEESB_SB_EEENS5_IJSB_NSA_ILi0EEESW_EEEEENS5_IJNS4_10UnderscoreESZ_SZ_EEEEENS4_13SM90_TMA_LOADENS4_14ComposedLayoutINS4_7SwizzleILi1ELi4ELi3EEENS4_18smem_ptr_flag_bitsILi8EEENST_INS5_IJNSA_ILi8EEESH_EEENS5_IJSH_SB_EEEEEEEvNS4_8identityES12_S1C_vS1D_EENS_8epilogue10collective6detail29Sm90TmaWarpSpecializedAdapterINS1G_15DefaultEpilogueISJ_SK_SK_NS1F_6thread17LinearCombinationISJ_Li1EffLNS1K_9ScaleType4KindE0ELNS_15FloatRoundStyleE2ESJ_EENS1_15EpilogueDefaultEEEEEvvEEEEvNT_6ParamsE,@"STO_CUDA_ENTRY STV_DEFAULT"
_ZN7cutlass13device_kernelINS_4gemm6kernel13GemmUniversalIN4cute5tupleIJiiiiEEENS1_10collective13CollectiveMmaINS1_37MainloopSm90TmaGmmaWarpSpecializedFP8ILi12ENS5_IJNS4_1CILi1EEESB_SB_EEENS1_35KernelTmaWarpSpecializedCooperativeEEENS5_IJNSA_ILi384EEENSA_ILi192EEENSA_ILi32EEEEEENS_12float_e4m3_tENS5_IJlSB_lEEESJ_SK_NS4_8TiledMMAINS4_8MMA_AtomIJNS4_4SM904GMMA31MMA_64x192x32_F32E4M3E4M3_SS_TNILNSO_7ScaleInE1ELSQ_1EEEEEENS4_6LayoutINS5_IJNSA_ILi2EEESB_SB_EEENS5_IJSB_NSA_ILi0EEESW_EEEEENS5_IJNS4_10UnderscoreESZ_SZ_EEEEENS4_13SM90_TMA_LOADENS4_14ComposedLayoutINS4_7SwizzleILi1ELi4ELi3EEENS4_18smem_ptr_flag_bitsILi8EEENST_INS5_IJNSA_ILi8EEESH_EEENS5_IJSH_SB_EEEEEEEvNS4_8identityES12_S1C_vS1D_EENS_8epilogue10collective6detail29Sm90TmaWarpSpecializedAdapterINS1G_15DefaultEpilogueISJ_SK_SK_NS1F_6thread17LinearCombinationISJ_Li1EffLNS1K_9ScaleType4KindE0ELNS_15FloatRoundStyleE2ESJ_EENS1_15EpilogueDefaultEEEEEvvEEEEvNT_6ParamsE:
[----:B------:R-:W0:Y:S02]  /*0000*/  LDC R1, c[0x0][0x28] ;  /* 0x00000a00ff017b82 */ /* 0x000e240000000800 */
[----:B0-----:R-:W-:Y:S01]  /*0010*/  VIADD R1, R1, 0xfffff900 ;  /* 0xfffff90001017836 */ /* 0x001fe20000000000 */
[----:B------:R-:W0:Y:S01]  /*0020*/  S2R R2, SR_TID.X ;  /* 0x0000000000027919 */ /* 0x000e220000002100 */
[----:B------:R-:W-:Y:S01]  /*0030*/  ELECT P0, URZ, PT ;  /* 0x00000000003f782f */ /* 0x000fe20003800000 */
[----:B------:R-:W-:Y:S01]  /*0040*/  BSSY B0, `(.L_x_0) ;  /* 0x0000015000007945 */ /* 0x000fe20003800000 */
[--C-:B0-----:R-:W-:Y:S02]  /*0050*/  SHF.R.U32.HI R0, RZ, 0x5, R2.reuse ;  /* 0x00000005ff007819 */ /* 0x101fe40000011602 */
[----:B------:R-:W-:-:S03]  /*0060*/  SHF.R.U32.HI R2, RZ, 0x7, R2 ;  /* 0x00000007ff027819 */ /* 0x000fc60000011602 */
[----:B------:R-:W0:Y:S04]  /*0070*/  SHFL.IDX PT, R3, R0, RZ, 0x1f ;  /* 0x00001fff00037589 */ /* 0x000e2800000e0000 */
[----:B------:R-:W1:Y:S01]  /*0080*/  SHFL.IDX PT, R2, R2, RZ, 0x1f ;  /* 0x00001fff02027589 */ /* 0x000e6200000e0000 */
[----:B0-----:R-:W-:Y:S02]  /*0090*/  R2UR UR4, R3 ;  /* 0x00000000030472ca */ /* 0x001fe400000e0000 */
[----:B-1----:R-:W-:-:S11]  /*00a0*/  R2UR UR6, R2 ;  /* 0x00000000020672ca */ /* 0x002fd600000e0000 */
[----:B------:R-:W-:Y:S02]  /*00b0*/  USHF.R.S32.HI UR5, URZ, 0x1f, UR4 ;  /* 0x0000001f3f057899 */ /* 0x000fe40008011404 */
[----:B------:R-:W-:Y:S02]  /*00c0*/  ISETP.NE.OR P0, PT, RZ, UR4, !P0 ;  /* 0x00000004ff007c0c */ /* 0x000fe4000c705670 */
[----:B------:R-:W-:-:S04]  /*00d0*/  ULEA.HI UR5, UR5, UR4, URZ, 0x2 ;  /* 0x0000000405057291 */ /* 0x000fc8000f8f103f */
[----:B------:R-:W-:-:S04]  /*00e0*/  ULOP3.LUT UR5, UR5, 0xfffffffc, URZ, 0xc0, !UPT ;  /* 0xfffffffc05057892 */ /* 0x000fc8000f8ec03f */
[----:B------:R-:W-:-:S03]  /*00f0*/  UIADD3 UR8, UR4, -UR5, URZ ;  /* 0x8000000504087290 */ /* 0x000fc6000fffe03f */
[----:B------:R-:W-:Y:S09]  /*0100*/  @P0 BRA `(.L_x_1) ;  /* 0x0000000000200947 */ /* 0x000ff20003800000 */
[----:B------:R-:W-:Y:S02]  /*0110*/  ULDC.64 UR4, c[0x0][0x198] ;  /* 0x0000660000047ab9 */ /* 0x000fe40000000a00 */
[----:B------:R-:W-:Y:S02]  /*0120*/  UIADD3 UR10, UP0, UR4, 0xf0, URZ ;  /* 0x000000f0040a7890 */ /* 0x000fe4000ff1e03f */
[----:B------:R-:W-:Y:S02]  /*0130*/  UIADD3 UR4, UP1, UR4, 0x1f0, URZ ;  /* 0x000001f004047890 */ /* 0x000fe4000ff3e03f */
[----:B------:R-:W-:Y:S02]  /*0140*/  UIADD3.X UR11, URZ, UR5, URZ, UP0, !UPT ;  /* 0x000000053f0b7290 */ /* 0x000fe400087fe43f */
[----:B------:R-:W-:-:S07]  /*0150*/  UIADD3.X UR5, URZ, UR5, URZ, UP1, !UPT ;  /* 0x000000053f057290 */ /* 0x000fce0008ffe43f */
[----:B------:R0:W-:Y:S02]  /*0160*/  UTMACCTL.PF [UR10] ;  /* 0x000000000a0079b9 */ /* 0x0001e40008040000 */
[----:B------:R0:W-:Y:S02]  /*0170*/  UTMACCTL.PF [UR4] ;  /* 0x00000000040079b9 */ /* 0x0001e40008040000 */
[----:B0-----:R-:W-:Y:S01]  /*0180*/  NOP ;  /* 0x0000000000007918 */ /* 0x001fe20000000000 */
.L_x_1:
[----:B------:R-:W-:Y:S05]  /*0190*/  BSYNC B0 ;  /* 0x0000000000007941 */ /* 0x000fea0003800000 */
.L_x_0:
[----:B------:R-:W0:Y:S01]  /*01a0*/  SHFL.IDX PT, R2, R0, RZ, 0x1f ;  /* 0x00001fff00027589 */ /* 0x000e2200000e0000 */
[----:B------:R-:W-:Y:S01]  /*01b0*/  UISETP.NE.AND UP0, UPT, UR8, 0x3, UPT ;  /* 0x000000030800788c */ /* 0x000fe2000bf05270 */
[----:B------:R-:W-:Y:S01]  /*01c0*/  ISETP.NE.AND P1, PT, RZ, UR6, PT ;  /* 0x00000006ff007c0c */ /* 0x000fe2000bf25270 */
[----:B------:R-:W-:Y:S02]  /*01d0*/  UIADD3 UR10, UR6, -0x1, URZ ;  /* 0xffffffff060a7890 */ /* 0x000fe4000fffe03f */
[----:B------:R-:W-:Y:S02]  /*01e0*/  UISETP.EQ.OR UP0, UPT, UR8, URZ, !UP0 ;  /* 0x0000003f0800728c */ /* 0x000fe4000c702670 */
[----:B------:R-:W-:Y:S02]  /*01f0*/  UISETP.GE.U32.AND UP1, UPT, UR10, 0x2, UPT ;  /* 0x000000020a00788c */ /* 0x000fe4000bf26070 */
[----:B------:R-:W-:-:S04]  /*0200*/  UISETP.EQ.AND UP0, UPT, UR6, URZ, UP0 ;  /* 0x0000003f0600728c */ /* 0x000fc80008702270 */
[----:B------:R-:W-:-:S04]  /*0210*/  USEL UR13, URZ, 0x1, !UP0 ;  /* 0x000000013f0d7887 */ /* 0x000fc8000c000000 */
[----:B------:R-:W-:Y:S01]  /*0220*/  USEL UR13, UR13, 0x2, UP1 ;  /* 0x000000020d0d7887 */ /* 0x000fe20008800000 */
[----:B0-----:R-:W-:-:S13]  /*0230*/  ISETP.NE.AND P0, PT, R2, RZ, PT ;  /* 0x000000ff0200720c */ /* 0x001fda0003f05270 */
[----:B------:R-:W-:Y:S05]  /*0240*/  @P0 BRA `(.L_x_2) ;  /* 0x0000000000a40947 */ /* 0x000fea0003800000 */
[----:B------:R-:W-:Y:S01]  /*0250*/  ELECT P0, URZ, PT ;  /* 0x00000000003f782f */ /* 0x000fe20003800000 */
[----:B------:R-:W-:-:S12]  /*0260*/  BSSY B0, `(.L_x_2) ;  /* 0x0000027000007945 */ /* 0x000fd80003800000 */
[----:B------:R-:W-:Y:S05]  /*0270*/  @!P0 BRA `(.L_x_3) ;  /* 0x0000000000948947 */ /* 0x000fea0003800000 */
[----:B------:R-:W0:Y:S01]  /*0280*/  S2UR UR9, SR_CgaCtaId ;  /* 0x00000000000979c3 */ /* 0x000e220000008800 */
[----:B------:R-:W-:Y:S01]  /*0290*/  UMOV UR4, 0x400 ;  /* 0x0000040000047882 */ /* 0x000fe20000000000 */
[----:B------:R-:W-:Y:S01]  /*02a0*/  UMOV UR5, 0x1 ;  /* 0x0000000100057882 */ /* 0x000fe20000000000 */
[----:B------:R-:W-:Y:S02]  /*02b0*/  UMOV UR6, 0x100 ;  /* 0x0000010000067882 */ /* 0x000fe40000000000 */
[----:B------:R-:W-:-:S04]  /*02c0*/  UIADD3 UR6, -UR6, 0x100000, URZ ;  /* 0x0010000006067890 */ /* 0x000fc8000fffe13f */
[----:B------:R-:W-:Y:S02]  /*02d0*/  USHF.L.U32 UR7, UR6, 0xb, URZ ;  /* 0x0000000b06077899 */ /* 0x000fe4000800063f */
[----:B------:R-:W-:Y:S02]  /*02e0*/  USHF.L.U32 UR6, UR6, 0x1, URZ ;  /* 0x0000000106067899 */ /* 0x000fe4000800063f */
[----:B0-----:R-:W-:Y:S02]  /*02f0*/  ULEA UR9, UR9, UR4, 0x18 ;  /* 0x0000000409097291 */ /* 0x001fe4000f8ec03f */
[----:B------:R-:W-:-:S04]  /*0300*/  UIADD3 UR4, -UR5, 0x100000, URZ ;  /* 0x0010000005047890 */ /* 0x000fc8000fffe13f */
[----:B------:R-:W-:Y:S02]  /*0310*/  USHF.L.U32 UR5, UR4, 0xb, URZ ;  /* 0x0000000b04057899 */ /* 0x000fe4000800063f */
[----:B------:R-:W-:Y:S01]  /*0320*/  USHF.L.U32 UR4, UR4, 0x1, URZ ;  /* 0x0000000104047899 */ /* 0x000fe2000800063f */
[----:B------:R-:W0:Y:S11]  /*0330*/  FENCE.VIEW.ASYNC.S ;  /* 0x00000000000073c6 */ /* 0x000e360000000000 */
[----:B0-----:R0:W1:Y:S01]  /*0340*/  SYNCS.EXCH.64 URZ, [UR9], UR4 ;  /* 0x00000004093f75b2 */ /* 0x0010620008000100 */
[----:B------:R0:W2:Y:S01]  /*0350*/  SYNCS.EXCH.64 URZ, [UR9+0x60], UR6 ;  /* 0x00006006093f75b2 */ /* 0x0000a20008000100 */
[----:B------:R0:W3:Y:S01]  /*0360*/  SYNCS.EXCH.64 URZ, [UR9+0x8], UR4 ;  /* 0x00000804093f75b2 */ /* 0x0000e20008000100 */
[----:B------:R0:W4:Y:S01]  /*0370*/  SYNCS.EXCH.64 URZ, [UR9+0x68], UR6 ;  /* 0x00006806093f75b2 */ /* 0x0001220008000100 */
[----:B------:R0:W0:Y:S01]  /*0380*/  SYNCS.EXCH.64 URZ, [UR9+0x10], UR4 ;  /* 0x00001004093f75b2 */ /* 0x0000220008000100 */
        /* <DEDUP_REMOVED lines=19> */
[----:B-1----:R-:W-:Y:S01]  /*04c0*/  NOP ;  /* 0x0000000000007918 */ /* 0x002fe20000000000 */
.L_x_3:
[----:B0-----:R-:W-:Y:S05]  /*04d0*/  BSYNC B0 ;  /* 0x0000000000007941 */ /* 0x001fea0003800000 */
.L_x_2:
[----:B------:R-:W0:Y:S01]  /*04e0*/  SHFL.IDX PT, R0, R0, RZ, 0x1f ;  /* 0x00001fff00007589 */ /* 0x000e2200000e0000 */
[----:B------:R-:W1:Y:S01]  /*04f0*/  LDC R2, c[0x0][0x65c] ;  /* 0x00019700ff027b82 */ /* 0x000e620000000800 */
[----:B------:R-:W-:Y:S01]  /*0500*/  ELECT P0, URZ, PT ;  /* 0x00000000003f782f */ /* 0x000fe20003800000 */
[----:B------:R-:W-:Y:S01]  /*0510*/  IMAD.MOV.U32 R3, RZ, RZ, RZ ;  /* 0x000000ffff037224 */ /* 0x000fe200078e00ff */
[----:B------:R-:W-:Y:S01]  /*0520*/  UMOV UR4, 0x20 ;  /* 0x0000002000047882 */ /* 0x000fe20000000000 */
[----:B------:R-:W-:Y:S01]  /*0530*/  NOP ;  /* 0x0000000000007918 */ /* 0x000fe20000000000 */
[----:B------:R-:W-:Y:S01]  /*0540*/  NOP ;  /* 0x0000000000007918 */ /* 0x000fe20000000000 */
[----:B------:R-:W-:Y:S02]  /*0550*/  LOP3.LUT R5, R5, 0xfffffbff, RZ, 0xc0, !PT ;  /* 0xfffffbff05057812 */ /* 0x000fe400078ec0ff */
[----:B0-----:R-:W-:Y:S02]  /*0560*/  ISETP.NE.OR P0, PT, R0, RZ, !P0 ;  /* 0x000000ff0000720c */ /* 0x001fe40004705670 */
[----:B-1----:R-:W-:Y:S01]  /*0570*/  ISETP.NE.AND P2, PT, R2, 0x1, PT ;  /* 0x000000010200780c */ /* 0x002fe20003f45270 */
[----:B------:R-:W0:Y:S01]  /*0580*/  S2R R0, SR_CTAID.Y ;  /* 0x0000000000007919 */ /* 0x000e220000002600 */
[----:B------:R-:W1:Y:S09]  /*0590*/  S2R R2, SR_CTAID.X ;  /* 0x0000000000027919 */ /* 0x000e720000002500 */
[----:B------:R-:W-:Y:S01]  /*05a0*/  VOTEU.ALL UP0, P0 ;  /* 0x00000000003f7886 */ /* 0x000fe20000000000 */
[----:B------:R-:W-:Y:S01]  /*05b0*/  VOTEU.ALL UP1, P0 ;  /* 0x00000000003f7886 */ /* 0x000fe20000020000 */
[----:B------:R-:W1:Y:S01]  /*05c0*/  @P2 LDC R9, c[0x0][0x10] ;  /* 0x00000400ff092b82 */ /* 0x000e620000000800 */
[----:B------:R-:W-:Y:S01]  /*05d0*/  @P2 IMAD.MOV.U32 R7, RZ, RZ, RZ ;  /* 0x000000ffff072224 */ /* 0x000fe200078e00ff */
[----:B------:R-:W-:Y:S01]  /*05e0*/  @P2 LOP3.LUT R5, R5, 0x400, RZ, 0xfc, !PT ;  /* 0x0000040005052812 */ /* 0x000fe200078efcff */
[----:B------:R-:W-:Y:S01]  /*05f0*/  @P2 IMAD.MOV.U32 R13, RZ, RZ, RZ ;  /* 0x000000ffff0d2224 */ /* 0x000fe200078e00ff */
[----:B------:R-:W-:Y:S01]  /*0600*/  @!UP0 UMOV UR6, 0x400 ;  /* 0x0000040000068882 */ /* 0x000fe20000000000 */
[----:B------:R-:W-:-:S04]  /*0610*/  @!UP0 UIADD3 UR4, -UR4, 0x100000, URZ ;  /* 0x0010000004048890 */ /* 0x000fc8000fffe13f */
[----:B------:R-:W-:Y:S02]  /*0620*/  @!UP0 USHF.L.U32 UR5, UR4, 0xb, URZ ;  /* 0x0000000b04058899 */ /* 0x000fe4000800063f */
[----:B------:R-:W-:Y:S01]  /*0630*/  @!UP0 USHF.L.U32 UR4, UR4, 0x1, URZ ;  /* 0x0000000104048899 */ /* 0x000fe2000800063f */
[----:B------:R-:W5:Y:S08]  /*0640*/  @!P2 LDC R11, c[0x0][0xc] ;  /* 0x00000300ff0bab82 */ /* 0x000f700000000800 */
[----:B------:R-:W2:Y:S01]  /*0650*/  @!UP0 S2UR UR7, SR_CgaCtaId ;  /* 0x00000000000789c3 */ /* 0x000ea20000008800 */
[----:B0-----:R-:W-:-:S04]  /*0660*/  @P2 IMAD.MOV.U32 R6, RZ, RZ, R0 ;  /* 0x000000ffff062224 */ /* 0x001fc800078e0000 */
[----:B-1----:R-:W-:-:S04]  /*0670*/  @P2 IMAD.WIDE.U32 R8, R2, R9, R6 ;  /* 0x0000000902082225 */ /* 0x002fc800078e0006 */
[----:B------:R-:W-:Y:S02]  /*0680*/  @P2 IMAD.MOV.U32 R10, RZ, RZ, R8 ;  /* 0x000000ffff0a2224 */ /* 0x000fe400078e0008 */
[----:B------:R-:W-:Y:S02]  /*0690*/  @P2 IMAD.IADD R12, R9, 0x1, R13 ;  /* 0x00000001090c2824 */ /* 0x000fe400078e020d */
[----:B-----5:R-:W-:-:S04]  /*06a0*/  @!P2 IMAD.WIDE.U32 R6, R11, R0, R2 ;  /* 0x000000000b06a225 */ /* 0x020fc800078e0002 */
[----:B------:R-:W-:Y:S02]  /*06b0*/  @!P2 IMAD.MOV.U32 R10, RZ, RZ, R6 ;  /* 0x000000ffff0aa224 */ /* 0x000fe400078e0006 */
[----:B------:R-:W-:Y:S01]  /*06c0*/  @!P2 IMAD.MOV.U32 R12, RZ, RZ, R7 ;  /* 0x000000ffff0ca224 */ /* 0x000fe200078e0007 */
[----:B--2---:R-:W-:Y:S02]  /*06d0*/  @!UP0 ULEA UR6, UR7, UR6, 0x18 ;  /* 0x0000000607068291 */ /* 0x004fe4000f8ec03f */
[----:B------:R0:W-:Y:S01]  /*06e0*/  STL [R1+0x578], R10 ;  /* 0x0005780a01007387 */ /* 0x0001e20000100800 */
[----:B------:R-:W-:-:S03]  /*06f0*/  VOTEU.ALL UP0, P0 ;  /* 0x00000000003f7886 */ /* 0x000fc60000000000 */
[----:B------:R0:W-:Y:S04]  /*0700*/  STL [R1+0x574], R12 ;  /* 0x0005740c01007387 */ /* 0x0001e80000100800 */
[----:B------:R-:W1:Y:S02]  /*0710*/  FENCE.VIEW.ASYNC.S ;  /* 0x00000000000073c6 */ /* 0x000e640000000000 */
[----:B-1----:R0:W3:Y:S01]  /*0720*/  @!UP0 SYNCS.EXCH.64 URZ, [UR6+0xd0], UR4 ;  /* 0x0000d004063f85b2 */ /* 0x0020e20008000100 */
[----:B------:R0:W3:Y:S01]  /*0730*/  @!UP1 SYNCS.EXCH.64 URZ, [UR6+0xd8], UR4 ;  /* 0x0000d804063f95b2 */ /* 0x0000e20008000100 */
[----:B------:R-:W-:Y:S01]  /*0740*/  NOP ;  /* 0x0000000000007918 */ /* 0x000fe20000000000 */
[----:B---34-:R-:W-:Y:S06]  /*0750*/  BAR.SYNC.DEFER_BLOCKING 0x0 ;  /* 0x0000000000007b1d */ /* 0x018fec0000010000 */
[----:B0-----:R-:W-:Y:S05]  /*0760*/  @!P1 BRA `(.L_x_4) ;  /* 0x000002c8001c9947 */ /* 0x001fea0003800000 */
[----:B------:R-:W-:-:S06]  /*0770*/  UISETP.GT.U32.AND UP0, UPT, UR10, 0x1, UPT ;  /* 0x000000010a00788c */ /* 0x000fcc000bf04070 */
[----:B------:R-:W-:-:S13]  /*0780*/  PLOP3.LUT P0, PT, PT, PT, UP0, 0x80, 0x0 ;  /* 0x000000000000781c */ /* 0x000fda0003f0f008 */
[----:B------:R-:W-:Y:S05]  /*0790*/  @P0 EXIT ;  /* 0x000000000000094d */ /* 0x000fea0003800000 */
[----:B------:R-:W-:Y:S01]  /*07a0*/  IMAD.MOV.U32 R7, RZ, RZ, -0x1 ;  /* 0xffffffffff077424 */ /* 0x000fe200078e00ff */
[----:B------:R-:W-:Y:S01]  /*07b0*/  ULDC.64 UR4, c[0x0][0x650] ;  /* 0x0001940000047ab9 */ /* 0x000fe20000000a00 */
[----:B------:R-:W-:Y:S01]  /*07c0*/  IMAD.MOV.U32 R6, RZ, RZ, -0x1 ;  /* 0xffffffffff067424 */ /* 0x000fe200078e00ff */
[----:B------:R-:W-:Y:S01]  /*07d0*/  ISETP.GE.U32.AND P0, PT, R10, UR4, PT ;  /* 0x000000040a007c0c */ /* 0x000fe2000bf06070 */
[----:B------:R-:W-:Y:S01]  /*07e0*/  UMOV UR10, 0xffffffff ;  /* 0xffffffff000a7882 */ /* 0x000fe20000000000 */
[----:B------:R0:W-:Y:S01]  /*07f0*/  STL [R1+0x56c], R7 ;  /* 0x00056c0701007387 */ /* 0x0001e20000100800 */
[----:B------:R-:W-:Y:S02]  /*0800*/  PRMT R4, RZ, 0x7610, R4 ;  /* 0x00007610ff047816 */ /* 0x000fe40000000004 */
[----:B------:R-:W-:Y:S01]  /*0810*/  ISETP.GE.U32.AND.EX P0, PT, R12, UR5, PT, P0 ;  /* 0x000000050c007c0c */ /* 0x000fe2000bf06100 */
[----:B------:R0:W-:-:S12]  /*0820*/  STL [R1+0x570], R6 ;  /* 0x0005700601007387 */ /* 0x0001d80000100800 */
[----:B0-----:R-:W-:Y:S05]  /*0830*/  @P0 BRA `(.L_x_5) ;  /* 0x00000004006c0947 */ /* 0x001fea0003800000 */
[----:B------:R-:W-:Y:S01]  /*0840*/  ULDC.64 UR14, c[0x0][0x628] ;  /* 0x00018a00000e7ab9 */ /* 0x000fe20000000a00 */
[----:B------:R-:W0:Y:S01]  /*0850*/  LDC.64 R14, c[0x0][0x620] ;  /* 0x00018800ff0e7b82 */ /* 0x000e220000000a00 */
[----:B------:R-:W-:Y:S01]  /*0860*/  ISETP.NE.U32.AND P0, PT, RZ, UR14, PT ;  /* 0x0000000eff007c0c */ /* 0x000fe2000bf05070 */
[----:B------:R-:W-:Y:S01]  /*0870*/  ULDC UR11, c[0x0][0x630] ;  /* 0x00018c00000b7ab9 */ /* 0x000fe20000000800 */
[----:B------:R-:W-:Y:S02]  /*0880*/  R2UR UR4, R10 ;  /* 0x000000000a0472ca */ /* 0x000fe400000e0000 */
[----:B------:R-:W-:Y:S02]  /*0890*/  ISETP.NE.AND.EX P0, PT, RZ, UR15, PT, P0 ;  /* 0x0000000fff007c0c */ /* 0x000fe4000bf05300 */
[----:B------:R-:W-:-:S11]  /*08a0*/  R2UR UR5, R12 ;  /* 0x000000000c0572ca */ /* 0x000fd600000e0000 */
[----:B------:R-:W-:Y:S05]  /*08b0*/  @!P0 BRA `(.L_x_6) ;  /* 0x0000000000308947 */ /* 0x000fea0003800000 */
[----:B------:R-:W-:Y:S01]  /*08c0*/  R2UR UR4, R10 ;  /* 0x000000000a0472ca */ /* 0x000fe200000e0000 */
[----:B------:R-:W-:Y:S01]  /*08d0*/  ULDC UR8, c[0x0][0x634] ;  /* 0x00018d0000087ab9 */ /* 0x000fe20000000800 */
[----:B------:R-:W-:-:S11]  /*08e0*/  R2UR UR10, R12 ;  /* 0x000000000c0a72ca */ /* 0x000fd600000e0000 */
[----:B------:R-:W-:-:S04]  /*08f0*/  UIADD3 UR8, UP0, UR4, UR8, URZ ;  /* 0x0000000804087290 */ /* 0x000fc8000ff1e03f */
[----:B------:R-:W-:-:S04]  /*0900*/  UIADD3.X UR10, URZ, UR10, URZ, UP0, !UPT ;  /* 0x0000000a3f0a7290 */ /* 0x000fc800087fe43f */
[----:B------:R-:W-:-:S04]  /*0910*/  UIMAD.WIDE.U32 UR4, UR10, UR14, URZ ;  /* 0x0000000e0a0472a5 */ /* 0x000fc8000f8e003f */
[----:B------:R-:W-:Y:S02]  /*0920*/  UIMAD.WIDE.U32 UR6, UP0, UR8, UR15, UR4 ;  /* 0x0000000f080672a5 */ /* 0x000fe4000f800004 */
[----:B------:R-:W-:Y:S02]  /*0930*/  UIMAD.WIDE.U32 UR4, UR8, UR14, URZ ;  /* 0x0000000e080472a5 */ /* 0x000fe4000f8e003f */
[----:B------:R-:W-:Y:S02]  /*0940*/  UIADD3.X UR9, URZ, URZ, URZ, UP0, !UPT ;  /* 0x0000003f3f097290 */ /* 0x000fe400087fe43f */
[----:B------:R-:W-:Y:S01]  /*0950*/  UIADD3 URZ, UP0, UR5, UR6, URZ ;  /* 0x00000006053f7290 */ /* 0x000fe2000ff1e03f */
[----:B------:R-:W-:-:S03]  /*0960*/  UMOV UR8, UR7 ;  /* 0x0000000700087c82 */ /* 0x000fc60008000000 */
[----:B------:R-:W-:-:S12]  /*0970*/  UIMAD.WIDE.U32.X UR4, UR10, UR15, UR8, UP0 ;  /* 0x0000000f0a0472a5 */ /* 0x000fd800080e0408 */
.L_x_6:
[----:B------:R-:W-:Y:S01]  /*0980*/  USHF.R.U64 UR10, UR4, UR11, UR5 ;  /* 0x0000000b040a7299 */ /* 0x000fe20008001205 */
[----:B------:R-:W1:Y:S01]  /*0990*/  LDC R8, c[0x0][0x618] ;  /* 0x00018600ff087b82 */ /* 0x000e620000000800 */
[----:B------:R-:W-:Y:S01]  /*09a0*/  USHF.R.U32.HI UR4, URZ, UR11, UR5 ;  /* 0x0000000b3f047299 */ /* 0x000fe20008011605 */
[----:B------:R-:W-:Y:S01]  /*09b0*/  I2FP.F32.U32 R3, R2 ;  /* 0x0000000200037245 */ /* 0x000fe20000201000 */
[----:B------:R-:W-:Y:S01]  /*09c0*/  IMAD.MOV.U32 R6, RZ, RZ, R10 ;  /* 0x000000ffff067224 */ /* 0x000fe200078e000a */
[----:B------:R-:W-:Y:S01]  /*09d0*/  ULDC UR5, c[0x0][0x150] ;  /* 0x0000540000057ab9 */ /* 0x000fe20000000800 */
[----:B------:R-:W-:Y:S01]  /*09e0*/  IADD3 R11, P0, RZ, -UR10, RZ ;  /* 0x8000000aff0b7c10 */ /* 0x000fe2000ff1e0ff */
[----:B------:R-:W-:Y:S02]  /*09f0*/  IMAD.MOV.U32 R7, RZ, RZ, R12 ;  /* 0x000000ffff077224 */ /* 0x000fe400078e000c */
[----:B------:R-:W-:Y:S01]  /*0a00*/  FMUL R3, R3, UR5 ;  /* 0x0000000503037c20 */ /* 0x000fe20008400000 */
[----:B------:R-:W2:Y:S01]  /*0a10*/  LDC.64 R18, c[0x0][0x640] ;  /* 0x00019000ff127b82 */ /* 0x000ea20000000a00 */
[----:B------:R-:W-:Y:S01]  /*0a20*/  IMAD.X R13, RZ, RZ, ~UR4, P0 ;  /* 0x80000004ff0d7e24 */ /* 0x000fe200080e06ff */
[----:B------:R-:W-:Y:S01]  /*0a30*/  ULDC UR4, c[0x0][0x154] ;  /* 0x0000550000047ab9 */ /* 0x000fe20000000800 */
[----:B0-----:R-:W-:-:S02]  /*0a40*/  IMAD.WIDE.U32 R6, R11, R14, R6 ;  /* 0x0000000e0b067225 */ /* 0x001fc400078e0006 */
[----:B------:R-:W0:Y:S03]  /*0a50*/  F2I.U32.TRUNC.NTZ R3, R3 ;  /* 0x0000000300037305 */ /* 0x000e26000020f000 */
[----:B------:R-:W3:Y:S01]  /*0a60*/  LDC R9, c[0x0][0x144] ;  /* 0x00005100ff097b82 */ /* 0x000ee20000000800 */
[----:B------:R-:W-:-:S04]  /*0a70*/  IMAD R4, R13, R14, RZ ;  /* 0x0000000e0d047224 */ /* 0x000fc800078e02ff */
[----:B------:R-:W-:-:S03]  /*0a80*/  IMAD R11, R11, R15, R4 ;  /* 0x0000000f0b0b7224 */ /* 0x000fc600078e0204 */
[----:B------:R-:W4:Y:S01]  /*0a90*/  LDC R10, c[0x0][0x608] ;  /* 0x00018200ff0a7b82 */ /* 0x000f220000000800 */
[----:B------:R-:W-:Y:S02]  /*0aa0*/  IMAD.IADD R7, R7, 0x1, R11 ;  /* 0x0000000107077824 */ /* 0x000fe400078e020b */
[----:B0-----:R-:W-:-:S03]  /*0ab0*/  IMAD.MOV R4, RZ, RZ, -R3 ;  /* 0x000000ffff047224 */ /* 0x001fc600078e0a03 */
[--C-:B-1----:R-:W-:Y:S02]  /*0ac0*/  SHF.R.U64 R14, R6, R8, R7.reuse ;  /* 0x00000008060e7219 */ /* 0x102fe40000001207 */
[----:B------:R-:W0:Y:S01]  /*0ad0*/  LDC R16, c[0x0][0x658] ;  /* 0x00019600ff107b82 */ /* 0x000e220000000800 */
[----:B------:R-:W-:Y:S02]  /*0ae0*/  I2FP.F32.U32 R6, R0 ;  /* 0x0000000000067245 */ /* 0x000fe40000201000 */
[----:B--2---:R-:W-:Y:S02]  /*0af0*/  ISETP.NE.U32.AND P0, PT, R18, RZ, PT ;  /* 0x000000ff1200720c */ /* 0x004fe40003f05070 */
[----:B------:R-:W-:Y:S01]  /*0b00*/  SHF.R.U32.HI R3, RZ, R8, R7 ;  /* 0x00000008ff037219 */ /* 0x000fe20000011607 */
[----:B------:R-:W-:Y:S01]  /*0b10*/  FMUL R6, R6, UR4 ;  /* 0x0000000406067c20 */ /* 0x000fe20008400000 */
[----:B------:R-:W-:Y:S01]  /*0b20*/  ISETP.NE.AND.EX P0, PT, R19, RZ, PT, P0 ;  /* 0x000000ff1300720c */ /* 0x000fe20003f05300 */
[----:B------:R-:W1:Y:S01]  /*0b30*/  LDC R13, c[0x0][0x148] ;  /* 0x00005200ff0d7b82 */ /* 0x000e620000000800 */
[----:B---3--:R-:W-:Y:S01]  /*0b40*/  IMAD R4, R9, R4, R2 ;  /* 0x0000000409047224 */ /* 0x008fe200078e0202 */
[----:B------:R2:W3:Y:S01]  /*0b50*/  F2I.U32.TRUNC.NTZ R12, R6 ;  /* 0x00000006000c7305 */ /* 0x0004e2000020f000 */
[----:B------:R-:W-:-:S02]  /*0b60*/  IMAD.MOV.U32 R9, RZ, RZ, -0x1 ;  /* 0xffffffffff097424 */ /* 0x000fc400078e00ff */
[----:B------:R-:W-:-:S03]  /*0b70*/  IMAD.MOV.U32 R7, RZ, RZ, 0x1 ;  /* 0x00000001ff077424 */ /* 0x000fc600078e00ff */
[----:B------:R-:W1:Y:S01]  /*0b80*/  LDC R17, c[0x0][0x600] ;  /* 0x00018000ff117b82 */ /* 0x000e620000000800 */
[-CC-:B----4-:R-:W-:Y:S02]  /*0b90*/  SHF.R.U64 R24, R14, R10.reuse, R3.reuse ;  /* 0x0000000a0e187219 */ /* 0x190fe40000001203 */
[----:B------:R-:W-:-:S05]  /*0ba0*/  SHF.R.U32.HI R3, RZ, R10, R3 ;  /* 0x0000000aff037219 */ /* 0x000fca0000011603 */
[----:B------:R-:W4:Y:S01]  /*0bb0*/  LDC R20, c[0x0][0x648] ;  /* 0x00019200ff147b82 */ /* 0x000f220000000800 */
[-C--:B0-----:R-:W-:Y:S02]  /*0bc0*/  SHF.L.U32 R2, R9, R16.reuse, RZ ;  /* 0x0000001009027219 */ /* 0x081fe400000006ff */
[--C-:B------:R-:W-:Y:S02]  /*0bd0*/  SHF.R.U64 R26, R24, R16, R3.reuse ;  /* 0x00000010181a7219 */ /* 0x100fe40000001203 */
[----:B------:R-:W-:Y:S02]  /*0be0*/  LOP3.LUT R11, RZ, R2, RZ, 0x33, !PT ;  /* 0x00000002ff0b7212 */ /* 0x000fe400078e33ff */
[-C--:B------:R-:W-:Y:S01]  /*0bf0*/  SHF.R.U32.HI R3, RZ, R16.reuse, R3 ;  /* 0x00000010ff037219 */ /* 0x080fe20000011603 */
[----:B------:R-:W0:Y:S01]  /*0c00*/  LDC R21, c[0x0][0x638] ;  /* 0x00018e00ff157b82 */ /* 0x000e220000000800 */
[----:B------:R-:W-:Y:S01]  /*0c10*/  SHF.L.U32 R10, R7, R16, RZ ;  /* 0x00000010070a7219 */ /* 0x000fe200000006ff */
[----:B------:R-:W-:-:S06]  /*0c20*/  IMAD.MOV.U32 R2, RZ, RZ, R26 ;  /* 0x000000ffff027224 */ /* 0x000fcc00078e001a */
[----:B------:R-:W0:Y:S01]  /*0c30*/  LDC R22, c[0x0][0x610] ;  /* 0x00018400ff167b82 */ /* 0x000e220000000800 */
[----:B--23--:R-:W-:Y:S05]  /*0c40*/  @!P0 BRA `(.L_x_7) ;  /* 0x0000000000288947 */ /* 0x00cfea0003800000 */
[----:B------:R-:W2:Y:S02]  /*0c50*/  LDC R9, c[0x0][0x64c] ;  /* 0x00019300ff097b82 */ /* 0x000ea40000000800 */
[----:B--2---:R-:W-:-:S05]  /*0c60*/  IADD3 R9, P0, R26, R9, RZ ;  /* 0x000000091a097210 */ /* 0x004fca0007f1e0ff */
[----:B------:R-:W-:-:S04]  /*0c70*/  IMAD.X R15, RZ, RZ, R3, P0 ;  /* 0x000000ffff0f7224 */ /* 0x000fc800000e0603 */
[----:B------:R-:W-:-:S04]  /*0c80*/  IMAD.WIDE.U32 R2, R15, R18, RZ ;  /* 0x000000120f027225 */ /* 0x000fc800078e00ff */
[----:B------:R-:W-:-:S04]  /*0c90*/  IMAD.WIDE.U32 R6, P0, R9, R19, R2 ;  /* 0x0000001309067225 */ /* 0x000fc80007800002 */
[----:B------:R-:W-:-:S04]  /*0ca0*/  IMAD.WIDE.U32 R2, R9, R18, RZ ;  /* 0x0000001209027225 */ /* 0x000fc800078e00ff */
[----:B------:R-:W-:Y:S01]  /*0cb0*/  IMAD.X R9, RZ, RZ, RZ, P0 ;  /* 0x000000ffff097224 */ /* 0x000fe200000e06ff */
[----:B------:R-:W-:Y:S01]  /*0cc0*/  IADD3 RZ, P0, R3, R6, RZ ;  /* 0x0000000603ff7210 */ /* 0x000fe20007f1e0ff */
[----:B------:R-:W-:-:S04]  /*0cd0*/  IMAD.MOV.U32 R8, RZ, RZ, R7 ;  /* 0x000000ffff087224 */ /* 0x000fc800078e0007 */
[----:B------:R-:W-:-:S08]  /*0ce0*/  IMAD.WIDE.U32.X R2, R15, R19, R8, P0 ;  /* 0x000000130f027225 */ /* 0x000fd000000e0408 */
.L_x_7:
[----:B----4-:R-:W-:Y:S01]  /*0cf0*/  SHF.R.U64 R2, R2, R20, R3 ;  /* 0x0000001402027219 */ /* 0x010fe20000001203 */
[----:B-1----:R-:W-:Y:S01]  /*0d00*/  VIADD R3, R17, 0xffffffff ;  /* 0xffffffff11037836 */ /* 0x002fe20000000000 */
[----:B------:R-:W-:Y:S01]  /*0d10*/  LOP3.LUT R11, R24, R11, RZ, 0xc0, !PT ;  /* 0x0000000b180b7212 */ /* 0x000fe200078ec0ff */
[----:B------:R-:W-:Y:S02]  /*0d20*/  IMAD.MOV R12, RZ, RZ, -R12 ;  /* 0x000000ffff0c7224 */ /* 0x000fe400078e0a0c */
[----:B------:R-:W-:Y:S01]  /*0d30*/  IMAD.MOV R6, RZ, RZ, -R2 ;  /* 0x000000ffff067224 */ /* 0x000fe200078e0a02 */
[----:B------:R-:W-:Y:S01]  /*0d40*/  LOP3.LUT R3, R14, R3, RZ, 0xc0, !PT ;  /* 0x000000030e037212 */ /* 0x000fe200078ec0ff */
[----:B------:R-:W-:Y:S02]  /*0d50*/  IMAD R11, R10, R2, R11 ;  /* 0x000000020a0b7224 */ /* 0x000fe400078e020b */
[----:B------:R-:W-:Y:S02]  /*0d60*/  @P2 IMAD R4, R13, R12, R0 ;  /* 0x0000000c0d042224 */ /* 0x000fe400078e0200 */
[----:B0-----:R-:W-:-:S02]  /*0d70*/  IMAD R2, R6, R21, R26 ;  /* 0x0000001506027224 */ /* 0x001fc400078e021a */
[----:B------:R-:W-:Y:S02]  /*0d80*/  IMAD R0, R11, R22, R4 ;  /* 0x000000160b007224 */ /* 0x000fe400078e0204 */
[----:B------:R-:W-:Y:S02]  /*0d90*/  IMAD R3, R2, R17, R3 ;  /* 0x0000001102037224 */ /* 0x000fe400078e0203 */
[----:B------:R-:W-:-:S03]  /*0da0*/  IMAD.MOV.U32 R4, RZ, RZ, 0x1 ;  /* 0x00000001ff047424 */ /* 0x000fc600078e00ff */
[----:B------:R-:W-:Y:S02]  /*0db0*/  SEL R2, R3, R0, !P2 ;  /* 0x0000000003027207 */ /* 0x000fe40005000000 */
[----:B------:R-:W-:-:S03]  /*0dc0*/  SEL R0, R0, R3, !P2 ;  /* 0x0000000300007207 */ /* 0x000fc60005000000 */
[----:B------:R0:W-:Y:S04]  /*0dd0*/  STL [R1+0x570], R2 ;  /* 0x0005700201007387 */ /* 0x0001e80000100800 */
[----:B------:R0:W-:Y:S02]  /*0de0*/  STL [R1+0x56c], R0 ;  /* 0x00056c0001007387 */ /* 0x0001e40000100800 */
.L_x_5:
[----:B------:R-:W-:-:S08]  /*0df0*/  NOP ;  /* 0x0000000000007918 */ /* 0x000fd00000000000 */
[----:B------:R-:W1:Y:S02]  /*0e00*/  USETMAXREG.TRY_ALLOC.CTAPOOL UP0, 0xf0 ;  /* 0x000000f0000079c8 */ /* 0x000e640008000600 */
[----:B-1----:R-:W-:-:S13]  /*0e10*/  PLOP3.LUT P0, PT, PT, PT, UP0, 0x80, 0x0 ;  /* 0x000000000000781c */ /* 0x002fda0003f0f008 */
[----:B------:R-:W-:Y:S05]  /*0e20*/  @!P0 BRA `(.L_x_5) ;  /* 0xfffffffc00f08947 */ /* 0x000fea000383ffff */
[----:B------:R-:W-:Y:S01]  /*0e30*/  ULDC.64 UR4, c[0x0][0x598] ;  /* 0x0001660000047ab9 */ /* 0x000fe20000000a00 */
[----:B------:R-:W-:Y:S01]  /*0e40*/  ULDC.64 UR14, c[0x0][0x208] ;  /* 0x00008200000e7ab9 */ /* 0x000fe20000000a00 */
[----:B------:R-:W-:-:S04]  /*0e50*/  ISETP.NE.U32.AND P0, PT, RZ, UR4, PT ;  /* 0x00000004ff007c0c */ /* 0x000fc8000bf05070 */
[----:B------:R-:W-:-:S13]  /*0e60*/  ISETP.NE.AND.EX P0, PT, RZ, UR5, PT, P0 ;  /* 0x00000005ff007c0c */ /* 0x000fda000bf05300 */
[----:B------:R-:W-:Y:S05]  /*0e70*/  @!P0 BRA `(.L_x_8) ;  /* 0x0000000000208947 */ /* 0x000fea0003800000 */
[----:B0-----:R-:W0:Y:S02]  /*0e80*/  LDC.64 R2, c[0x0][0x598] ;  /* 0x00016600ff027b82 */ /* 0x001e240000000a00 */
[----:B0-----:R-:W2:Y:S02]  /*0e90*/  LDG.E.64 R2, desc[UR14][R2.64] ;  /* 0x0000000e02027981 */ /* 0x001ea4000c1e1b00 */
[----:B--2---:R-:W-:-:S04]  /*0ea0*/  ISETP.NE.U32.AND P0, PT, R2, RZ, PT ;  /* 0x000000ff0200720c */ /* 0x004fc80003f05070 */
[----:B------:R-:W-:-:S13]  /*0eb0*/  ISETP.NE.AND.EX P0, PT, R3, RZ, PT, P0 ;  /* 0x000000ff0300720c */ /* 0x000fda0003f05300 */
[----:B------:R-:W-:Y:S05]  /*0ec0*/  @!P0 BRA `(.L_x_8) ;  /* 0x00000000000c8947 */ /* 0x000fea0003800000 */
[----:B------:R-:W2:Y:S02]  /*0ed0*/  LD.E R2, desc[UR14][R2.64] ;  /* 0x0000000e02027980 */ /* 0x000ea4000c101900 */
[----:B--2---:R-:W-:Y:S01]  /*0ee0*/  R2UR UR20, R2 ;  /* 0x00000000021472ca */ /* 0x004fe200000e0000 */
[----:B------:R-:W-:-:S14]  /*0ef0*/  BRA `(.L_x_9) ;  /* 0x0000000000247947 */ /* 0x000fdc0003800000 */
.L_x_8:
[----:B------:R-:W-:Y:S02]  /*0f00*/  ULDC.64 UR4, c[0x0][0x588] ;  /* 0x0001620000047ab9 */ /* 0x000fe40000000a00 */
[----:B------:R-:W-:-:S04]  /*0f10*/  ISETP.NE.U32.AND P0, PT, RZ, UR4, PT ;  /* 0x00000004ff007c0c */ /* 0x000fc8000bf05070 */
[----:B------:R-:W-:-:S13]  /*0f20*/  ISETP.NE.AND.EX P0, PT, RZ, UR5, PT, P0 ;  /* 0x00000005ff007c0c */ /* 0x000fda000bf05300 */
[----:B------:R-:W-:Y:S05]  /*0f30*/  @!P0 BRA `(.L_x_10) ;  /* 0x0000000000108947 */ /* 0x000fea0003800000 */
[----:B0-----:R-:W0:Y:S02]  /*0f40*/  LDC.64 R2, c[0x0][0x588] ;  /* 0x00016200ff027b82 */ /* 0x001e240000000a00 */
[----:B0-----:R-:W2:Y:S02]  /*0f50*/  LDG.E R2, desc[UR14][R2.64] ;  /* 0x0000000e02027981 */ /* 0x001ea4000c1e1900 */
[----:B--2---:R-:W-:Y:S01]  /*0f60*/  R2UR UR20, R2 ;  /* 0x00000000021472ca */ /* 0x004fe200000e0000 */
[----:B------:R-:W-:-:S14]  /*0f70*/  BRA `(.L_x_9) ;  /* 0x0000000000047947 */ /* 0x000fdc0003800000 */
.L_x_10:
[----:B------:R-:W-:-:S05]  /*0f80*/  ULDC UR20, c[0x0][0x580] ;  /* 0x0001600000147ab9 */ /* 0x000fca0000000800 */
.L_x_9:
[----:B------:R-:W-:Y:S02]  /*0f90*/  ULDC.64 UR4, c[0x0][0x5a0] ;  /* 0x0001680000047ab9 */ /* 0x000fe40000000a00 */
        /* <DEDUP_REMOVED lines=11> */
.L_x_11:
        /* <DEDUP_REMOVED lines=8> */
.L_x_13:
[----:B------:R-:W-:-:S05]  /*10d0*/  ULDC UR21, c[0x0][0x584] ;  /* 0x0001610000157ab9 */ /* 0x000fca0000000800 */
.L_x_12:
[----:B------:R-:W-:-:S13]  /*10e0*/  LOP3.LUT P0, RZ, R4, 0xff, RZ, 0xc0, !PT ;  /* 0x000000ff04ff7812 */ /* 0x000fda000780c0ff */
[----:B------:R-:W-:Y:S05]  /*10f0*/  @!P0 EXIT ;  /* 0x000000000000894d */ /* 0x000fea0003800000 */
[----:B------:R-:W0:Y:S01]  /*1100*/  LDC.64 R6, c[0x0][0x5c8] ;  /* 0x00017200ff067b82 */ /* 0x000e220000000a00 */
[----:B------:R-:W-:Y:S01]  /*1110*/  ULDC UR4, c[0x0][0x28c] ;  /* 0x0000a30000047ab9 */ /* 0x000fe20000000800 */
[----:B------:R-:W-:Y:S02]  /*1120*/  ULOP3.LUT UR22, UR13, 0x1, URZ, 0xfc, !UPT ;  /* 0x000000010d167892 */ /* 0x000fe4000f8efc3f */
[----:B------:R-:W-:-:S04]  /*1130*/  UIADD3 UR4, UR4, 0x1f, URZ ;  /* 0x0000001f04047890 */ /* 0x000fc8000fffe03f */
[----:B------:R-:W-:-:S04]  /*1140*/  USHF.R.S32.HI UR5, URZ, 0x1f, UR4 ;  /* 0x0000001f3f057899 */ /* 0x000fc80008011404 */
[----:B------:R-:W-:-:S03]  /*1150*/  ULEA.HI UR5, UR5, UR4, URZ, 0x5 ;  /* 0x0000000405057291 */ /* 0x000fc6000f8f283f */
[----:B------:R-:W-:Y:S01]  /*1160*/  UMOV UR4, URZ ;  /* 0x0000003f00047c82 */ /* 0x000fe20008000000 */
[----:B------:R-:W-:-:S03]  /*1170*/  USHF.R.S32.HI UR9, URZ, 0x5, UR5 ;  /* 0x000000053f097899 */ /* 0x000fc60008011405 */
[----:B------:R-:W-:Y:S01]  /*1180*/  UMOV UR5, URZ ;  /* 0x0000003f00057c82 */ /* 0x000fe20008000000 */
[C-C-:B0-----:R-:W-:Y:S01]  /*1190*/  SHF.L.U64.HI R2, R6.reuse, 0x7, R7.reuse ;  /* 0x0000000706027819 */ /* 0x141fe20000010207 */
[C---:B------:R-:W-:Y:S01]  /*11a0*/  IMAD.SHL.U32 R4, R6.reuse, 0x80, RZ ;  /* 0x0000008006047824 */ /* 0x040fe200078e00ff */
[C---:B------:R-:W-:Y:S01]  /*11b0*/  SHF.L.U64.HI R0, R6.reuse, 0x3, R7 ;  /* 0x0000000306007819 */ /* 0x040fe20000010207 */
[----:B------:R-:W-:-:S07]  /*11c0*/  IMAD.SHL.U32 R3, R6, 0x8, RZ ;  /* 0x0000000806037824 */ /* 0x000fce00078e00ff */
.L_x_40:
[----:B------:R-:W-:Y:S01]  /*11d0*/  STL [R1+0x568], RZ ;  /* 0x000568ff01007387 */ /* 0x000fe20000100800 */
[----:B0-----:R-:W0:Y:S01]  /*11e0*/  S2UR UR18, SR_CgaCtaId ;  /* 0x00000000001279c3 */ /* 0x001e220000008800 */
[----:B------:R-:W-:Y:S01]  /*11f0*/  UMOV UR17, 0x400 ;  /* 0x0000040000117882 */ /* 0x000fe20000000000 */
[----:B------:R-:W-:Y:S01]  /*1200*/  UMOV UR6, URZ ;  /* 0x0000003f00067c82 */ /* 0x000fe20008000000 */
[----:B------:R-:W-:Y:S01]  /*1210*/  STL [R1+0x564], RZ ;  /* 0x000564ff01007387 */ /* 0x000fe20000100800 */
[----:B------:R-:W-:Y:S01]  /*1220*/  UMOV UR7, URZ ;  /* 0x0000003f00077c82 */ /* 0x000fe20008000000 */
[----:B------:R-:W-:Y:S01]  /*1230*/  UMOV UR8, URZ ;  /* 0x0000003f00087c82 */ /* 0x000fe20008000000 */
[----:B------:R-:W-:Y:S01]  /*1240*/  UMOV UR23, UR5 ;  /* 0x0000000500177c82 */ /* 0x000fe20008000000 */
[----:B------:R-:W-:Y:S01]  /*1250*/  STL [R1+0x560], RZ ;  /* 0x000560ff01007387 */ /* 0x000fe20000100800 */
[----:B-1----:R-:W1:Y:S01]  /*1260*/  LDC R7, c[0x0][0x28c] ;  /* 0x0000a300ff077b82 */ /* 0x002e620000000800 */
[----:B------:R-:W-:-:S02]  /*1270*/  CS2R R236, SRZ ;  /* 0x0000000000ec7805 */ /* 0x000fc4000001ff00 */
[----:B------:R-:W-:Y:S01]  /*1280*/  CS2R R234, SRZ ;  /* 0x0000000000ea7805 */ /* 0x000fe2000001ff00 */
[----:B------:R-:W-:Y:S01]  /*1290*/  STL [R1+0x55c], RZ ;  /* 0x00055cff01007387 */ /* 0x000fe20000100800 */
[----:B------:R-:W-:Y:S02]  /*12a0*/  CS2R R232, SRZ ;  /* 0x0000000000e87805 */ /* 0x000fe4000001ff00 */
[----:B------:R-:W-:Y:S02]  /*12b0*/  CS2R R230, SRZ ;  /* 0x0000000000e67805 */ /* 0x000fe4000001ff00 */
[----:B------:R-:W-:Y:S01]  /*12c0*/  CS2R R228, SRZ ;  /* 0x0000000000e47805 */ /* 0x000fe2000001ff00 */
[----:B------:R-:W-:Y:S01]  /*12d0*/  STL [R1+0x558], RZ ;  /* 0x000558ff01007387 */ /* 0x000fe20000100800 */
[----:B------:R-:W-:Y:S02]  /*12e0*/  CS2R R226, SRZ ;  /* 0x0000000000e27805 */ /* 0x000fe4000001ff00 */
        /* <DEDUP_REMOVED lines=15> */
[----:B-1----:R-:W-:Y:S02]  /*13e0*/  ISETP.GE.AND P0, PT, R7, 0x1, PT ;  /* 0x000000010700780c */ /* 0x002fe40003f06270 */
[----:B------:R-:W-:Y:S01]  /*13f0*/  CS2R R10, SRZ ;  /* 0x00000000000a7805 */ /* 0x000fe2000001ff00 */
[----:B------:R-:W-:Y:S01]  /*1400*/  IMAD.MOV.U32 R9, RZ, RZ, RZ ;  /* 0x000000ffff097224 */ /* 0x000fe200078e00ff */
[----:B------:R-:W-:Y:S01]  /*1410*/  STL [R1+0x544], RZ ;  /* 0x000544ff01007387 */ /* 0x000fe20000100800 */
[----:B------:R-:W-:-:S02]  /*1420*/  CS2R R120, SRZ ;  /* 0x0000000000787805 */ /* 0x000fc4000001ff00 */
[----:B------:R-:W-:Y:S02]  /*1430*/  CS2R R122, SRZ ;  /* 0x00000000007a7805 */ /* 0x000fe4000001ff00 */
[----:B------:R-:W-:Y:S01]  /*1440*/  CS2R R124, SRZ ;  /* 0x00000000007c7805 */ /* 0x000fe2000001ff00 */
[----:B------:R-:W-:Y:S01]  /*1450*/  STL [R1+0x540], RZ ;  /* 0x000540ff01007387 */ /* 0x000fe20000100800 */
[----:B------:R-:W-:Y:S02]  /*1460*/  CS2R R126, SRZ ;  /* 0x00000000007e7805 */ /* 0x000fe4000001ff00 */
[----:B------:R-:W-:Y:S02]  /*1470*/  CS2R R128, SRZ ;  /* 0x0000000000807805 */ /* 0x000fe4000001ff00 */
[----:B------:R-:W-:Y:S01]  /*1480*/  CS2R R130, SRZ ;  /* 0x0000000000827805 */ /* 0x000fe2000001ff00 */
        /* <DEDUP_REMOVED lines=59> */
[----:B--2---:R-:W-:Y:S01]  /*1840*/  CS2R R28, SRZ ;  /* 0x00000000001c7805 */ /* 0x004fe2000001ff00 */
        /* <DEDUP_REMOVED lines=60> */
[----:B------:R-:W-:Y:S04]  /*1c10*/  STL [R1+0x4c4], RZ ;  /* 0x0004c4ff01007387 */ /* 0x000fe80000100800 */
        /* <DEDUP_REMOVED lines=209> */
[----:B------:R-:W-:Y:S04]  /*2930*/  STL [R1], RZ ;  /* 0x000000ff01007387 */ /* 0x000fe80000100800 */
[----:B------:R-:W-:Y:S04]  /*2940*/  STL [R1+0x4], RZ ;  /* 0x000004ff01007387 */ /* 0x000fe80000100800 */
[----:B------:R-:W-:Y:S04]  /*2950*/  STL [R1+0x8], RZ ;  /* 0x000008ff01007387 */ /* 0x000fe80000100800 */
[----:B------:R-:W-:Y:S04]  /*2960*/  STL [R1+0xc], RZ ;  /* 0x00000cff01007387 */ /* 0x000fe80000100800 */
[----:B------:R-:W-:Y:S04]  /*2970*/  STL [R1+0x10], RZ ;  /* 0x000010ff01007387 */ /* 0x000fe80000100800 */
[----:B------:R-:W-:Y:S04]  /*2980*/  STL [R1+0x14], RZ ;  /* 0x000014ff01007387 */ /* 0x000fe80000100800 */
[----:B------:R-:W-:Y:S04]  /*2990*/  STL [R1+0x18], RZ ;  /* 0x000018ff01007387 */ /* 0x000fe80000100800 */
[----:B------:R-:W-:Y:S04]  /*29a0*/  STL [R1+0x1c], RZ ;  /* 0x00001cff01007387 */ /* 0x000fe80000100800 */
[----:B------:R-:W-:Y:S01]  /*29b0*/  STL [R1+0x20], RZ ;  /* 0x000020ff01007387 */ /* 0x000fe20000100800 */
[----:B------:R-:W1:Y:S03]  /*29c0*/  S2R R6, SR_TID.X ;  /* 0x0000000000067919 */ /* 0x000e660000002100 */
        /* <DEDUP_REMOVED lines=8> */
[----:B-1----:R-:W-:-:S03]  /*2a50*/  LOP3.LUT R6, R6, 0x80, RZ, 0xc0, !PT ;  /* 0x0000008006067812 */ /* 0x002fc600078ec0ff */
[----:B------:R-:W-:Y:S01]  /*2a60*/  STL [R1+0x44], RZ ;  /* 0x000044ff01007387 */ /* 0x000fe20000100800 */
[----:B------:R-:W-:-:S03]  /*2a70*/  SHF.R.U32.HI R6, RZ, 0x7, R6 ;  /* 0x00000007ff067819 */ /* 0x000fc60000011606 */
        /* <DEDUP_REMOVED lines=33> */
[----:B------:R-:W1:Y:S04]  /*2c90*/  SHFL.IDX PT, R6, R6, RZ, 0x1f ;  /* 0x00001fff06067589 */ /* 0x000e6800000e0000 */
[----:B------:R2:W-:Y:S04]  /*2ca0*/  STL [R1+0xcc], RZ ;  /* 0x0000ccff01007387 */ /* 0x0005e80000100800 */
[----:B------:R2:W-:Y:S04]  /*2cb0*/  STL [R1+0xd0], RZ ;  /* 0x0000d0ff01007387 */ /* 0x0005e80000100800 */
[----:B------:R2:W-:Y:S04]  /*2cc0*/  STL [R1+0xd4], RZ ;  /* 0x0000d4ff01007387 */ /* 0x0005e80000100800 */
[----:B------:R2:W-:Y:S04]  /*2cd0*/  STL [R1+0xd8], RZ ;  /* 0x0000d8ff01007387 */ /* 0x0005e80000100800 */
[----:B------:R2:W-:Y:S04]  /*2ce0*/  STL [R1+0xdc], RZ ;  /* 0x0000dcff01007387 */ /* 0x0005e80000100800 */
[----:B------:R2:W-:Y:S01]  /*2cf0*/  STL [R1+0xe0], RZ ;  /* 0x0000e0ff01007387 */ /* 0x0005e20000100800 */
[----:B-1----:R-:W-:Y:S01]  /*2d00*/  R2UR UR12, R6 ;  /* 0x00000000060c72ca */ /* 0x002fe200000e0000 */
[----:B------:R-:W-:-:S02]  /*2d10*/  IMAD.U32 R6, RZ, RZ, UR4 ;  /* 0x00000004ff067e24 */ /* 0x000fc4000f8e00ff */
[----:B------:R2:W-:Y:S04]  /*2d20*/  STL [R1+0xe4], RZ ;  /* 0x0000e4ff01007387 */ /* 0x0005e80000100800 */
[----:B------:R2:W-:Y:S04]  /*2d30*/  STL [R1+0xe8], RZ ;  /* 0x0000e8ff01007387 */ /* 0x0005e80000100800 */
[----:B------:R2:W-:Y:S02]  /*2d40*/  STL [R1+0xec], RZ ;  /* 0x0000ecff01007387 */ /* 0x0005e40000100800 */
[----:B------:R-:W-:-:S02]  /*2d50*/  ULEA.HI UR11, UR12, UR12, URZ, 0x1 ;  /* 0x0000000c0c0b7291 */ /* 0x000fc4000f8f083f */
[----:B------:R2:W-:Y:S02]  /*2d60*/  STL [R1+0xf0], RZ ;  /* 0x0000f0ff01007387 */ /* 0x0005e40000100800 */
[----:B------:R-:W-:Y:S02]  /*2d70*/  ULOP3.LUT UR16, UR11, 0x1ffffe, URZ, 0xc0, !UPT ;  /* 0x001ffffe0b107892 */ /* 0x000fe4000f8ec03f */
[----:B------:R2:W-:Y:S01]  /*2d80*/  STL [R1+0xf4], RZ ;  /* 0x0000f4ff01007387 */ /* 0x0005e20000100800 */
[----:B0-----:R-:W-:Y:S02]  /*2d90*/  ULEA UR11, UR18, UR17, 0x18 ;  /* 0x00000011120b7291 */ /* 0x001fe4000f8ec03f */
[----:B------:R-:W-:Y:S01]  /*2da0*/  UIADD3 UR16, UR12, -UR16, URZ ;  /* 0x800000100c107290 */ /* 0x000fe2000fffe03f */
[----:B------:R2:W-:Y:S03]  /*2db0*/  STL [R1+0xf8], RZ ;  /* 0x0000f8ff01007387 */ /* 0x0005e60000100800 */
[----:B------:R-:W-:Y:S01]  /*2dc0*/  ULEA UR16, UR16, UR11, 0xb ;  /* 0x0000000b10107291 */ /* 0x000fe2000f8e583f */
[----:B------:R2:W-:Y:S03]  /*2dd0*/  STL [R1+0xfc], RZ ;  /* 0x0000fcff01007387 */ /* 0x0005e60000100800 */
[----:B------:R-:W-:Y:S01]  /*2de0*/  UIADD3 UR16, UR16, 0x180, URZ ;  /* 0x0000018010107890 */ /* 0x000fe2000fffe03f */
[----:B------:R2:W-:Y:S03]  /*2df0*/  STL [R1+0x100], RZ ;  /* 0x000100ff01007387 */ /* 0x0005e60000100800 */
[----:B------:R-:W-:Y:S01]  /*2e00*/  USHF.R.U32.HI UR12, URZ, 0x4, UR16 ;  /* 0x000000043f0c7899 */ /* 0x000fe20008011610 */
[----:B------:R2:W-:Y:S03]  /*2e10*/  STL [R1+0x104], RZ ;  /* 0x000104ff01007387 */ /* 0x0005e60000100800 */
[----:B------:R-:W-:Y:S01]  /*2e20*/  ULOP3.LUT UR12, UR12, 0x3fff, URZ, 0xc0, !UPT ;  /* 0x00003fff0c0c7892 */ /* 0x000fe2000f8ec03f */
[----:B------:R2:W-:Y:S04]  /*2e30*/  STL [R1+0x108], RZ ;  /* 0x000108ff01007387 */ /* 0x0005e80000100800 */
        /* <DEDUP_REMOVED lines=28> */
[----:B------:R2:W-:Y:S01]  /*3000*/  STL [R1+0x17c], RZ ;  /* 0x00017cff01007387 */ /* 0x0005e20000100800 */
[----:B------:R-:W-:Y:S05]  /*3010*/  @!P0 BRA `(.L_x_14) ;  /* 0x0000004000a48947 */ /* 0x000fea0003800000 */
[----:B------:R-:W-:-:S06]  /*3020*/  UISETP.NE.AND UP0, UPT, UR22, 0x3, UPT ;  /* 0x000000031600788c */ /* 0x000fcc000bf05270 */
[----:B------:R-:W-:-:S13]  /*3030*/  PLOP3.LUT P1, PT, PT, PT, UP0, 0x80, 0x0 ;  /* 0x000000000000781c */ /* 0x000fda0003f2f008 */
[----:B------:R-:W-:Y:S05]  /*3040*/  @!P1 BRA `(.L_x_15) ;  /* 0x0000000000049947 */ /* 0x000fea0003800000 */
[----:B------:R-:W-:Y:S01]  /*3050*/  BPT.TRAP 0x1 ;  /* 0x000000040000795c */ /* 0x000fe20000300000 */
.L_x_15:
[----:B------:R-:W-:Y:S01]  /*3060*/  ULEA UR7, UR5, UR11, 0x3 ;  /* 0x0000000b05077291 */ /* 0x000fe2000f8e183f */
[----:B------:R-:W-:-:S05]  /*3070*/  IMAD.U32 R6, RZ, RZ, UR4 ;  /* 0x00000004ff067e24 */ /* 0x000fca000f8e00ff */
[----:B------:R-:W-:-:S04]  /*3080*/  SHF.L.U32 R6, R6, 0x1f, RZ ;  /* 0x0000001f06067819 */ /* 0x000fc800000006ff */
[----:B------:R0:W1:Y:S01]  /*3090*/  SYNCS.PHASECHK.TRANS64.TRYWAIT P0, [UR7], R6 ;  /* 0x00000006ff0075a7 */ /* 0x0000620008000147 */
[----:B------:R-:W-:Y:S05]  /*30a0*/  @!P1 BRA `(.L_x_16) ;  /* 0x0000000000049947 */ /* 0x000fea0003800000 */
[----:B------:R-:W-:Y:S01]  /*30b0*/  BPT.TRAP 0x1 ;  /* 0x000000040000795c */ /* 0x000fe20000300000 */
.L_x_16:
[----:B------:R3:W-:Y:S01]  /*30c0*/  STL [R1+0x568], RZ ;  /* 0x000568ff01007387 */ /* 0x0007e20000100800 */
[----:B------:R-:W-:Y:S01]  /*30d0*/  UMOV UR6, 0x1 ;  /* 0x0000000100067882 */ /* 0x000fe20000000000 */
[----:B-1----:R-:W-:Y:S05]  /*30e0*/  @P0 BRA `(.L_x_17) ;  /* 0x0000000000080947 */ /* 0x002fea0003800000 */
[----:B------:R-:W1:Y:S02]  /*30f0*/  SYNCS.PHASECHK.TRANS64.TRYWAIT P0, [UR7], R6 ;  /* 0x00000006ff0075a7 */ /* 0x000e640008000147 */
[----:B-1----:R-:W-:Y:S05]  /*3100*/  @!P0 BRA `(.L_x_18) ;  /* 0x000002b800988947 */ /* 0x002fea0003800000 */
.L_x_17:
[----:B------:R-:W-:Y:S01]  /*3110*/  UIADD3 UR7, UR11, 0x24180, URZ ;  /* 0x000241800b077890 */ /* 0x000fe2000fffe03f */
[----:B------:R-:W-:Y:S01]  /*3120*/  WARPGROUP.ARRIVE ;  /* 0x00000000000079c5 */ /* 0x000fe20000000000 */
[----:B------:R-:W-:Y:S01]  /*3130*/  ULOP3.LUT UR8, UR12, 0x10000, URZ, 0xfc, !UPT ;  /* 0x000100000c087892 */ /* 0x000fe2000f8efc3f */
[----:B------:R-:W-:Y:S01]  /*3140*/  STL [R1+0x564], RZ ;  /* 0x000564ff01007387 */ /* 0x000fe20000100800 */
[----:B------:R-:W-:Y:S01]  /*3150*/  USHF.R.U32.HI UR7, URZ, 0x4, UR7 ;  /* 0x000000043f077899 */ /* 0x000fe20008011607 */
[----:B------:R-:W-:Y:S01]  /*3160*/  CS2R R236, SRZ ;  /* 0x0000000000ec7805 */ /* 0x000fe2000001ff00 */
[----:B------:R-:W-:Y:S01]  /*3170*/  UMOV UR17, 0xc0000010 ;  /* 0xc000001000117882 */ /* 0x000fe20000000000 */
[----:B------:R-:W-:Y:S01]  /*3180*/  UMOV UR19, 0xc0000010 ;  /* 0xc000001000137882 */ /* 0x000fe20000000000 */
[----:B------:R-:W-:Y:S01]  /*3190*/  ULOP3.LUT UR7, UR7, 0x3fff, URZ, 0xc0, !UPT ;  /* 0x00003fff07077892 */ /* 0x000fe2000f8ec03f */
[----:B------:R-:W-:Y:S01]  /*31a0*/  STL [R1+0x560], RZ ;  /* 0x000560ff01007387 */ /* 0x000fe20000100800 */
[----:B------:R-:W-:-:S02]  /*31b0*/  CS2R R234, SRZ ;  /* 0x0000000000ea7805 */ /* 0x000fc4000001ff00 */
[----:B------:R-:W-:Y:S01]  /*31c0*/  CS2R R232, SRZ ;  /* 0x0000000000e87805 */ /* 0x000fe2000001ff00 */
[----:B------:R-:W-:Y:S01]  /*31d0*/  ULOP3.LUT UR18, UR7, 0x10000, URZ, 0xfc, !UPT ;  /* 0x0001000007127892 */ /* 0x000fe2000f8efc3f */
[----:B------:R-:W-:Y:S01]  /*31e0*/  STL [R1+0x55c], RZ ;  /* 0x00055cff01007387 */ /* 0x000fe20000100800 */
[----:B------:R-:W-:Y:S01]  /*31f0*/  UIMAD UR7, UR5, 0x300, UR8 ;  /* 0x00000300050778a4 */ /* 0x000fe2000f8e0208 */
[----:B------:R-:W-:Y:S01]  /*3200*/  CS2R R230, SRZ ;  /* 0x0000000000e67805 */ /* 0x000fe2000001ff00 */
[----:B------:R-:W-:Y:S01]  /*3210*/  UIMAD UR18, UR5, 0x180, UR18 ;  /* 0x00000180051278a4 */ /* 0x000fe2000f8e0212 */
[----:B------:R-:W-:Y:S01]  /*3220*/  STL [R1+0x558], RZ ;  /* 0x000558ff01007387 */ /* 0x000fe20000100800 */
[----:B------:R-:W-:Y:S02]  /*3230*/  CS2R R228, SRZ ;  /* 0x0000000000e47805 */ /* 0x000fe4000001ff00 */
[----:B------:R-:W-:Y:S02]  /*3240*/  CS2R R226, SRZ ;  /* 0x0000000000e27805 */ /* 0x000fe4000001ff00 */
[----:B------:R-:W-:Y:S01]  /*3250*/  CS2R R224, SRZ ;  /* 0x0000000000e07805 */ /* 0x000fe2000001ff00 */
[----:B------:R-:W-:Y:S01]  /*3260*/  UMOV UR16, UR7 ;  /* 0x0000000700107c82 */ /* 0x000fe20008000000 */
[----:B------:R-:W-:Y:S01]  /*3270*/  STL [R1+0x554], RZ ;  /* 0x000554ff01007387 */ /* 0x000fe20000100800 */
[----:B------:R-:W-:-:S02]  /*3280*/  CS2R R222, SRZ ;  /* 0x0000000000de7805 */ /* 0x000fc4000001ff00 */
[----:B------:R-:W-:Y:S01]  /*3290*/  CS2R R220, SRZ ;  /* 0x0000000000dc7805 */ /* 0x000fe2000001ff00 */
[----:B------:R-:W-:Y:S01]  /*32a0*/  QGMMA.64x192x32.F32.E4M3.E4M3 R12, gdesc[UR16], RZ, !UPT, gsb0 ;  /* 0x02e00000100c79f3 */ /* 0x000fe2000c0008ff */
[----:B------:R-:W-:Y:S01]  /*32b0*/  STL [R1+0x550], RZ ;  /* 0x000550ff01007387 */ /* 0x000fe20000100800 */
[----:B------:R-:W-:Y:S01]  /*32c0*/  UIADD3 UR16, UR7, 0x100, URZ ;  /* 0x0000010007107890 */ /* 0x000fe2000fffe03f */
[----:B------:R-:W-:Y:S01]  /*32d0*/  CS2R R218, SRZ ;  /* 0x0000000000da7805 */ /* 0x000fe2000001ff00 */
[----:B------:R-:W-:Y:S01]  /*32e0*/  UMOV UR17, 0xc0000010 ;  /* 0xc000001000117882 */ /* 0x000fe20000000000 */
[----:B------:R-:W-:Y:S01]  /*32f0*/  STL [R1+0x54c], RZ ;  /* 0x00054cff01007387 */ /* 0x000fe20000100800 */
[----:B------:R-:W-:Y:S02]  /*3300*/  CS2R R216, SRZ ;  /* 0x0000000000d87805 */ /* 0x000fe4000001ff00 */
[----:B------:R-:W-:Y:S01]  /*3310*/  CS2R R10, SRZ ;  /* 0x00000000000a7805 */ /* 0x000fe2000001ff00 */
[----:B------:R-:W-:Y:S01]  /*3320*/  IMAD.MOV.U32 R9, RZ, RZ, RZ ;  /* 0x000000ffff097224 */ /* 0x000fe200078e00ff */
        /* <DEDUP_REMOVED lines=48> */
[----:B------:R-:W-:-:S02]  /*3630*/  WARPGROUP.DEPBAR.LE gsb0, 0x0 ;  /* 0x00008000000079c5 */ /* 0x000fc40000010000 */
[----:B------:R-:W-:Y:S01]  /*3640*/  WARPGROUP.ARRIVE ;  /* 0x00000000000079c5 */ /* 0x000fe20000000000 */
[----:B------:R-:W-:Y:S01]  /*3650*/  STL [R1+0x488], RZ ;  /* 0x000488ff01007387 */ /* 0x000fe20000100800 */
[----:B------:R-:W-:Y:S02]  /*3660*/  IMAD.MOV.U32 R8, RZ, RZ, R105 ;  /* 0x000000ffff087224 */ /* 0x000fe400078e0069 */
[----:B-1----:R-:W-:Y:S01]  /*3670*/  IMAD.MOV.U32 R7, RZ, RZ, R106 ;  /* 0x000000ffff077224 */ /* 0x002fe200078e006a */
[----:B------:R-:W-:Y:S01]  /*3680*/  STL [R1+0x484], RZ ;  /* 0x000484ff01007387 */ /* 0x000fe20000100800 */
[----:B------:R-:W-:Y:S01]  /*3690*/  QGMMA.64x192x32.F32.E4M3.E4M3 R120, gdesc[UR16], RZ, !UPT, gsb0 ;  /* 0x02e00000107879f3 */ /* 0x000fe2000c0008ff */
[----:B------:R-:W-:Y:S01]  /*36a0*/  UIADD3 UR16, UR7, 0x200, URZ ;  /* 0x0000020007107890 */ /* 0x000fe2000fffe03f */
[----:B0-----:R-:W-:Y:S01]  /*36b0*/  IMAD.MOV.U32 R6, RZ, RZ, R107 ;  /* 0x000000ffff067224 */ /* 0x001fe200078e006b */
[----:B------:R-:W-:Y:S01]  /*36c0*/  STL [R1+0x480], RZ ;  /* 0x000480ff01007387 */ /* 0x000fe20000100800 */
[----:B------:R-:W-:Y:S01]  /*36d0*/  UMOV UR17, 0xc0000010 ;  /* 0xc000001000117882 */ /* 0x000fe20000000000 */
[----:B------:R-:W-:-:S02]  /*36e0*/  ULDC UR7, c[0x0][0x50c] ;  /* 0x0001430000077ab9 */ /* 0x000fc40000000800 */
[----:B------:R-:W-:Y:S01]  /*36f0*/  STL [R1+0x47c], RZ ;  /* 0x00047cff01007387 */ /* 0x000fe20000100800 */
[----:B------:R-:W-:-:S03]  /*3700*/  UISETP.NE.AND UP0, UPT, UR7, 0x1, UPT ;  /* 0x000000010700788c */ /* 0x000fc6000bf05270 */
[----:B------:R-:W-:Y:S01]  /*3710*/  STL [R1+0x478], RZ ;  /* 0x000478ff01007387 */ /* 0x000fe20000100800 */
[----:B------:R-:W-:-:S03]  /*3720*/  USEL UR7, URZ, 0x1, UP0 ;  /* 0x000000013f077887 */ /* 0x000fc60008000000 */
[----:B------:R-:W-:Y:S03]  /*3730*/  STL [R1+0x474], RZ ;  /* 0x000474ff01007387 */ /* 0x000fe60000100800 */
[----:B------:R-:W-:Y:S01]  /*3740*/  ISETP.NE.AND P0, PT, RZ, UR7, PT ;  /* 0x00000007ff007c0c */ /* 0x000fe2000bf05270 */
        /* <DEDUP_REMOVED lines=45> */
[----:B------:R-:W-:-:S03]  /*3a20*/  WARPGROUP.DEPBAR.LE gsb0, 0x0 ;  /* 0x00008000000079c5 */ /* 0x000fc60000010000 */
        /* <DEDUP_REMOVED lines=45> */
[----:B------:R0:W-:Y:S04]  /*3d00*/  STL.64 [R1], R12 ;  /* 0x0000000c01007387 */ /* 0x0001e80000100a00 */
[----:B------:R1:W-:Y:S04]  /*3d10*/  STL.64 [R1+0x8], R14 ;  /* 0x0000080e01007387 */ /* 0x0003e80000100a00 */
[----:B------:R4:W-:Y:S04]  /*3d20*/  STL.64 [R1+0x10], R16 ;  /* 0x0000101001007387 */ /* 0x0009e80000100a00 */
[----:B------:R5:W-:Y:S01]  /*3d30*/  STL.64 [R1+0x18], R18 ;  /* 0x0000181201007387 */ /* 0x000be20000100a00 */
[----:B0-----:R-:W-:-:S03]  /*3d40*/  CS2R R12, SRZ ;  /* 0x00000000000c7805 */ /* 0x001fc6000001ff00 */
[----:B------:R0:W-:Y:S01]  /*3d50*/  STL.64 [R1+0x20], R20 ;  /* 0x0000201401007387 */ /* 0x0001e20000100a00 */
[----:B-1----:R-:W-:-:S03]  /*3d60*/  CS2R R14, SRZ ;  /* 0x00000000000e7805 */ /* 0x002fc6000001ff00 */
[----:B------:R1:W-:Y:S01]  /*3d70*/  STL.64 [R1+0x28], R22 ;  /* 0x0000281601007387 */ /* 0x0003e20000100a00 */
[----:B----4-:R-:W-:-:S03]  /*3d80*/  CS2R R16, SRZ ;  /* 0x0000000000107805 */ /* 0x010fc6000001ff00 */
[----:B------:R-:W-:Y:S01]  /*3d90*/  STL.64 [R1+0x30], R24 ;  /* 0x0000301801007387 */ /* 0x000fe20000100a00 */
[----:B-----5:R-:W-:-:S03]  /*3da0*/  CS2R R18, SRZ ;  /* 0x0000000000127805 */ /* 0x020fc6000001ff00 */
[----:B------:R-:W-:Y:S01]  /*3db0*/  STL.64 [R1+0x38], R26 ;  /* 0x0000381a01007387 */ /* 0x000fe20000100a00 */
[----:B0-----:R-:W-:-:S03]  /*3dc0*/  CS2R R20, SRZ ;  /* 0x0000000000147805 */ /* 0x001fc6000001ff00 */
[----:B------:R-:W-:Y:S01]  /*3dd0*/  STL.64 [R1+0x40], R28 ;  /* 0x0000401c01007387 */ /* 0x000fe20000100a00 */
[----:B-1----:R-:W-:-:S03]  /*3de0*/  CS2R R22, SRZ ;  /* 0x0000000000167805 */ /* 0x002fc6000001ff00 */
[----:B------:R-:W-:Y:S04]  /*3df0*/  STL.64 [R1+0x48], R30 ;  /* 0x0000481e01007387 */ /* 0x000fe80000100a00 */
        /* <DEDUP_REMOVED lines=37> */
[----:B------:R0:W-:Y:S04]  /*4050*/  STL.64 [R1+0x178], R106 ;  /* 0x0001786a01007387 */ /* 0x0001e80000100a00 */
[----:B------:R1:W-:Y:S04]  /*4060*/  STL [R1+0x308], RZ ;  /* 0x000308ff01007387 */ /* 0x0003e80000100800 */
[----:B------:R1:W-:Y:S01]  /*4070*/  STL [R1+0x304], RZ ;  /* 0x000304ff01007387 */ /* 0x0003e20000100800 */
[----:B0-----:R-:W-:-:S03]  /*4080*/  WARPGROUP.ARRIVE ;  /* 0x00000000000079c5 */ /* 0x001fc60000000000 */
[----:B------:R1:W-:Y:S04]  /*4090*/  STL [R1+0x300], RZ ;  /* 0x000300ff01007387 */ /* 0x0003e80000100800 */
[----:B------:R1:W-:Y:S01]  /*40a0*/  STL [R1+0x2fc], RZ ;  /* 0x0002fcff01007387 */ /* 0x0003e20000100800 */
[----:B------:R-:W-:Y:S03]  /*40b0*/  QGMMA.64x192x32.F32.E4M3.E4M3 R24, gdesc[UR16], RZ, !UPT, gsb0 ;  /* 0x02e00000101879f3 */ /* 0x000fe6000c0008ff */
        /* <DEDUP_REMOVED lines=49> */
[----:B------:R-:W-:-:S03]  /*43d0*/  WARPGROUP.DEPBAR.LE gsb0, 0x0 ;  /* 0x00008000000079c5 */ /* 0x000fc60000010000 */
        /* <DEDUP_REMOVED lines=47> */
[----:B------:R-:W4:Y:S04]  /*46d0*/  LDL R9, [R1] ;  /* 0x0000000001097983 */ /* 0x000f280000100800 */
[----:B------:R-:W2:Y:S04]  /*46e0*/  LDL R10, [R1+0x4] ;  /* 0x00000400010a7983 */ /* 0x000ea80000100800 */
[----:B------:R-:W3:Y:S04]  /*46f0*/  LDL R11, [R1+0x8] ;  /* 0x00000800010b7983 */ /* 0x000ee80000100800 */
        /* <DEDUP_REMOVED lines=32> */
[----:B------:R0:W-:Y:S04]  /*4900*/  STL [R1+0x5f8], R94 ;  /* 0x0005f85e01007387 */ /* 0x0001e80000100800 */
[----:B0-----:R-:W3:Y:S04]  /*4910*/  LDL R94, [R1+0xf8] ;  /* 0x0000f800015e7983 */ /* 0x001ee80000100800 */
        /* <DEDUP_REMOVED lines=53> */
[----:B0-----:R-:W3:Y:S01]  /*4c70*/  LDL R4, [R1+0x8c] ;  /* 0x00008c0001047983 */ /* 0x001ee20000100800 */
[----:B------:R-:W-:-:S01]  /*4c80*/  FADD R8, RZ, R8 ;  /* 0x00000008ff087221 */ /* 0x000fc20000000000 */
[----:B------:R-:W-:Y:S01]  /*4c90*/  FADD R7, RZ, R7 ;  /* 0x00000007ff077221 */ /* 0x000fe20000000000 */
[----:B------:R-:W-:-:S01]  /*4ca0*/  FADD R6, RZ, R6 ;  /* 0x00000006ff067221 */ /* 0x000fc20000000000 */
[----:B------:R-:W-:Y:S01]  /*4cb0*/  STL [R1+0x588], R3 ;  /* 0x0005880301007387 */ /* 0x000fe20000100800 */
[----:B----4-:R-:W-:-:S01]  /*4cc0*/  FADD R9, RZ, R9 ;  /* 0x00000009ff097221 */ /* 0x010fc20000000000 */
[----:B--2---:R-:W-:Y:S01]  /*4cd0*/  FADD R10, RZ, R10 ;  /* 0x0000000aff0a7221 */ /* 0x004fe20000000000 */
[----:B---3--:R-:W-:-:S01]  /*4ce0*/  FADD R11, RZ, R11 ;  /* 0x0000000bff0b7221 */ /* 0x008fc20000000000 */
[----:B------:R0:W-:Y:S01]  /*4cf0*/  STL [R1+0x584], R2 ;  /* 0x0005840201007387 */ /* 0x0001e20000100800 */
[----:B------:R-:W-:-:S01]  /*4d00*/  FADD R12, RZ, R12 ;  /* 0x0000000cff0c7221 */ /* 0x000fc20000000000 */
[----:B------:R-:W-:Y:S01]  /*4d10*/  FADD R13, RZ, R13 ;  /* 0x0000000dff0d7221 */ /* 0x000fe20000000000 */
[----:B------:R-:W-:-:S01]  /*4d20*/  FADD R14, RZ, R14 ;  /* 0x0000000eff0e7221 */ /* 0x000fc20000000000 */
[----:B------:R2:W-:Y:S01]  /*4d30*/  STL [R1+0x580], R0 ;  /* 0x0005800001007387 */ /* 0x0005e20000100800 */
[----:B------:R-:W-:-:S01]  /*4d40*/  FADD R15, RZ, R15 ;  /* 0x0000000fff0f7221 */ /* 0x000fc20000000000 */
[----:B------:R-:W-:Y:S01]  /*4d50*/  FADD R16, RZ, R16 ;  /* 0x00000010ff107221 */ /* 0x000fe20000000000 */
        /* <DEDUP_REMOVED lines=27> */
[----:B0-----:R-:W-:Y:S01]  /*4f10*/  FADD R2, RZ, R117 ;  /* 0x00000075ff027221 */ /* 0x001fe20000000000 */
[----:B------:R-:W-:-:S01]  /*4f20*/  FADD R3, RZ, R118 ;  /* 0x00000076ff037221 */ /* 0x000fc20000000000 */
[----:B--2---:R-:W-:-:S05]  /*4f30*/  FADD R0, RZ, R119 ;  /* 0x00000077ff007221 */ /* 0x004fca0000000000 */
[----:B------:R0:W-:Y:S04]  /*4f40*/  STL [R1+0x180], R0 ;  /* 0x0001800001007387 */ /* 0x0001e80000100800 */
[----:B------:R2:W-:Y:S04]  /*4f50*/  STL [R1+0x184], R3 ;  /* 0x0001840301007387 */ /* 0x0005e80000100800 */
[----:B------:R3:W-:Y:S01]  /*4f60*/  STL [R1+0x188], R2 ;  /* 0x0001880201007387 */ /* 0x0007e20000100800 */
[----:B------:R-:W-:-:S01]  /*4f70*/  FADD R237, RZ, R5 ;  /* 0x00000005ffed7221 */ /* 0x000fc20000000000 */
[----:B0-----:R-:W-:Y:S01]  /*4f80*/  FADD R0, RZ, R116 ;  /* 0x00000074ff007221 */ /* 0x001fe20000000000 */
[----:B--2---:R-:W-:-:S04]  /*4f90*/  FADD R3, RZ, R115 ;  /* 0x00000073ff037221 */ /* 0x004fc80000000000 */
[----:B------:R0:W-:Y:S01]  /*4fa0*/  STL [R1+0x18c], R0 ;  /* 0x00018c0001007387 */ /* 0x0001e20000100800 */
[----:B---3--:R-:W-:-:S03]  /*4fb0*/  FADD R2, RZ, R114 ;  /* 0x00000072ff027221 */ /* 0x008fc60000000000 */
        /* <DEDUP_REMOVED lines=9> */
[----:B0-----:R-:W-:-:S01]  /*5050*/  FADD R0, RZ, R110 ;  /* 0x0000006eff007221 */ /* 0x001fc20000000000 */
        /* <DEDUP_REMOVED lines=29> */
[----:B0-----:R-:W-:-:S03]  /*5230*/  FADD R0, RZ, R95 ;  /* 0x0000005fff007221 */ /* 0x001fc60000000000 */
[----:B------:R-:W4:Y:S04]  /*5240*/  LDL R95, [R1+0xfc] ;  /* 0x0000fc00015f7983 */ /* 0x000f280000100800 */
[----:B------:R0:W-:Y:S04]  /*5250*/  STL [R1+0x1e0], R0 ;  /* 0x0001e00001007387 */ /* 0x0001e80000100800 */
[----:B------:R-:W4:Y:S04]  /*5260*/  LDL R96, [R1+0x100] ;  /* 0x0001000001607983 */ /* 0x000f280000100800 */
        /* <DEDUP_REMOVED lines=25> */
[----:B--2---:R-:W2:Y:S04]  /*5400*/  LDL R3, [R1+0x168] ;  /* 0x0001680001037983 */ /* 0x004ea80000100800 */
[----:B---3--:R-:W3:Y:S04]  /*5410*/  LDL R2, [R1+0x16c] ;  /* 0x00016c0001027983 */ /* 0x008ee80000100800 */
[----:B0-----:R-:W3:Y:S01]  /*5420*/  LDL R0, [R1+0x170] ;  /* 0x0001700001007983 */ /* 0x001ee20000100800 */
[----:B------:R-:W-:-:S05]  /*5430*/  FADD R94, RZ, R94 ;  /* 0x0000005eff5e7221 */ /* 0x000fca0000000000 */
[----:B------:R0:W-:Y:S04]  /*5440*/  STL [R1+0x1e4], R94 ;  /* 0x0001e45e01007387 */ /* 0x0001e80000100800 */
[----:B0-----:R-:W3:Y:S01]  /*5450*/  LDL.LU R94, [R1+0x5f8] ;  /* 0x0005f800015e7983 */ /* 0x001ee20000300800 */
[----:B----4-:R-:W-:-:S05]  /*5460*/  FADD R95, RZ, R95 ;  /* 0x0000005fff5f7221 */ /* 0x010fca0000000000 */
[----:B------:R0:W-:Y:S01]  /*5470*/  STL [R1+0x1e8], R95 ;  /* 0x0001e85f01007387 */ /* 0x0001e20000100800 */
[----:B------:R-:W-:-:S01]  /*5480*/  FADD R96, RZ, R96 ;  /* 0x00000060ff607221 */ /* 0x000fc20000000000 */
[----:B------:R-:W-:Y:S02]  /*5490*/  FADD R97, RZ, R97 ;  /* 0x00000061ff617221 */ /* 0x000fe40000000000 */
[----:B0-----:R-:W4:Y:S01]  /*54a0*/  LDL.LU R95, [R1+0x5f4] ;  /* 0x0005f400015f7983 */ /* 0x001f220000300800 */
[----:B------:R-:W-:-:S03]  /*54b0*/  FADD R98, RZ, R98 ;  /* 0x00000062ff627221 */ /* 0x000fc60000000000 */
        /* <DEDUP_REMOVED lines=8> */
[----:B0-----:R-:W4:Y:S04]  /*5540*/  LDL.LU R97, [R1+0x5ec] ;  /* 0x0005ec0001617983 */ /* 0x001f280000300800 */
[----:B------:R0:W-:Y:S01]  /*5550*/  STL [R1+0x1f4], R98 ;  /* 0x0001f46201007387 */ /* 0x0001e20000100800 */
[----:B------:R-:W-:-:S01]  /*5560*/  FADD R104, RZ, R104 ;  /* 0x00000068ff687221 */ /* 0x000fc20000000000 */
[----:B------:R-:W-:-:S02]  /*5570*/  FADD R105, RZ, R105 ;  /* 0x00000069ff697221 */ /* 0x000fc40000000000 */
[----:B0-----:R-:W4:Y:S04]  /*5580*/  LDL.LU R98, [R1+0x5e8] ;  /* 0x0005e80001627983 */ /* 0x001f280000300800 */
[----:B------:R0:W-:Y:S01]  /*5590*/  STL [R1+0x1f8], R99 ;  /* 0x0001f86301007387 */ /* 0x0001e20000100800 */
[----:B------:R-:W-:-:S03]  /*55a0*/  FADD R106, RZ, R106 ;  /* 0x0000006aff6a7221 */ /* 0x000fc60000000000 */
        /* <DEDUP_REMOVED lines=47> */
[----:B--2---:R-:W-:-:S03]  /*58a0*/  FADD R3, RZ, R3 ;  /* 0x00000003ff037221 */ /* 0x004fc60000000000 */
[----:B0-----:R-:W2:Y:S04]  /*58b0*/  LDL.LU R115, [R1+0x5a4] ;  /* 0x0005a40001737983 */ /* 0x001ea80000300800 */
[----:B------:R0:W-:Y:S01]  /*58c0*/  STL [R1+0x23c], R116 ;  /* 0x00023c7401007387 */ /* 0x0001e20000100800 */
[----:B---3--:R-:W-:-:S03]  /*58d0*/  FADD R2, RZ, R2 ;  /* 0x00000002ff027221 */ /* 0x008fc60000000000 */
[----:B0-----:R-:W3:Y:S04]  /*58e0*/  LDL.LU R116, [R1+0x5a0] ;  /* 0x0005a00001747983 */ /* 0x001ee80000300800 */
[----:B------:R0:W-:Y:S01]  /*58f0*/  STL [R1+0x240], R117 ;  /* 0x0002407501007387 */ /* 0x0001e20000100800 */
[----:B------:R-:W-:-:S03]  /*5900*/  FADD R0, RZ, R0 ;  /* 0x00000000ff007221 */ /* 0x000fc60000000000 */
[----:B0-----:R-:W3:Y:S04]  /*5910*/  LDL.LU R117, [R1+0x59c] ;  /* 0x00059c0001757983 */ /* 0x001ee80000300800 */
[----:B------:R0:W-:Y:S04]  /*5920*/  STL [R1+0x244], R118 ;  /* 0x0002447601007387 */ /* 0x0001e80000100800 */
[----:B0-----:R-:W3:Y:S04]  /*5930*/  LDL.LU R118, [R1+0x598] ;  /* 0x0005980001767983 */ /* 0x001ee80000300800 */
[----:B------:R0:W-:Y:S04]  /*5940*/  STL [R1+0x248], R119 ;  /* 0x0002487701007387 */ /* 0x0001e80000100800 */
[----:B0-----:R-:W3:Y:S04]  /*5950*/  LDL.LU R119, [R1+0x594] ;  /* 0x0005940001777983 */ /* 0x001ee80000300800 */
[----:B------:R0:W-:Y:S04]  /*5960*/  STL [R1+0x24c], R5 ;  /* 0x00024c0501007387 */ /* 0x0001e80000100800 */
[----:B0-----:R0:W5:Y:S04]  /*5970*/  LDL.LU R5, [R1+0x590] ;  /* 0x0005900001057983 */ /* 0x0011680000300800 */
[----:B------:R1:W-:Y:S04]  /*5980*/  STL [R1+0x250], R4 ;  /* 0x0002500401007387 */ /* 0x0003e80000100800 */
[----:B-1----:R0:W5:Y:S04]  /*5990*/  LDL.LU R4, [R1+0x58c] ;  /* 0x00058c0001047983 */ /* 0x0021680000300800 */
[----:B------:R1:W-:Y:S04]  /*59a0*/  STL [R1+0x254], R3 ;  /* 0x0002540301007387 */ /* 0x0003e80000100800 */
[----:B-1----:R0:W5:Y:S04]  /*59b0*/  LDL.LU R3, [R1+0x588] ;  /* 0x0005880001037983 */ /* 0x0021680000300800 */
[----:B------:R1:W-:Y:S04]  /*59c0*/  STL [R1+0x258], R2 ;  /* 0x0002580201007387 */ /* 0x0003e80000100800 */
[----:B-1----:R0:W5:Y:S04]  /*59d0*/  LDL.LU R2, [R1+0x584] ;  /* 0x0005840001027983 */ /* 0x0021680000300800 */
[----:B------:R1:W-:Y:S04]  /*59e0*/  STL [R1+0x25c], R0 ;  /* 0x00025c0001007387 */ /* 0x0003e80000100800 */
[----:B-1----:R0:W5:Y:S01]  /*59f0*/  LDL.LU R0, [R1+0x580] ;  /* 0x0005800001007983 */ /* 0x0021620000300800 */
[----:B------:R-:W-:-:S03]  /*5a00*/  UMOV UR6, URZ ;  /* 0x0000003f00067c82 */ /* 0x000fc60008000000 */
[----:B------:R1:W-:Y:S04]  /*5a10*/  STL [R1+0x260], R8 ;  /* 0x0002600801007387 */ /* 0x0003e80000100800 */
[----:B------:R0:W-:Y:S04]  /*5a20*/  STL [R1+0x264], R7 ;  /* 0x0002640701007387 */ /* 0x0001e80000100800 */
[----:B------:R0:W-:Y:S01]  /*5a30*/  STL [R1+0x268], R6 ;  /* 0x0002680601007387 */ /* 0x0001e20000100800 */
[----:B-1----:R-:W-:-:S01]  /*5a40*/  FADD R8, RZ, R120 ;  /* 0x00000078ff087221 */ /* 0x002fc20000000000 */
[----:B0-----:R-:W-:-:S04]  /*5a50*/  FADD R7, RZ, R121 ;  /* 0x00000079ff077221 */ /* 0x001fc80000000000 */
[----:B------:R0:W-:Y:S01]  /*5a60*/  STL [R1+0x26c], R8 ;  /* 0x00026c0801007387 */ /* 0x0001e20000100800 */
[----:B------:R-:W-:-:S03]  /*5a70*/  FADD R6, RZ, R122 ;  /* 0x0000007aff067221 */ /* 0x000fc60000000000 */
[----:B------:R1:W-:Y:S04]  /*5a80*/  STL [R1+0x270], R7 ;  /* 0x0002700701007387 */ /* 0x0003e80000100800 */
[----:B------:R1:W-:Y:S01]  /*5a90*/  STL [R1+0x274], R6 ;  /* 0x0002740601007387 */ /* 0x0003e20000100800 */
[----:B0-----:R-:W-:-:S01]  /*5aa0*/  FADD R8, RZ, R123 ;  /* 0x0000007bff087221 */ /* 0x001fc20000000000 */
[----:B-1----:R-:W-:-:S04]  /*5ab0*/  FADD R7, RZ, R124 ;  /* 0x0000007cff077221 */ /* 0x002fc80000000000 */
        /* <DEDUP_REMOVED lines=43> */
[----:B----4-:R-:W-:-:S03]  /*5d70*/  FADD R6, RZ, R146 ;  /* 0x00000092ff067221 */ /* 0x010fc60000000000 */
        /* <DEDUP_REMOVED lines=327> */
[----:B-1----:R-:W-:-:S04]  /*71f0*/  FADD R7, RZ, R118 ;  /* 0x00000076ff077221 */ /* 0x002fc80000000000 */
[----:B------:R0:W-:Y:S01]  /*7200*/  STL [R1+0x560], R8 ;  /* 0x0005600801007387 */ /* 0x0001e20000100800 */
[----:B--2---:R-:W-:-:S03]  /*7210*/  FADD R6, RZ, R119 ;  /* 0x00000077ff067221 */ /* 0x004fc60000000000 */
[----:B------:R0:W-:Y:S04]  /*7220*/  STL [R1+0x564], R7 ;  /* 0x0005640701007387 */ /* 0x0001e80000100800 */
[----:B------:R0:W-:Y:S02]  /*7230*/  STL [R1+0x568], R6 ;  /* 0x0005680601007387 */ /* 0x0001e40000100800 */
.L_x_19:
[----:B------:R-:W-:-:S04]  /*7240*/  UIADD3 UR23, UR5, 0x1, URZ ;  /* 0x0000000105177890 */ /* 0x000fc8000fffe03f */
[----:B------:R-:W-:-:S04]  /*7250*/  UISETP.NE.AND UP0, UPT, UR23, 0xc, UPT ;  /* 0x0000000c1700788c */ /* 0x000fc8000bf05270 */
[----:B------:R-:W-:Y:S02]  /*7260*/  USEL UR8, URZ, 0x1, UP0 ;  /* 0x000000013f087887 */ /* 0x000fe40008000000 */
[----:B------:R-:W-:Y:S02]  /*7270*/  USEL UR23, UR23, URZ, UP0 ;  /* 0x0000003f17177287 */ /* 0x000fe40008000000 */
[----:B------:R-:W-:-:S06]  /*7280*/  ULOP3.LUT UR8, UR4, UR8, URZ, 0x3c, !UPT ;  /* 0x0000000804087292 */ /* 0x000fcc000f8e3c3f */
[----:B0-----:R-:W-:Y:S01]  /*7290*/  IMAD.U32 R6, RZ, RZ, UR8 ;  /* 0x00000008ff067e24 */ /* 0x001fe2000f8e00ff */
[----:B------:R-:W-:-:S06]  /*72a0*/  UMOV UR8, 0x1 ;  /* 0x0000000100087882 */ /* 0x000fcc0000000000 */
.L_x_14:
[----:B------:R-:W-:-:S04]  /*72b0*/  UISETP.LT.AND UP0, UPT, UR9, 0x1, UPT ;  /* 0x000000010900788c */ /* 0x000fc8000bf01270 */
[----:B------:R-:W-:-:S04]  /*72c0*/  USEL UR16, UR9, 0x1, UP0 ;  /* 0x0000000109107887 */ /* 0x000fc80008000000 */
[----:B------:R-:W-:-:S04]  /*72d0*/  UIADD3 UR16, UR9, -UR16, URZ ;  /* 0x8000001009107290 */ /* 0x000fc8000fffe03f */
[----:B------:R-:W-:-:S06]  /*72e0*/  UISETP.GE.AND UP0, UPT, UR16, 0x1, UPT ;  /* 0x000000011000788c */ /* 0x000fcc000bf06270 */
[----:B------:R-:W-:-:S13]  /*72f0*/  PLOP3.LUT P0, PT, PT, PT, UP0, 0x80, 0x0 ;  /* 0x000000000000781c */ /* 0x000fda0003f0f008 */
[----:B------:R-:W-:Y:S05]  /*7300*/  @!P0 BRA `(.L_x_20) ;  /* 0x0000004c00b08947 */ /* 0x000fea0003800000 */
[----:B------:R-:W-:Y:S01]  /*7310*/  IMAD.U32 R7, RZ, RZ, UR16 ;  /* 0x00000010ff077e24 */ /* 0x000fe2000f8e00ff */
[----:B------:R-:W-:Y:S01]  /*7320*/  UMOV UR24, UR5 ;  /* 0x0000000500187c82 */ /* 0x000fe20008000000 */
[----:B------:R-:W-:-:S05]  /*7330*/  ULDC UR25, c[0x0][0x50c] ;  /* 0x0001430000197ab9 */ /* 0x000fca0000000800 */
.L_x_28:
[----:B------:R-:W-:-:S06]  /*7340*/  UISETP.NE.AND UP0, UPT, UR22, 0x3, UPT ;  /* 0x000000031600788c */ /* 0x000fcc000bf05270 */
[----:B------:R-:W-:-:S13]  /*7350*/  PLOP3.LUT P1, PT, PT, PT, UP0, 0x80, 0x0 ;  /* 0x000000000000781c */ /* 0x000fda0003f2f008 */
[----:B0-----:R-:W-:Y:S05]  /*7360*/  @!P1 BRA `(.L_x_21) ;  /* 0x0000000000049947 */ /* 0x001fea0003800000 */
[----:B------:R-:W-:Y:S01]  /*7370*/  BPT.TRAP 0x1 ;  /* 0x000000040000795c */ /* 0x000fe20000300000 */
.L_x_21:
[----:B------:R-:W0:Y:S01]  /*7380*/  S2UR UR16, SR_CgaCtaId ;  /* 0x00000000001079c3 */ /* 0x000e220000008800 */
[----:B------:R-:W-:Y:S01]  /*7390*/  UMOV UR11, 0x400 ;  /* 0x00000400000b7882 */ /* 0x000fe20000000000 */
[----:B------:R-:W-:Y:S01]  /*73a0*/  SHF.L.U32 R8, R6, 0x1f, RZ ;  /* 0x0000001f06087819 */ /* 0x000fe200000006ff */
[----:B0-----:R-:W-:-:S04]  /*73b0*/  ULEA UR11, UR16, UR11, 0x18 ;  /* 0x0000000b100b7291 */ /* 0x001fc8000f8ec03f */
[----:B------:R-:W-:-:S09]  /*73c0*/  ULEA UR16, UR23, UR11, 0x3 ;  /* 0x0000000b17107291 */ /* 0x000fd2000f8e183f */
[----:B------:R0:W4:Y:S01]  /*73d0*/  SYNCS.PHASECHK.TRANS64.TRYWAIT P0, [UR16], R8 ;  /* 0x00000008ff0075a7 */ /* 0x0001220008000150 */
[----:B------:R-:W-:Y:S05]  /*73e0*/  @!P1 BRA `(.L_x_22) ;  /* 0x0000000000049947 */ /* 0x000fea0003800000 */
[----:B------:R-:W-:Y:S01]  /*73f0*/  BPT.TRAP 0x1 ;  /* 0x000000040000795c */ /* 0x000fe20000300000 */
.L_x_22:
[----:B----4-:R-:W-:Y:S05]  /*7400*/  @P0 BRA `(.L_x_23) ;  /* 0x0000000000080947 */ /* 0x010fea0003800000 */
[----:B------:R-:W4:Y:S02]  /*7410*/  SYNCS.PHASECHK.TRANS64.TRYWAIT P0, [UR16], R8 ;  /* 0x00000008ff0075a7 */ /* 0x000f240008000150 */
[----:B----4-:R-:W-:Y:S05]  /*7420*/  @!P0 BRA `(.L_x_24) ;  /* 0x0000027400e88947 */ /* 0x010fea0003800000 */
.L_x_23:
        /* <DEDUP_REMOVED lines=45> */
[----:B------:R-:W-:Y:S04]  /*7700*/  STL [R1+0x590], R9 ;  /* 0x0005900901007387 */ /* 0x000fe80000100800 */
[----:B------:R-:W-:Y:S04]  /*7710*/  STL.64 [R1+0x588], R6 ;  /* 0x0005880601007387 */ /* 0x000fe80000100a00 */
[----:B-----5:R4:W-:Y:S04]  /*7720*/  STL.64 [R1+0x580], R4 ;  /* 0x0005800401007387 */ /* 0x0209e80000100a00 */
[----:B----4-:R-:W4:Y:S04]  /*7730*/  LDL.LU.64 R4, [R1] ;  /* 0x0000000001047983 */ /* 0x010f280000300a00 */
[----:B------:R-:W4:Y:S04]  /*7740*/  LDL.LU.64 R6, [R1+0x8] ;  /* 0x0000080001067983 */ /* 0x000f280000300a00 */
[----:B0-----:R-:W4:Y:S04]  /*7750*/  LDL.LU.64 R8, [R1+0x10] ;  /* 0x0000100001087983 */ /* 0x001f280000300a00 */
[----:B------:R-:W4:Y:S04]  /*7760*/  LDL.LU.64 R10, [R1+0x18] ;  /* 0x00001800010a7983 */ /* 0x000f280000300a00 */
        /* <DEDUP_REMOVED lines=43> */
[----:B------:R-:W4:Y:S01]  /*7a20*/  LDL.LU.64 R98, [R1+0x178] ;  /* 0x0001780001627983 */ /* 0x000f220000300a00 */
[----:B------:R-:W-:-:S02]  /*7a30*/  UIADD3 UR16, UR11, 0x24180, URZ ;  /* 0x000241800b107890 */ /* 0x000fc4000fffe03f */
[----:B------:R-:W-:Y:S02]  /*7a40*/  UISETP.NE.AND UP0, UPT, UR7, URZ, UPT ;  /* 0x0000003f0700728c */ /* 0x000fe4000bf05270 */
[----:B------:R-:W-:Y:S02]  /*7a50*/  USHF.R.U32.HI UR16, URZ, 0x4, UR16 ;  /* 0x000000043f107899 */ /* 0x000fe40008011610 */
[----:B------:R-:W-:Y:S02]  /*7a60*/  USEL UR8, UR8, URZ, !UP0 ;  /* 0x0000003f08087287 */ /* 0x000fe4000c000000 */
[----:B------:R-:W-:Y:S02]  /*7a70*/  ULOP3.LUT UR16, UR16, 0x3fff, URZ, 0xc0, !UPT ;  /* 0x00003fff10107892 */ /* 0x000fe4000f8ec03f */
[----:B------:R-:W-:Y:S02]  /*7a80*/  ULOP3.LUT UR7, UR12, 0x10000, URZ, 0xfc, !UPT ;  /* 0x000100000c077892 */ /* 0x000fe4000f8efc3f */
[----:B------:R-:W-:-:S02]  /*7a90*/  ULOP3.LUT UR16, UR16, 0x10000, URZ, 0xfc, !UPT ;  /* 0x0001000010107892 */ /* 0x000fc4000f8efc3f */
[----:B------:R-:W-:Y:S02]  /*7aa0*/  UISETP.NE.U32.AND UP0, UPT, UR8, URZ, UPT ;  /* 0x0000003f0800728c */ /* 0x000fe4000bf05070 */
[----:B------:R-:W-:Y:S02]  /*7ab0*/  UIMAD UR7, UR23, 0x300, UR7 ;  /* 0x00000300170778a4 */ /* 0x000fe4000f8e0207 */
[----:B------:R-:W-:Y:S01]  /*7ac0*/  UIMAD UR18, UR23, 0x180, UR16 ;  /* 0x00000180171278a4 */ /* 0x000fe2000f8e0210 */
[----:B------:R-:W-:Y:S01]  /*7ad0*/  UMOV UR17, 0xc0000010 ;  /* 0xc000001000117882 */ /* 0x000fe20000000000 */
[----:B------:R-:W-:-:S03]  /*7ae0*/  UMOV UR19, 0xc0000010 ;  /* 0xc000001000137882 */ /* 0x000fc60000000000 */
[----:B------:R-:W-:Y:S01]  /*7af0*/  UMOV UR16, UR7 ;  /* 0x0000000700107c82 */ /* 0x000fe20008000000 */
[----:B----4-:R-:W-:-:S06]  /*7b00*/  WARPGROUP.ARRIVE ;  /* 0x00000000000079c5 */ /* 0x010fcc0000000000 */
[----:B------:R-:W-:Y:S03]  /*7b10*/  QGMMA.64x192x32.F32.E4M3.E4M3 R4, gdesc[UR16], R4, UP0, gsb0 ;  /* 0x02e00000100479f3 */ /* 0x000fe6000b800804 */
[----:B------:R-:W-:Y:S02]  /*7b20*/  WARPGROUP.DEPBAR.LE gsb0, 0x0 ;  /* 0x00008000000079c5 */ /* 0x000fe40000010000 */
[----:B------:R-:W-:Y:S04]  /*7b30*/  STL.64 [R1], R4 ;  /* 0x0000000401007387 */ /* 0x000fe80000100a00 */
[----:B------:R-:W-:Y:S04]  /*7b40*/  STL.64 [R1+0x8], R6 ;  /* 0x0000080601007387 */ /* 0x000fe80000100a00 */
[----:B------:R0:W-:Y:S04]  /*7b50*/  STL.64 [R1+0x10], R8 ;  /* 0x0000100801007387 */ /* 0x0001e80000100a00 */
[----:B------:R-:W-:Y:S04]  /*7b60*/  STL.64 [R1+0x18], R10 ;  /* 0x0000180a01007387 */ /* 0x000fe80000100a00 */
[----:B------:R-:W-:Y:S04]  /*7b70*/  STL.64 [R1+0x20], R12 ;  /* 0x0000200c01007387 */ /* 0x000fe80000100a00 */
[----:B------:R-:W-:Y:S01]  /*7b80*/  STL.64 [R1+0x28], R14 ;  /* 0x0000280e01007387 */ /* 0x000fe20000100a00 */
[----:B0-----:R-:W-:-:S03]  /*7b90*/  IMAD.MOV.U32 R8, RZ, RZ, R99 ;  /* 0x000000ffff087224 */ /* 0x001fc600078e0063 */
        /* <DEDUP_REMOVED lines=80> */
[----:B------:R0:W5:Y:S04]  /*80a0*/  LDL.LU.64 R22, [R1+0x5c8] ;  /* 0x0005c80001167983 */ /* 0x0001680000300a00 */
[----:B------:R0:W5:Y:S04]  /*80b0*/  LDL.LU.64 R20, [R1+0x5c0] ;  /* 0x0005c00001147983 */ /* 0x0001680000300a00 */
[----:B------:R0:W5:Y:S01]  /*80c0*/  LDL.LU.64 R18, [R1+0x5b8] ;  /* 0x0005b80001127983 */ /* 0x0001620000300a00 */
[----:B------:R-:W-:-:S03]  /*80d0*/  UIADD3 UR16, UR7, 0x100, URZ ;  /* 0x0000010007107890 */ /* 0x000fc6000fffe03f */
[----:B------:R0:W5:Y:S04]  /*80e0*/  LDL.LU.64 R16, [R1+0x5b0] ;  /* 0x0005b00001107983 */ /* 0x0001680000300a00 */
[----:B------:R0:W5:Y:S04]  /*80f0*/  LDL.LU.64 R14, [R1+0x5a8] ;  /* 0x0005a800010e7983 */ /* 0x0001680000300a00 */
[----:B------:R0:W5:Y:S01]  /*8100*/  LDL.LU.64 R12, [R1+0x5a0] ;  /* 0x0005a000010c7983 */ /* 0x0001620000300a00 */
[----:B------:R-:W-:-:S03]  /*8110*/  WARPGROUP.ARRIVE ;  /* 0x00000000000079c5 */ /* 0x000fc60000000000 */
[----:B------:R0:W5:Y:S04]  /*8120*/  LDL.LU.64 R10, [R1+0x598] ;  /* 0x00059800010a7983 */ /* 0x0001680000300a00 */
[----:B------:R0:W5:Y:S04]  /*8130*/  LDL.LU R9, [R1+0x590] ;  /* 0x0005900001097983 */ /* 0x0001680000300800 */
[----:B------:R0:W5:Y:S04]  /*8140*/  LDL.LU.64 R6, [R1+0x588] ;  /* 0x0005880001067983 */ /* 0x0001680000300a00 */
[----:B------:R0:W5:Y:S01]  /*8150*/  LDL.LU.64 R4, [R1+0x580] ;  /* 0x0005800001047983 */ /* 0x0001620000300a00 */
[----:B------:R-:W-:Y:S01]  /*8160*/  UMOV UR17, 0xc0000010 ;  /* 0xc000001000117882 */ /* 0x000fe20000000000 */
[----:B------:R-:W-:Y:S01]  /*8170*/  UIADD3 UR6, UR6, 0x1, URZ ;  /* 0x0000000106067890 */ /* 0x000fe2000fffe03f */
[----:B------:R-:W-:Y:S01]  /*8180*/  QGMMA.64x192x32.F32.E4M3.E4M3 R120, gdesc[UR16], R120, UP0, gsb0 ;  /* 0x02e00000107879f3 */ /* 0x000fe2000b800878 */
[----:B------:R-:W-:Y:S01]  /*8190*/  UIADD3 UR16, UR7, 0x200, URZ ;  /* 0x0000020007107890 */ /* 0x000fe2000fffe03f */
[----:B------:R-:W-:Y:S01]  /*81a0*/  UMOV UR17, 0xc0000010 ;  /* 0xc000001000117882 */ /* 0x000fe20000000000 */
[----:B------:R-:W-:-:S02]  /*81b0*/  WARPGROUP.DEPBAR.LE gsb0, 0x0 ;  /* 0x00008000000079c5 */ /* 0x000fc40000010000 */
[----:B----4-:R-:W-:-:S15]  /*81c0*/  WARPGROUP.ARRIVE ;  /* 0x00000000000079c5 */ /* 0x010fde0000000000 */
[----:B------:R-:W-:Y:S01]  /*81d0*/  QGMMA.64x192x32.F32.E4M3.E4M3 R24, gdesc[UR16], R24, UP0, gsb0 ;  /* 0x02e00000101879f3 */ /* 0x000fe2000b800818 */
[----:B------:R-:W-:-:S04]  /*81e0*/  UISETP.NE.AND UP0, UPT, UR6, UR25, UPT ;  /* 0x000000190600728c */ /* 0x000fc8000bf05270 */
[----:B------:R-:W-:-:S06]  /*81f0*/  USEL UR7, URZ, 0x1, UP0 ;  /* 0x000000013f077887 */ /* 0x000fcc0008000000 */
[----:B------:R-:W-:Y:S01]  /*8200*/  ISETP.NE.AND P0, PT, RZ, UR7, PT ;  /* 0x00000007ff007c0c */ /* 0x000fe2000bf05270 */
[----:B------:R-:W-:-:S12]  /*8210*/  WARPGROUP.DEPBAR.LE gsb0, 0x0 ;  /* 0x00008000000079c5 */ /* 0x000fd80000010000 */
[----:B0-----:R-:W-:Y:S05]  /*8220*/  @!P0 BRA `(.L_x_25) ;  /* 0x0000003c00908947 */ /* 0x001fea0003800000 */
[----:B------:R0:W-:Y:S04]  /*8230*/  STL [R1+0x658], R72 ;  /* 0x0006584801007387 */ /* 0x0001e80000100800 */
[----:B0-----:R-:W4:Y:S04]  /*8240*/  LDL R72, [R1] ;  /* 0x0000000001487983 */ /* 0x001f280000100800 */
[----:B------:R0:W-:Y:S04]  /*8250*/  STL [R1+0x654], R73 ;  /* 0x0006544901007387 */ /* 0x0001e80000100800 */
[----:B0-----:R-:W2:Y:S04]  /*8260*/  LDL R73, [R1+0x4] ;  /* 0x0000040001497983 */ /* 0x001ea80000100800 */
        /* <DEDUP_REMOVED lines=33> */
[----:B0-----:R-:W3:Y:S04]  /*8480*/  LDL.LU R90, [R1+0x1a0] ;  /* 0x0001a000015a7983 */ /* 0x001ee80000300800 */
[----:B------:R0:W-:Y:S04]  /*8490*/  STL [R1+0x60c], R91 ;  /* 0x00060c5b01007387 */ /* 0x0001e80000100800 */
[----:B0-----:R-:W3:Y:S04]  /*84a0*/  LDL.LU R91, [R1+0x194] ;  /* 0x00019400015b7983 */ /* 0x001ee80000300800 */
        /* <DEDUP_REMOVED lines=56> */
[----:B-----5:R0:W-:Y:S04]  /*8830*/  STL [R1+0x598], R7 ;  /* 0x0005980701007387 */ /* 0x0201e80000100800 */
        /* <DEDUP_REMOVED lines=13> */
[----:B----4-:R-:W-:-:S01]  /*8910*/  FADD R9, R72, R9 ;  /* 0x0000000948097221 */ /* 0x010fc20000000000 */
[----:B--2---:R-:W-:Y:S01]  /*8920*/  FADD R10, R73, R10 ;  /* 0x0000000a490a7221 */ /* 0x004fe20000000000 */
[----:B---3--:R-:W-:-:S01]  /*8930*/  FADD R11, R74, R11 ;  /* 0x0000000b4a0b7221 */ /* 0x008fc20000000000 */
[----:B------:R-:W2:Y:S01]  /*8940*/  LDL.LU R72, [R1+0x658] ;  /* 0x0006580001487983 */ /* 0x000ea20000300800 */
[----:B------:R-:W-:-:S01]  /*8950*/  FADD R12, R75, R12 ;  /* 0x0000000c4b0c7221 */ /* 0x000fc20000000000 */
[----:B------:R-:W-:-:S02]  /*8960*/  FADD R13, R76, R13 ;  /* 0x0000000d4c0d7221 */ /* 0x000fc40000000000 */
[----:B------:R-:W3:Y:S01]  /*8970*/  LDL.LU R73, [R1+0x654] ;  /* 0x0006540001497983 */ /* 0x000ee20000300800 */
[----:B------:R-:W-:-:S03]  /*8980*/  FADD R14, R77, R14 ;  /* 0x0000000e4d0e7221 */ /* 0x000fc60000000000 */
[----:B------:R-:W4:Y:S01]  /*8990*/  LDL.LU R74, [R1+0x650] ;  /* 0x00065000014a7983 */ /* 0x000f220000300800 */
        /* <DEDUP_REMOVED lines=16> */
[----:B------:R-:W-:-:S01]  /*8aa0*/  FADD R23, R86, R23 ;  /* 0x0000001756177221 */ /* 0x000fc20000000000 */
[----:B------:R-:W-:Y:S02]  /*8ab0*/  FADD R106, R107, R106 ;  /* 0x0000006a6b6a7221 */ /* 0x000fe40000000000 */
[----:B------:R-:W4:Y:S01]  /*8ac0*/  LDL.LU R83, [R1+0x62c] ;  /* 0x00062c0001537983 */ /* 0x000f220000300800 */
[----:B------:R-:W-:-:S01]  /*8ad0*/  FADD R216, R87, R216 ;  /* 0x000000d857d87221 */ /* 0x000fc20000000000 */
[----:B------:R-:W-:Y:S02]  /*8ae0*/  FADD R104, R105, R104 ;  /* 0x0000006869687221 */ /* 0x000fe40000000000 */
[----:B------:R-:W4:Y:S01]  /*8af0*/  LDL.LU R84, [R1+0x628] ;  /* 0x0006280001547983 */ /* 0x000f220000300800 */
[----:B------:R-:W-:-:S01]  /*8b00*/  FADD R217, R88, R217 ;  /* 0x000000d958d97221 */ /* 0x000fc20000000000 */
[----:B------:R-:W-:-:S02]  /*8b10*/  FADD R102, R103, R102 ;  /* 0x0000006667667221 */ /* 0x000fc40000000000 */
[----:B------:R-:W4:Y:S01]  /*8b20*/  LDL.LU R85, [R1+0x624] ;  /* 0x0006240001557983 */ /* 0x000f220000300800 */
[----:B------:R-:W-:-:S03]  /*8b30*/  FADD R218, R89, R218 ;  /* 0x000000da59da7221 */ /* 0x000fc60000000000 */
[----:B------:R-:W4:Y:S01]  /*8b40*/  LDL.LU R86, [R1+0x620] ;  /* 0x0006200001567983 */ /* 0x000f220000300800 */
[----:B------:R-:W-:-:S03]  /*8b50*/  FADD R99, R101, R99 ;  /* 0x0000006365637221 */ /* 0x000fc60000000000 */
[----:B------:R-:W4:Y:S01]  /*8b60*/  LDL.LU R87, [R1+0x61c] ;  /* 0x00061c0001577983 */ /* 0x000f220000300800 */
[----:B------:R-:W-:-:S03]  /*8b70*/  FADD R95, R97, R95 ;  /* 0x0000005f615f7221 */ /* 0x000fc60000000000 */
[----:B------:R-:W4:Y:S04]  /*8b80*/  LDL.LU R88, [R1+0x618] ;  /* 0x0006180001587983 */ /* 0x000f280000300800 */
[----:B------:R-:W4:Y:S01]  /*8b90*/  LDL.LU R89, [R1+0x614] ;  /* 0x0006140001597983 */ /* 0x000f220000300800 */
[----:B------:R-:W-:-:S01]  /*8ba0*/  FADD R91, R93, R91 ;  /* 0x0000005b5d5b7221 */ /* 0x000fc20000000000 */
[----:B------:R-:W-:Y:S01]  /*8bb0*/  FADD R98, R100, R98 ;  /* 0x0000006264627221 */ /* 0x000fe20000000000 */
[----:B------:R-:W-:-:S01]  /*8bc0*/  FADD R236, R109, R236 ;  /* 0x000000ec6dec7221 */ /* 0x000fc20000000000 */
[----:B------:R-:W-:Y:S01]  /*8bd0*/  STL [R1+0x180], R106 ;  /* 0x0001806a01007387 */ /* 0x000fe20000100800 */
[----:B------:R-:W-:-:S01]  /*8be0*/  FADD R94, R96, R94 ;  /* 0x0000005e605e7221 */ /* 0x000fc20000000000 */
[----:B------:R-:W-:Y:S01]  /*8bf0*/  FADD R90, R92, R90 ;  /* 0x0000005a5c5a7221 */ /* 0x000fe20000000000 */
[----:B------:R-:W-:-:S01]  /*8c00*/  FADD R235, R110, R235 ;  /* 0x000000eb6eeb7221 */ /* 0x000fc20000000000 */
[----:B------:R-:W-:Y:S01]  /*8c10*/  STL [R1+0x184], R104 ;  /* 0x0001846801007387 */ /* 0x000fe20000100800 */
[----:B------:R-:W-:-:S03]  /*8c20*/  FADD R237, R108, R237 ;  /* 0x000000ed6ced7221 */ /* 0x000fc60000000000 */
[----:B------:R-:W-:Y:S01]  /*8c30*/  STL [R1+0x188], R102 ;  /* 0x0001886601007387 */ /* 0x000fe20000100800 */
[----:B------:R-:W-:-:S01]  /*8c40*/  FADD R234, R111, R234 ;  /* 0x000000ea6fea7221 */ /* 0x000fc20000000000 */
[----:B------:R-:W-:Y:S01]  /*8c50*/  FADD R233, R112, R233 ;  /* 0x000000e970e97221 */ /* 0x000fe20000000000 */
[----:B------:R-:W-:-:S01]  /*8c60*/  FADD R232, R113, R232 ;  /* 0x000000e871e87221 */ /* 0x000fc20000000000 */
[----:B------:R-:W-:Y:S01]  /*8c70*/  FADD R231, R114, R231 ;  /* 0x000000e772e77221 */ /* 0x000fe20000000000 */
[----:B------:R-:W-:-:S01]  /*8c80*/  FADD R230, R115, R230 ;  /* 0x000000e673e67221 */ /* 0x000fc20000000000 */
[----:B------:R-:W-:Y:S01]  /*8c90*/  FADD R229, R116, R229 ;  /* 0x000000e574e57221 */ /* 0x000fe20000000000 */
[----:B------:R-:W-:-:S02]  /*8ca0*/  FADD R228, R117, R228 ;  /* 0x000000e475e47221 */ /* 0x000fc40000000000 */
[----:B------:R-:W2:Y:S04]  /*8cb0*/  LDL R117, [R1+0xb8] ;  /* 0x0000b80001757983 */ /* 0x000ea80000100800 */
[----:B------:R0:W-:Y:S04]  /*8cc0*/  STL [R1+0x18c], R99 ;  /* 0x00018c6301007387 */ /* 0x0001e80000100800 */
[----:B------:R-:W3:Y:S04]  /*8cd0*/  LDL R116, [R1+0xbc] ;  /* 0x0000bc0001747983 */ /* 0x000ee80000100800 */
[----:B------:R1:W-:Y:S01]  /*8ce0*/  STL [R1+0x190], R95 ;  /* 0x0001905f01007387 */ /* 0x0003e20000100800 */
[----:B------:R-:W-:-:S03]  /*8cf0*/  FADD R227, R118, R227 ;  /* 0x000000e376e37221 */ /* 0x000fc60000000000 */
[----:B------:R-:W4:Y:S04]  /*8d00*/  LDL R115, [R1+0xc0] ;  /* 0x0000c00001737983 */ /* 0x000f280000100800 */
[----:B------:R1:W-:Y:S04]  /*8d10*/  STL [R1+0x194], R91 ;  /* 0x0001945b01007387 */ /* 0x0003e80000100800 */
[----:B------:R-:W4:Y:S01]  /*8d20*/  LDL R114, [R1+0xc4] ;  /* 0x0000c40001727983 */ /* 0x000f220000100800 */
[----:B------:R-:W-:-:S03]  /*8d30*/  FADD R226, R119, R226 ;  /* 0x000000e277e27221 */ /* 0x000fc60000000000 */
[----:B------:R-:W2:Y:S01]  /*8d40*/  LDL R101, [R1+0xc8] ;  /* 0x0000c80001657983 */ /* 0x000ea20000100800 */
[----:B------:R-:W-:-:S01]  /*8d50*/  FADD R225, R7, R225 ;  /* 0x000000e107e17221 */ /* 0x000fc20000000000 */
[----:B------:R-:W-:Y:S02]  /*8d60*/  FADD R224, R6, R224 ;  /* 0x000000e006e07221 */ /* 0x000fe40000000000 */
[----:B------:R-:W2:Y:S04]  /*8d70*/  LDL.LU R6, [R1+0x1b4] ;  /* 0x0001b40001067983 */ /* 0x000ea80000300800 */
[----:B0-----:R-:W3:Y:S01]  /*8d80*/  LDL R99, [R1+0xcc] ;  /* 0x0000cc0001637983 */ /* 0x001ee20000100800 */
[----:B------:R-:W-:-:S03]  /*8d90*/  FADD R223, R5, R223 ;  /* 0x000000df05df7221 */ /* 0x000fc60000000000 */
[----:B------:R-:W3:Y:S04]  /*8da0*/  LDL.LU R5, [R1+0x1b8] ;  /* 0x0001b80001057983 */ /* 0x000ee80000300800 */
[----:B------:R-:W4:Y:S01]  /*8db0*/  LDL R97, [R1+0xd0] ;  /* 0x0000d00001617983 */ /* 0x000f220000100800 */
[----:B------:R-:W-:-:S03]  /*8dc0*/  FADD R222, R4, R222 ;  /* 0x000000de04de7221 */ /* 0x000fc60000000000 */
[----:B------:R-:W4:Y:S04]  /*8dd0*/  LDL.LU R4, [R1+0x1bc] ;  /* 0x0001bc0001047983 */ /* 0x000f280000300800 */
[----:B-1----:R-:W4:Y:S01]  /*8de0*/  LDL R95, [R1+0xd4] ;  /* 0x0000d400015f7983 */ /* 0x002f220000100800 */
[----:B------:R-:W-:-:S03]  /*8df0*/  FADD R221, R3, R221 ;  /* 0x000000dd03dd7221 */ /* 0x000fc60000000000 */
[----:B------:R-:W4:Y:S04]  /*8e00*/  LDL.LU R3, [R1+0x1c0] ;  /* 0x0001c00001037983 */ /* 0x000f280000300800 */
[----:B------:R-:W4:Y:S01]  /*8e10*/  LDL R93, [R1+0xd8] ;  /* 0x0000d800015d7983 */ /* 0x000f220000100800 */
[----:B------:R-:W-:-:S03]  /*8e20*/  FADD R220, R2, R220 ;  /* 0x000000dc02dc7221 */ /* 0x000fc60000000000 */
[----:B------:R-:W4:Y:S04]  /*8e30*/  LDL.LU R2, [R1+0x1c4] ;  /* 0x0001c40001027983 */ /* 0x000f280000300800 */
[----:B------:R-:W4:Y:S01]  /*8e40*/  LDL R91, [R1+0xdc] ;  /* 0x0000dc00015b7983 */ /* 0x000f220000100800 */
[----:B------:R-:W-:-:S03]  /*8e50*/  FADD R219, R0, R219 ;  /* 0x000000db00db7221 */ /* 0x000fc60000000000 */
[----:B------:R-:W4:Y:S04]  /*8e60*/  LDL.LU R0, [R1+0x1c8] ;  /* 0x0001c80001007983 */ /* 0x000f280000300800 */
[----:B------:R-:W4:Y:S04]  /*8e70*/  LDL.LU R107, [R1+0x1a4] ;  /* 0x0001a400016b7983 */ /* 0x000f280000300800 */
[----:B------:R-:W4:Y:S04]  /*8e80*/  LDL.LU R109, [R1+0x1a8] ;  /* 0x0001a800016d7983 */ /* 0x000f280000300800 */
[----:B------:R-:W4:Y:S04]  /*8e90*/  LDL.LU R111, [R1+0x1ac] ;  /* 0x0001ac00016f7983 */ /* 0x000f280000300800 */
[----:B------:R0:W-:Y:S04]  /*8ea0*/  STL [R1+0x198], R98 ;  /* 0x0001986201007387 */ /* 0x0001e80000100800 */
[----:B------:R-:W4:Y:S04]  /*8eb0*/  LDL.LU R113, [R1+0x1b0] ;  /* 0x0001b00001717983 */ /* 0x000f280000300800 */
[----:B------:R-:W4:Y:S04]  /*8ec0*/  LDL R112, [R1+0xe0] ;  /* 0x0000e00001707983 */ /* 0x000f280000100800 */
[----:B------:R-:W4:Y:S04]  /*8ed0*/  LDL R110, [R1+0xe4] ;  /* 0x0000e400016e7983 */ /* 0x000f280000100800 */
[----:B------:R1:W-:Y:S04]  /*8ee0*/  STL [R1+0x19c], R94 ;  /* 0x00019c5e01007387 */ /* 0x0003e80000100800 */
[----:B------:R-:W4:Y:S04]  /*8ef0*/  LDL R108, [R1+0xe8] ;  /* 0x0000e800016c7983 */ /* 0x000f280000100800 */
[----:B------:R1:W-:Y:S04]  /*8f00*/  STL [R1+0x1a0], R90 ;  /* 0x0001a05a01007387 */ /* 0x0003e80000100800 */
[----:B------:R-:W4:Y:S04]  /*8f10*/  LDL R106, [R1+0xec] ;  /* 0x0000ec00016a7983 */ /* 0x000f280000100800 */
[----:B------:R-:W4:Y:S04]  /*8f20*/  LDL.LU R105, [R1+0x1d8] ;  /* 0x0001d80001697983 */ /* 0x000f280000300800 */
[----:B------:R-:W4:Y:S04]  /*8f30*/  LDL R104, [R1+0xf0] ;  /* 0x0000f00001687983 */ /* 0x000f280000100800 */
[----:B------:R-:W4:Y:S04]  /*8f40*/  LDL.LU R103, [R1+0x1dc] ;  /* 0x0001dc0001677983 */ /* 0x000f280000300800 */
[----:B------:R-:W4:Y:S04]  /*8f50*/  LDL R102, [R1+0xf4] ;  /* 0x0000f40001667983 */ /* 0x000f280000100800 */
[----:B------:R-:W4:Y:S04]  /*8f60*/  LDL.LU R100, [R1+0x1e0] ;  /* 0x0001e00001647983 */ /* 0x000f280000300800 */
[----:B0-----:R-:W4:Y:S04]  /*8f70*/  LDL R98, [R1+0xf8] ;  /* 0x0000f80001627983 */ /* 0x001f280000100800 */
[----:B------:R-:W4:Y:S04]  /*8f80*/  LDL.LU R96, [R1+0x1e4] ;  /* 0x0001e40001607983 */ /* 0x000f280000300800 */
[----:B-1----:R-:W4:Y:S04]  /*8f90*/  LDL R94, [R1+0xfc] ;  /* 0x0000fc00015e7983 */ /* 0x002f280000100800 */
[----:B------:R-:W4:Y:S04]  /*8fa0*/  LDL.LU R92, [R1+0x1e8] ;  /* 0x0001e800015c7983 */ /* 0x000f280000300800 */
[----:B------:R-:W4:Y:S04]  /*8fb0*/  LDL R90, [R1+0x100] ;  /* 0x00010000015a7983 */ /* 0x000f280000100800 */
[----:B------:R-:W4:Y:S01]  /*8fc0*/  LDL.LU R7, [R1+0x1ec] ;  /* 0x0001ec0001077983 */ /* 0x000f220000300800 */
[----:B--2---:R-:W-:-:S01]  /*8fd0*/  FADD R6, R101, R6 ;  /* 0x0000000665067221 */ /* 0x004fc20000000000 */
[----:B---3--:R-:W-:Y:S01]  /*8fe0*/  FADD R5, R99, R5 ;  /* 0x0000000563057221 */ /* 0x008fe20000000000 */
[----:B----4-:R-:W-:-:S01]  /*8ff0*/  FADD R4, R97, R4 ;  /* 0x0000000461047221 */ /* 0x010fc20000000000 */
[----:B------:R-:W-:Y:S01]  /*9000*/  FADD R3, R95, R3 ;  /* 0x000000035f037221 */ /* 0x000fe20000000000 */
[----:B------:R-:W-:-:S01]  /*9010*/  FADD R2, R93, R2 ;  /* 0x000000025d027221 */ /* 0x000fc20000000000 */
[----:B------:R-:W-:Y:S01]  /*9020*/  FADD R107, R117, R107 ;  /* 0x0000006b756b7221 */ /* 0x000fe20000000000 */
[----:B------:R-:W-:-:S04]  /*9030*/  FADD R109, R116, R109 ;  /* 0x0000006d746d7221 */ /* 0x000fc80000000000 */
[----:B------:R0:W-:Y:S01]  /*9040*/  STL [R1+0x1a4], R107 ;  /* 0x0001a46b01007387 */ /* 0x0001e20000100800 */
[----:B------:R-:W-:-:S03]  /*9050*/  FADD R111, R115, R111 ;  /* 0x0000006f736f7221 */ /* 0x000fc60000000000 */
[----:B0-----:R-:W2:Y:S01]  /*9060*/  LDL.LU R107, [R1+0x1d4] ;  /* 0x0001d400016b7983 */ /* 0x001ea20000300800 */
[----:B------:R-:W-:-:S03]  /*9070*/  FADD R113, R114, R113 ;  /* 0x0000007172717221 */ /* 0x000fc60000000000 */
[----:B------:R0:W-:Y:S01]  /*9080*/  STL [R1+0x1a8], R109 ;  /* 0x0001a86d01007387 */ /* 0x0001e20000100800 */
[----:B------:R-:W-:-:S03]  /*9090*/  FADD R0, R91, R0 ;  /* 0x000000005b007221 */ /* 0x000fc60000000000 */
[----:B0-----:R-:W3:Y:S04]  /*90a0*/  LDL.LU R109, [R1+0x1d0] ;  /* 0x0001d000016d7983 */ /* 0x001ee80000300800 */
[----:B------:R0:W-:Y:S04]  /*90b0*/  STL [R1+0x1ac], R111 ;  /* 0x0001ac6f01007387 */ /* 0x0001e80000100800 */
[----:B0-----:R-:W4:Y:S04]  /*90c0*/  LDL.LU R111, [R1+0x1cc] ;  /* 0x0001cc00016f7983 */ /* 0x001f280000300800 */
[----:B------:R-:W-:Y:S04]  /*90d0*/  STL [R1+0x1b0], R113 ;  /* 0x0001b07101007387 */ /* 0x000fe80000100800 */
[----:B------:R0:W-:Y:S04]  /*90e0*/  STL [R1+0x1b4], R6 ;  /* 0x0001b40601007387 */ /* 0x0001e80000100800 */
[----:B------:R1:W-:Y:S04]  /*90f0*/  STL [R1+0x1b8], R5 ;  /* 0x0001b80501007387 */ /* 0x0003e80000100800 */
[----:B------:R-:W-:Y:S04]  /*9100*/  STL [R1+0x1bc], R4 ;  /* 0x0001bc0401007387 */ /* 0x000fe80000100800 */
[----:B------:R-:W4:Y:S04]  /*9110*/  LDL R101, [R1+0x104] ;  /* 0x0001040001657983 */ /* 0x000f280000100800 */
[----:B------:R-:W-:Y:S04]  /*9120*/  STL [R1+0x1c0], R3 ;  /* 0x0001c00301007387 */ /* 0x000fe80000100800 */
[----:B0-----:R-:W4:Y:S04]  /*9130*/  LDL.LU R6, [R1+0x1f0] ;  /* 0x0001f00001067983 */ /* 0x001f280000300800 */
[----:B------:R-:W-:Y:S04]  /*9140*/  STL [R1+0x1c4], R2 ;  /* 0x0001c40201007387 */ /* 0x000fe80000100800 */
[----:B------:R-:W4:Y:S04]  /*9150*/  LDL R99, [R1+0x108] ;  /* 0x0001080001637983 */ /* 0x000f280000100800 */
[----:B------:R0:W-:Y:S04]  /*9160*/  STL [R1+0x1c8], R0 ;  /* 0x0001c80001007387 */ /* 0x0001e80000100800 */
[----:B-1----:R-:W4:Y:S04]  /*9170*/  LDL.LU R5, [R1+0x1f4] ;  /* 0x0001f40001057983 */ /* 0x002f280000300800 */
[----:B------:R-:W4:Y:S04]  /*9180*/  LDL R97, [R1+0x10c] ;  /* 0x00010c0001617983 */ /* 0x000f280000100800 */
[----:B0-----:R-:W4:Y:S04]  /*9190*/  LDL.LU R0, [R1+0x1f8] ;  /* 0x0001f80001007983 */ /* 0x001f280000300800 */
[----:B------:R-:W4:Y:S04]  /*91a0*/  LDL R95, [R1+0x110] ;  /* 0x00011000015f7983 */ /* 0x000f280000100800 */
[----:B------:R-:W4:Y:S04]  /*91b0*/  LDL.LU R2, [R1+0x1fc] ;  /* 0x0001fc0001027983 */ /* 0x000f280000300800 */
[----:B------:R-:W4:Y:S04]  /*91c0*/  LDL R93, [R1+0x114] ;  /* 0x00011400015d7983 */ /* 0x000f280000100800 */
[----:B------:R-:W4:Y:S04]  /*91d0*/  LDL.LU R3, [R1+0x200] ;  /* 0x0002000001037983 */ /* 0x000f280000300800 */
[----:B------:R-:W4:Y:S04]  /*91e0*/  LDL R91, [R1+0x118] ;  /* 0x00011800015b7983 */ /* 0x000f280000100800 */
[----:B------:R-:W4:Y:S01]  /*91f0*/  LDL.LU R4, [R1+0x204] ;  /* 0x0002040001047983 */ /* 0x000f220000300800 */
[----:B------:R-:W-:-:S01]  /*9200*/  FADD R105, R106, R105 ;  /* 0x000000696a697221 */ /* 0x000fc20000000000 */
[----:B------:R-:W-:Y:S01]  /*9210*/  FADD R103, R104, R103 ;  /* 0x0000006768677221 */ /* 0x000fe20000000000 */
[----:B------:R-:W-:-:S01]  /*9220*/  FADD R100, R102, R100 ;  /* 0x0000006466647221 */ /* 0x000fc20000000000 */
[----:B------:R-:W-:Y:S01]  /*9230*/  FADD R96, R98, R96 ;  /* 0x0000006062607221 */ /* 0x000fe20000000000 */
[----:B------:R-:W-:-:S01]  /*9240*/  FADD R92, R94, R92 ;  /* 0x0000005c5e5c7221 */ /* 0x000fc20000000000 */
[----:B------:R-:W-:Y:S01]  /*9250*/  FADD R7, R90, R7 ;  /* 0x000000075a077221 */ /* 0x000fe20000000000 */
[----:B--2---:R-:W-:-:S01]  /*9260*/  FADD R107, R108, R107 ;  /* 0x0000006b6c6b7221 */ /* 0x004fc20000000000 */
[----:B---3--:R-:W-:Y:S01]  /*9270*/  FADD R109, R110, R109 ;  /* 0x0000006d6e6d7221 */ /* 0x008fe20000000000 */
[----:B----4-:R-:W-:-:S05]  /*9280*/  FADD R111, R112, R111 ;  /* 0x0000006f706f7221 */ /* 0x010fca0000000000 */
[----:B------:R-:W-:Y:S04]  /*9290*/  STL [R1+0x1cc], R111 ;  /* 0x0001cc6f01007387 */ /* 0x000fe80000100800 */
[----:B------:R-:W-:Y:S04]  /*92a0*/  STL [R1+0x1d0], R109 ;  /* 0x0001d06d01007387 */ /* 0x000fe80000100800 */
[----:B------:R-:W-:Y:S04]  /*92b0*/  STL [R1+0x1d4], R107 ;  /* 0x0001d46b01007387 */ /* 0x000fe80000100800 */
[----:B------:R-:W-:Y:S04]  /*92c0*/  STL [R1+0x1d8], R105 ;  /* 0x0001d86901007387 */ /* 0x000fe80000100800 */
[----:B------:R-:W-:Y:S04]  /*92d0*/  STL [R1+0x1dc], R103 ;  /* 0x0001dc6701007387 */ /* 0x000fe80000100800 */
[----:B------:R-:W-:Y:S04]  /*92e0*/  STL [R1+0x1e0], R100 ;  /* 0x0001e06401007387 */ /* 0x000fe80000100800 */
[----:B------:R-:W2:Y:S01]  /*92f0*/  LDL R90, [R1+0x11c] ;  /* 0x00011c00015a7983 */ /* 0x000ea20000100800 */
[----:B------:R-:W-:-:S03]  /*9300*/  FADD R6, R101, R6 ;  /* 0x0000000665067221 */ /* 0x000fc60000000000 */
[----:B------:R-:W-:Y:S04]  /*9310*/  STL [R1+0x1e4], R96 ;  /* 0x0001e46001007387 */ /* 0x000fe80000100800 */
[----:B------:R0:W-:Y:S04]  /*9320*/  STL [R1+0x1e8], R92 ;  /* 0x0001e85c01007387 */ /* 0x0001e80000100800 */
[----:B------:R-:W3:Y:S01]  /*9330*/  LDL R94, [R1+0x124] ;  /* 0x00012400015e7983 */ /* 0x000ee20000100800 */
[----:B------:R-:W-:-:S03]  /*9340*/  FADD R5, R99, R5 ;  /* 0x0000000563057221 */ /* 0x000fc60000000000 */
[----:B0-----:R-:W4:Y:S01]  /*9350*/  LDL R92, [R1+0x120] ;  /* 0x00012000015c7983 */ /* 0x001f220000100800 */
[----:B------:R-:W-:-:S03]  /*9360*/  FADD R0, R97, R0 ;  /* 0x0000000061007221 */ /* 0x000fc60000000000 */
[----:B------:R-:W-:Y:S04]  /*9370*/  STL [R1+0x1ec], R7 ;  /* 0x0001ec0701007387 */ /* 0x000fe80000100800 */
[----:B------:R-:W3:Y:S01]  /*9380*/  LDL R96, [R1+0x128] ;  /* 0x0001280001607983 */ /* 0x000ee20000100800 */
[----:B------:R-:W-:-:S03]  /*9390*/  FADD R2, R95, R2 ;  /* 0x000000025f027221 */ /* 0x000fc60000000000 */
[----:B------:R-:W3:Y:S04]  /*93a0*/  LDL R98, [R1+0x12c] ;  /* 0x00012c0001627983 */ /* 0x000ee80000100800 */
[----:B------:R-:W3:Y:S04]  /*93b0*/  LDL R116, [R1+0x130] ;  /* 0x0001300001747983 */ /* 0x000ee80000100800 */
[----:B------:R-:W3:Y:S01]  /*93c0*/  LDL R112, [R1+0x134] ;  /* 0x0001340001707983 */ /* 0x000ee20000100800 */
[----:B------:R-:W-:-:S03]  /*93d0*/  FADD R3, R93, R3 ;  /* 0x000000035d037221 */ /* 0x000fc60000000000 */
[----:B------:R-:W3:Y:S04]  /*93e0*/  LDL R110, [R1+0x138] ;  /* 0x00013800016e7983 */ /* 0x000ee80000100800 */
[----:B------:R-:W3:Y:S04]  /*93f0*/  LDL R108, [R1+0x13c] ;  /* 0x00013c00016c7983 */ /* 0x000ee80000100800 */
[----:B------:R-:W3:Y:S04]  /*9400*/  LDL R106, [R1+0x140] ;  /* 0x00014000016a7983 */ /* 0x000ee80000100800 */
[----:B------:R-:W3:Y:S04]  /*9410*/  LDL R104, [R1+0x144] ;  /* 0x0001440001687983 */ /* 0x000ee80000100800 */
[----:B------:R-:W3:Y:S04]  /*9420*/  LDL R102, [R1+0x148] ;  /* 0x0001480001667983 */ /* 0x000ee80000100800 */
[----:B------:R-:W2:Y:S04]  /*9430*/  LDL R100, [R1+0x14c] ;  /* 0x00014c0001647983 */ /* 0x000ea80000100800 */
[----:B------:R0:W-:Y:S04]  /*9440*/  STL [R1+0x1f8], R0 ;  /* 0x0001f80001007387 */ /* 0x0001e80000100800 */
[----:B------:R-:W-:Y:S01]  /*9450*/  STL [R1+0x1f0], R6 ;  /* 0x0001f00601007387 */ /* 0x000fe20000100800 */
[----:B------:R-:W-:-:S03]  /*9460*/  FADD R4, R91, R4 ;  /* 0x000000045b047221 */ /* 0x000fc60000000000 */
[----:B0-----:R-:W2:Y:S04]  /*9470*/  LDL.LU R0, [R1+0x238] ;  /* 0x0002380001007983 */ /* 0x001ea80000300800 */
[----:B------:R-:W-:Y:S04]  /*9480*/  STL [R1+0x1f4], R5 ;  /* 0x0001f40501007387 */ /* 0x000fe80000100800 */
[----:B------:R0:W-:Y:S04]  /*9490*/  STL [R1+0x1fc], R2 ;  /* 0x0001fc0201007387 */ /* 0x0001e80000100800 */
[----:B0-----:R-:W3:Y:S04]  /*94a0*/  LDL.LU R2, [R1+0x234] ;  /* 0x0002340001027983 */ /* 0x001ee80000300800 */
[----:B------:R0:W-:Y:S04]  /*94b0*/  STL [R1+0x200], R3 ;  /* 0x0002000301007387 */ /* 0x0001e80000100800 */
[----:B0-----:R-:W3:Y:S04]  /*94c0*/  LDL.LU R3, [R1+0x230] ;  /* 0x0002300001037983 */ /* 0x001ee80000300800 */
[----:B------:R-:W4:Y:S04]  /*94d0*/  LDL.LU R91, [R1+0x208] ;  /* 0x00020800015b7983 */ /* 0x000f280000300800 */
[----:B------:R-:W3:Y:S04]  /*94e0*/  LDL.LU R93, [R1+0x20c] ;  /* 0x00020c00015d7983 */ /* 0x000ee80000300800 */
[----:B------:R-:W3:Y:S04]  /*94f0*/  LDL.LU R95, [R1+0x210] ;  /* 0x00021000015f7983 */ /* 0x000ee80000300800 */
[----:B------:R0:W-:Y:S04]  /*9500*/  STL [R1+0x204], R4 ;  /* 0x0002040401007387 */ /* 0x0001e80000100800 */
[----:B------:R-:W3:Y:S04]  /*9510*/  LDL.LU R97, [R1+0x214] ;  /* 0x0002140001617983 */ /* 0x000ee80000300800 */
[----:B------:R-:W3:Y:S04]  /*9520*/  LDL.LU R118, [R1+0x218] ;  /* 0x0002180001767983 */ /* 0x000ee80000300800 */
[----:B------:R-:W3:Y:S04]  /*9530*/  LDL.LU R114, [R1+0x21c] ;  /* 0x00021c0001727983 */ /* 0x000ee80000300800 */
[----:B------:R-:W3:Y:S04]  /*9540*/  LDL.LU R7, [R1+0x220] ;  /* 0x0002200001077983 */ /* 0x000ee80000300800 */
[----:B------:R-:W3:Y:S04]  /*9550*/  LDL.LU R6, [R1+0x224] ;  /* 0x0002240001067983 */ /* 0x000ee80000300800 */
[----:B------:R-:W3:Y:S04]  /*9560*/  LDL.LU R5, [R1+0x228] ;  /* 0x0002280001057983 */ /* 0x000ee80000300800 */
[----:B0-----:R-:W3:Y:S04]  /*9570*/  LDL.LU R4, [R1+0x22c] ;  /* 0x00022c0001047983 */ /* 0x001ee80000300800 */
        /* <DEDUP_REMOVED lines=10> */
[----:B------:R-:W3:Y:S01]  /*9620*/  LDL R111, [R1+0x178] ;  /* 0x00017800016f7983 */ /* 0x000ee20000100800 */
[----:B--2---:R-:W-:-:S01]  /*9630*/  FADD R0, R100, R0 ;  /* 0x0000000064007221 */ /* 0x004fc20000000000 */
[----:B----4-:R-:W-:-:S02]  /*9640*/  FADD R91, R90, R91 ;  /* 0x0000005b5a5b7221 */ /* 0x010fc40000000000 */
[----:B------:R-:W2:Y:S01]  /*9650*/  LDL.LU R90, [R1+0x610] ;  /* 0x00061000015a7983 */ /* 0x000ea20000300800 */
[----:B---3--:R-:W-:-:S03]  /*9660*/  FADD R93, R92, R93 ;  /* 0x0000005d5c5d7221 */ /* 0x008fc60000000000 */
[----:B------:R0:W-:Y:S01]  /*9670*/  STL [R1+0x208], R91 ;  /* 0x0002085b01007387 */ /* 0x0001e20000100800 */
[----:B------:R-:W-:-:S03]  /*9680*/  FADD R95, R94, R95 ;  /* 0x0000005f5e5f7221 */ /* 0x000fc60000000000 */
[----:B0-----:R-:W3:Y:S01]  /*9690*/  LDL.LU R91, [R1+0x60c] ;  /* 0x00060c00015b7983 */ /* 0x001ee20000300800 */
[----:B------:R-:W-:-:S03]  /*96a0*/  FADD R97, R96, R97 ;  /* 0x0000006160617221 */ /* 0x000fc60000000000 */
[----:B------:R-:W4:Y:S04]  /*96b0*/  LDL.LU R92, [R1+0x608] ;  /* 0x00060800015c7983 */ /* 0x000f280000300800 */
[----:B------:R0:W-:Y:S01]  /*96c0*/  STL [R1+0x20c], R93 ;  /* 0x00020c5d01007387 */ /* 0x0001e20000100800 */
[----:B------:R-:W-:-:S01]  /*96d0*/  FADD R118, R98, R118 ;  /* 0x0000007662767221 */ /* 0x000fc20000000000 */
[----:B------:R-:W-:Y:S01]  /*96e0*/  FADD R114, R116, R114 ;  /* 0x0000007274727221 */ /* 0x000fe20000000000 */
[----:B------:R-:W-:-:S01]  /*96f0*/  FADD R7, R112, R7 ;  /* 0x0000000770077221 */ /* 0x000fc20000000000 */
[----:B0-----:R-:W4:Y:S04]  /*9700*/  LDL.LU R93, [R1+0x604] ;  /* 0x00060400015d7983 */ /* 0x001f280000300800 */
        /* <DEDUP_REMOVED lines=9> */
[----:B------:R-:W-:-:S02]  /*97a0*/  FADD R2, R102, R2 ;  /* 0x0000000266027221 */ /* 0x000fc40000000000 */
[----:B0-----:R-:W4:Y:S04]  /*97b0*/  LDL.LU R97, [R1+0x5f4] ;  /* 0x0005f40001617983 */ /* 0x001f280000300800 */
[----:B------:R-:W4:Y:S04]  /*97c0*/  LDL.LU R98, [R1+0x5f0] ;  /* 0x0005f00001627983 */ /* 0x000f280000300800 */
[----:B------:R0:W-:Y:S04]  /*97d0*/  STL [R1+0x218], R118 ;  /* 0x0002187601007387 */ /* 0x0001e80000100800 */
[----:B------:R1:W-:Y:S04]  /*97e0*/  STL [R1+0x21c], R114 ;  /* 0x00021c7201007387 */ /* 0x0003e80000100800 */
[----:B------:R1:W-:Y:S04]  /*97f0*/  STL [R1+0x220], R7 ;  /* 0x0002200701007387 */ /* 0x0003e80000100800 */
[----:B------:R1:W-:Y:S04]  /*9800*/  STL [R1+0x224], R6 ;  /* 0x0002240601007387 */ /* 0x0003e80000100800 */
[----:B------:R1:W-:Y:S04]  /*9810*/  STL [R1+0x228], R5 ;  /* 0x0002280501007387 */ /* 0x0003e80000100800 */
[----:B------:R1:W-:Y:S04]  /*9820*/  STL [R1+0x22c], R4 ;  /* 0x00022c0401007387 */ /* 0x0003e80000100800 */
[----:B------:R-:W2:Y:S04]  /*9830*/  LDL.LU R100, [R1+0x23c] ;  /* 0x00023c0001647983 */ /* 0x000ea80000300800 */
[----:B------:R1:W-:Y:S04]  /*9840*/  STL [R1+0x230], R3 ;  /* 0x0002300301007387 */ /* 0x0003e80000100800 */
[----:B------:R-:W3:Y:S04]  /*9850*/  LDL.LU R102, [R1+0x240] ;  /* 0x0002400001667983 */ /* 0x000ee80000300800 */
[----:B------:R1:W-:Y:S04]  /*9860*/  STL [R1+0x234], R2 ;  /* 0x0002340201007387 */ /* 0x0003e80000100800 */
[----:B------:R-:W4:Y:S04]  /*9870*/  LDL.LU R104, [R1+0x244] ;  /* 0x0002440001687983 */ /* 0x000f280000300800 */
[----:B------:R1:W-:Y:S04]  /*9880*/  STL [R1+0x238], R0 ;  /* 0x0002380001007387 */ /* 0x0003e80000100800 */
[----:B------:R-:W4:Y:S04]  /*9890*/  LDL.LU R106, [R1+0x248] ;  /* 0x00024800016a7983 */ /* 0x000f280000300800 */
[----:B------:R-:W4:Y:S04]  /*98a0*/  LDL.LU R108, [R1+0x24c] ;  /* 0x00024c00016c7983 */ /* 0x000f280000300800 */
[----:B------:R-:W4:Y:S04]  /*98b0*/  LDL.LU R110, [R1+0x250] ;  /* 0x00025000016e7983 */ /* 0x000f280000300800 */
[----:B0-----:R-:W4:Y:S04]  /*98c0*/  LDL.LU R118, [R1+0x254] ;  /* 0x0002540001767983 */ /* 0x001f280000300800 */
[----:B------:R-:W4:Y:S04]  /*98d0*/  LDL.LU R116, [R1+0x258] ;  /* 0x0002580001747983 */ /* 0x000f280000300800 */
[----:B-1----:R-:W4:Y:S04]  /*98e0*/  LDL.LU R114, [R1+0x25c] ;  /* 0x00025c0001727983 */ /* 0x002f280000300800 */
[----:B------:R-:W4:Y:S04]  /*98f0*/  LDL.LU R112, [R1+0x260] ;  /* 0x0002600001707983 */ /* 0x000f280000300800 */
[----:B------:R-:W4:Y:S04]  /*9900*/  LDL.LU R7, [R1+0x264] ;  /* 0x0002640001077983 */ /* 0x000f280000300800 */
[----:B------:R-:W4:Y:S04]  /*9910*/  LDL.LU R6, [R1+0x268] ;  /* 0x0002680001067983 */ /* 0x000f280000300800 */
[----:B------:R-:W4:Y:S04]  /*9920*/  LDL.LU R5, [R1+0x26c] ;  /* 0x00026c0001057983 */ /* 0x000f280000300800 */
[----:B------:R-:W4:Y:S04]  /*9930*/  LDL.LU R4, [R1+0x270] ;  /* 0x0002700001047983 */ /* 0x000f280000300800 */
[----:B------:R-:W4:Y:S04]  /*9940*/  LDL.LU R3, [R1+0x274] ;  /* 0x0002740001037983 */ /* 0x000f280000300800 */
[----:B------:R-:W4:Y:S04]  /*9950*/  LDL.LU R2, [R1+0x278] ;  /* 0x0002780001027983 */ /* 0x000f280000300800 */
[----:B------:R-:W4:Y:S01]  /*9960*/  LDL.LU R0, [R1+0x27c] ;  /* 0x00027c0001007983 */ /* 0x000f220000300800 */
[----:B--2---:R-:W-:-:S03]  /*9970*/  FADD R100, R99, R100 ;  /* 0x0000006463647221 */ /* 0x004fc60000000000 */
[----:B------:R-:W2:Y:S04]  /*9980*/  LDL.LU R99, [R1+0x5ec] ;  /* 0x0005ec0001637983 */ /* 0x000ea80000300800 */
[----:B------:R0:W-:Y:S01]  /*9990*/  STL [R1+0x23c], R100 ;  /* 0x00023c6401007387 */ /* 0x0001e20000100800 */
[----:B---3--:R-:W-:-:S03]  /*99a0*/  FADD R102, R101, R102 ;  /* 0x0000006665667221 */ /* 0x008fc60000000000 */
[----:B0-----:R-:W3:Y:S01]  /*99b0*/  LDL.LU R100, [R1+0x5e8] ;  /* 0x0005e80001647983 */ /* 0x001ee20000300800 */
[----:B----4-:R-:W-:-:S03]  /*99c0*/  FADD R104, R103, R104 ;  /* 0x0000006867687221 */ /* 0x010fc60000000000 */
[----:B------:R-:W4:Y:S04]  /*99d0*/  LDL.LU R101, [R1+0x5e4] ;  /* 0x0005e40001657983 */ /* 0x000f280000300800 */
[----:B------:R0:W-:Y:S01]  /*99e0*/  STL [R1+0x240], R102 ;  /* 0x0002406601007387 */ /* 0x0001e20000100800 */
[----:B------:R-:W-:-:S01]  /*99f0*/  FADD R106, R105, R106 ;  /* 0x0000006a696a7221 */ /* 0x000fc20000000000 */
[----:B------:R-:W-:Y:S02]  /*9a00*/  FADD R108, R107, R108 ;  /* 0x0000006c6b6c7221 */ /* 0x000fe40000000000 */
        /* <DEDUP_REMOVED lines=24> */
[----:B------:R0:W-:Y:S04]  /*9b90*/  STL [R1+0x254], R118 ;  /* 0x0002547601007387 */ /* 0x0001e80000100800 */
[----:B------:R1:W-:Y:S04]  /*9ba0*/  STL [R1+0x258], R116 ;  /* 0x0002587401007387 */ /* 0x0003e80000100800 */
[----:B------:R1:W-:Y:S04]  /*9bb0*/  STL [R1+0x25c], R114 ;  /* 0x00025c7201007387 */ /* 0x0003e80000100800 */
[----:B------:R1:W-:Y:S04]  /*9bc0*/  STL [R1+0x260], R112 ;  /* 0x0002607001007387 */ /* 0x0003e80000100800 */
[----:B------:R1:W-:Y:S01]  /*9bd0*/  STL [R1+0x264], R7 ;  /* 0x0002640701007387 */ /* 0x0003e20000100800 */
[----:B------:R-:W-:-:S03]  /*9be0*/  FADD R0, R124, R0 ;  /* 0x000000007c007221 */ /* 0x000fc60000000000 */
[----:B------:R1:W-:Y:S04]  /*9bf0*/  STL [R1+0x268], R6 ;  /* 0x0002680601007387 */ /* 0x0003e80000100800 */
[----:B------:R1:W-:Y:S04]  /*9c00*/  STL [R1+0x26c], R5 ;  /* 0x00026c0501007387 */ /* 0x0003e80000100800 */
[----:B------:R1:W-:Y:S04]  /*9c10*/  STL [R1+0x270], R4 ;  /* 0x0002700401007387 */ /* 0x0003e80000100800 */
[----:B------:R-:W2:Y:S04]  /*9c20*/  LDL.LU R119, [R1+0x280] ;  /* 0x0002800001777983 */ /* 0x000ea80000300800 */
[----:B------:R1:W-:Y:S04]  /*9c30*/  STL [R1+0x274], R3 ;  /* 0x0002740301007387 */ /* 0x0003e80000100800 */
[----:B0-----:R-:W3:Y:S04]  /*9c40*/  LDL.LU R118, [R1+0x284] ;  /* 0x0002840001767983 */ /* 0x001ee80000300800 */
[----:B------:R0:W-:Y:S04]  /*9c50*/  STL [R1+0x278], R2 ;  /* 0x0002780201007387 */ /* 0x0001e80000100800 */
[----:B------:R-:W4:Y:S04]  /*9c60*/  LDL.LU R117, [R1+0x288] ;  /* 0x0002880001757983 */ /* 0x000f280000300800 */
[----:B------:R0:W-:Y:S04]  /*9c70*/  STL [R1+0x27c], R0 ;  /* 0x00027c0001007387 */ /* 0x0001e80000100800 */
        /* <DEDUP_REMOVED lines=12> */
[----:B0-----:R-:W4:Y:S04]  /*9d40*/  LDL.LU R2, [R1+0x2bc] ;  /* 0x0002bc0001027983 */ /* 0x001f280000300800 */
[----:B------:R-:W4:Y:S01]  /*9d50*/  LDL.LU R0, [R1+0x2c0] ;  /* 0x0002c00001007983 */ /* 0x000f220000300800 */
[----:B--2---:R-:W-:-:S01]  /*9d60*/  FADD R119, R125, R119 ;  /* 0x000000777d777221 */ /* 0x004fc20000000000 */
[----:B---3--:R-:W-:-:S04]  /*9d70*/  FADD R118, R126, R118 ;  /* 0x000000767e767221 */ /* 0x008fc80000000000 */
[----:B------:R0:W-:Y:S01]  /*9d80*/  STL [R1+0x280], R119 ;  /* 0x0002807701007387 */ /* 0x0001e20000100800 */
[----:B----4-:R-:W-:-:S03]  /*9d90*/  FADD R117, R127, R117 ;  /* 0x000000757f757221 */ /* 0x010fc60000000000 */
[----:B------:R1:W-:Y:S01]  /*9da0*/  STL [R1+0x284], R118 ;  /* 0x0002847601007387 */ /* 0x0003e20000100800 */
[----:B------:R-:W-:-:S03]  /*9db0*/  FADD R116, R128, R116 ;  /* 0x0000007480747221 */ /* 0x000fc60000000000 */
        /* <DEDUP_REMOVED lines=24> */
[----:B0-----:R-:W4:Y:S01]  /*9f40*/  LDL.LU R119, [R1+0x2c4] ;  /* 0x0002c40001777983 */ /* 0x001f220000300800 */
[----:B------:R-:W-:-:S03]  /*9f50*/  FADD R0, R141, R0 ;  /* 0x000000008d007221 */ /* 0x000fc60000000000 */
[----:B------:R0:W-:Y:S04]  /*9f60*/  STL [R1+0x2b8], R3 ;  /* 0x0002b80301007387 */ /* 0x0001e80000100800 */
[----:B-1----:R-:W4:Y:S04]  /*9f70*/  LDL.LU R118, [R1+0x2c8] ;  /* 0x0002c80001767983 */ /* 0x002f280000300800 */
[----:B------:R1:W-:Y:S04]  /*9f80*/  STL [R1+0x2bc], R2 ;  /* 0x0002bc0201007387 */ /* 0x0003e80000100800 */
[----:B--2---:R-:W2:Y:S04]  /*9f90*/  LDL.LU R117, [R1+0x2cc] ;  /* 0x0002cc0001757983 */ /* 0x004ea80000300800 */
[----:B------:R1:W-:Y:S04]  /*9fa0*/  STL [R1+0x2c0], R0 ;  /* 0x0002c00001007387 */ /* 0x0003e80000100800 */
[----:B---3--:R-:W3:Y:S04]  /*9fb0*/  LDL.LU R116, [R1+0x2d0] ;  /* 0x0002d00001747983 */ /* 0x008ee80000300800 */
[----:B----4-:R-:W4:Y:S04]  /*9fc0*/  LDL.LU R115, [R1+0x2d4] ;  /* 0x0002d40001737983 */ /* 0x010f280000300800 */
        /* <DEDUP_REMOVED lines=10> */
[----:B-1----:R-:W4:Y:S04]  /*a070*/  LDL.LU R2, [R1+0x300] ;  /* 0x0003000001027983 */ /* 0x002f280000300800 */
[----:B------:R-:W4:Y:S01]  /*a080*/  LDL.LU R0, [R1+0x304] ;  /* 0x0003040001007983 */ /* 0x000f220000300800 */
[----:B------:R-:W-:-:S01]  /*a090*/  FADD R119, R142, R119 ;  /* 0x000000778e777221 */ /* 0x000fc20000000000 */
[----:B------:R-:W-:-:S04]  /*a0a0*/  FADD R118, R143, R118 ;  /* 0x000000768f767221 */ /* 0x000fc80000000000 */
[----:B------:R0:W-:Y:S01]  /*a0b0*/  STL [R1+0x2c4], R119 ;  /* 0x0002c47701007387 */ /* 0x0001e20000100800 */
[----:B--2---:R-:W-:-:S03]  /*a0c0*/  FADD R117, R144, R117 ;  /* 0x0000007590757221 */ /* 0x004fc60000000000 */
[----:B------:R1:W-:Y:S01]  /*a0d0*/  STL [R1+0x2c8], R118 ;  /* 0x0002c87601007387 */ /* 0x0003e20000100800 */
[----:B---3--:R-:W-:-:S03]  /*a0e0*/  FADD R116, R145, R116 ;  /* 0x0000007491747221 */ /* 0x008fc60000000000 */
        /* <DEDUP_REMOVED lines=404> */
[----:B------:R-:W-:Y:S01]  /*ba30*/  STL [R1+0x4e4], R119 ;  /* 0x0004e47701007387 */ /* 0x000fe20000100800 */
[----:B--2---:R-:W-:-:S03]  /*ba40*/  FADD R117, R88, R117 ;  /* 0x0000007558757221 */ /* 0x004fc60000000000 */
[----:B------:R-:W-:Y:S01]  /*ba50*/  STL [R1+0x4e8], R118 ;  /* 0x0004e87601007387 */ /* 0x000fe20000100800 */
[----:B---3--:R-:W-:-:S03]  /*ba60*/  FADD R116, R89, R116 ;  /* 0x0000007459747221 */ /* 0x008fc60000000000 */
[----:B------:R-:W-:Y:S01]  /*ba70*/  STL [R1+0x4ec], R117 ;  /* 0x0004ec7501007387 */ /* 0x000fe20000100800 */
[----:B----4-:R-:W-:-:S03]  /*ba80*/  FADD R115, R90, R115 ;  /* 0x000000735a737221 */ /* 0x010fc60000000000 */
[----:B------:R-:W-:Y:S01]  /*ba90*/  STL [R1+0x4f0], R116 ;  /* 0x0004f07401007387 */ /* 0x000fe20000100800 */
[----:B------:R-:W-:-:S03]  /*baa0*/  FADD R114, R91, R114 ;  /* 0x000000725b727221 */ /* 0x000fc60000000000 */
        /* <DEDUP_REMOVED lines=8> */
[----:B------:R0:W-:Y:S01]  /*bb30*/  STL [R1+0x504], R111 ;  /* 0x0005046f01007387 */ /* 0x0001e20000100800 */
[----:B------:R-:W-:-:S03]  /*bb40*/  FADD R7, R96, R7 ;  /* 0x0000000760077221 */ /* 0x000fc60000000000 */
[----:B------:R-:W-:Y:S01]  /*bb50*/  STL [R1+0x508], R8 ;  /* 0x0005080801007387 */ /* 0x000fe20000100800 */
[----:B------:R-:W-:-:S03]  /*bb60*/  FADD R6, R97, R6 ;  /* 0x0000000661067221 */ /* 0x000fc60000000000 */
[----:B------:R1:W-:Y:S01]  /*bb70*/  STL [R1+0x50c], R7 ;  /* 0x00050c0701007387 */ /* 0x0003e20000100800 */
[----:B------:R-:W-:-:S03]  /*bb80*/  FADD R5, R98, R5 ;  /* 0x0000000562057221 */ /* 0x000fc60000000000 */
[----:B------:R2:W-:Y:S01]  /*bb90*/  STL [R1+0x510], R6 ;  /* 0x0005100601007387 */ /* 0x0005e20000100800 */
[----:B------:R-:W-:-:S03]  /*bba0*/  FADD R4, R99, R4 ;  /* 0x0000000463047221 */ /* 0x000fc60000000000 */
[----:B------:R3:W-:Y:S04]  /*bbb0*/  STL [R1+0x514], R5 ;  /* 0x0005140501007387 */ /* 0x0007e80000100800 */
[----:B------:R4:W-:Y:S04]  /*bbc0*/  STL [R1+0x518], R4 ;  /* 0x0005180401007387 */ /* 0x0009e80000100800 */
[----:B0-----:R-:W4:Y:S01]  /*bbd0*/  LDL.LU R111, [R1+0x528] ;  /* 0x00052800016f7983 */ /* 0x001f220000300800 */
[----:B------:R-:W-:-:S01]  /*bbe0*/  FADD R3, R100, R3 ;  /* 0x0000000364037221 */ /* 0x000fc20000000000 */
[----:B------:R-:W-:Y:S01]  /*bbf0*/  FADD R2, R101, R2 ;  /* 0x0000000265027221 */ /* 0x000fe20000000000 */
[----:B------:R-:W-:-:S03]  /*bc00*/  FADD R0, R102, R0 ;  /* 0x0000000066007221 */ /* 0x000fc60000000000 */
[----:B------:R0:W-:Y:S04]  /*bc10*/  STL [R1+0x51c], R3 ;  /* 0x00051c0301007387 */ /* 0x0001e80000100800 */
[----:B------:R-:W4:Y:S04]  /*bc20*/  LDL.LU R112, [R1+0x52c] ;  /* 0x00052c0001707983 */ /* 0x000f280000300800 */
[----:B------:R0:W-:Y:S04]  /*bc30*/  STL [R1+0x520], R2 ;  /* 0x0005200201007387 */ /* 0x0001e80000100800 */
[----:B------:R-:W4:Y:S04]  /*bc40*/  LDL.LU R113, [R1+0x530] ;  /* 0x0005300001717983 */ /* 0x000f280000300800 */
[----:B------:R0:W-:Y:S04]  /*bc50*/  STL [R1+0x524], R0 ;  /* 0x0005240001007387 */ /* 0x0001e80000100800 */
[----:B------:R-:W4:Y:S04]  /*bc60*/  LDL.LU R114, [R1+0x534] ;  /* 0x0005340001727983 */ /* 0x000f280000300800 */
[----:B------:R-:W4:Y:S04]  /*bc70*/  LDL.LU R115, [R1+0x538] ;  /* 0x0005380001737983 */ /* 0x000f280000300800 */
[----:B------:R-:W4:Y:S04]  /*bc80*/  LDL.LU R116, [R1+0x53c] ;  /* 0x00053c0001747983 */ /* 0x000f280000300800 */
[----:B------:R-:W4:Y:S04]  /*bc90*/  LDL.LU R117, [R1+0x540] ;  /* 0x0005400001757983 */ /* 0x000f280000300800 */
[----:B------:R-:W4:Y:S04]  /*bca0*/  LDL.LU R118, [R1+0x544] ;  /* 0x0005440001767983 */ /* 0x000f280000300800 */
[----:B------:R-:W4:Y:S04]  /*bcb0*/  LDL.LU R119, [R1+0x548] ;  /* 0x0005480001777983 */ /* 0x000f280000300800 */
[----:B-1----:R-:W4:Y:S04]  /*bcc0*/  LDL.LU R7, [R1+0x54c] ;  /* 0x00054c0001077983 */ /* 0x002f280000300800 */
[----:B--2---:R-:W2:Y:S04]  /*bcd0*/  LDL.LU R6, [R1+0x550] ;  /* 0x0005500001067983 */ /* 0x004ea80000300800 */
[----:B---3--:R-:W3:Y:S04]  /*bce0*/  LDL.LU R5, [R1+0x554] ;  /* 0x0005540001057983 */ /* 0x008ee80000300800 */
[----:B----4-:R-:W4:Y:S04]  /*bcf0*/  LDL.LU R4, [R1+0x558] ;  /* 0x0005580001047983 */ /* 0x010f280000300800 */
[----:B0-----:R-:W4:Y:S04]  /*bd00*/  LDL.LU R3, [R1+0x55c] ;  /* 0x00055c0001037983 */ /* 0x001f280000300800 */
[----:B------:R-:W4:Y:S04]  /*bd10*/  LDL.LU R2, [R1+0x560] ;  /* 0x0005600001027983 */ /* 0x000f280000300800 */
[----:B------:R-:W4:Y:S04]  /*bd20*/  LDL.LU R0, [R1+0x564] ;  /* 0x0005640001007983 */ /* 0x000f280000300800 */
[----:B------:R-:W4:Y:S01]  /*bd30*/  LDL.LU R8, [R1+0x568] ;  /* 0x0005680001087983 */ /* 0x000f220000300800 */
[----:B------:R-:W-:-:S05]  /*bd40*/  FADD R111, R103, R111 ;  /* 0x0000006f676f7221 */ /* 0x000fca0000000000 */
[----:B------:R0:W-:Y:S04]  /*bd50*/  STL [R1+0x528], R111 ;  /* 0x0005286f01007387 */ /* 0x0001e80000100800 */
[----:B0-----:R-:W2:Y:S01]  /*bd60*/  LDL.LU R111, [R1+0x5bc] ;  /* 0x0005bc00016f7983 */ /* 0x001ea20000300800 */
[----:B------:R-:W-:-:S01]  /*bd70*/  FADD R112, R104, R112 ;  /* 0x0000007068707221 */ /* 0x000fc20000000000 */
[----:B------:R-:W-:-:S04]  /*bd80*/  FADD R113, R105, R113 ;  /* 0x0000007169717221 */ /* 0x000fc80000000000 */
[----:B------:R0:W-:Y:S01]  /*bd90*/  STL [R1+0x52c], R112 ;  /* 0x00052c7001007387 */ /* 0x0001e20000100800 */
[----:B------:R-:W-:-:S01]  /*bda0*/  FADD R114, R106, R114 ;  /* 0x000000726a727221 */ /* 0x000fc20000000000 */
[----:B------:R-:W-:Y:S02]  /*bdb0*/  FADD R115, R107, R115 ;  /* 0x000000736b737221 */ /* 0x000fe40000000000 */
[----:B0-----:R-:W3:Y:S01]  /*bdc0*/  LDL.LU R112, [R1+0x5b8] ;  /* 0x0005b80001707983 */ /* 0x001ee20000300800 */
[----:B------:R-:W-:-:S03]  /*bdd0*/  FADD R116, R108, R116 ;  /* 0x000000746c747221 */ /* 0x000fc60000000000 */
[----:B------:R0:W-:Y:S01]  /*bde0*/  STL [R1+0x530], R113 ;  /* 0x0005307101007387 */ /* 0x0001e20000100800 */
[----:B------:R-:W-:-:S03]  /*bdf0*/  FADD R117, R109, R117 ;  /* 0x000000756d757221 */ /* 0x000fc60000000000 */
[----:B0-----:R-:W4:Y:S01]  /*be00*/  LDL.LU R113, [R1+0x5b4] ;  /* 0x0005b40001717983 */ /* 0x001f220000300800 */
[----:B------:R-:W-:-:S03]  /*be10*/  FADD R118, R110, R118 ;  /* 0x000000766e767221 */ /* 0x000fc60000000000 */
[----:B------:R0:W-:Y:S04]  /*be20*/  STL [R1+0x534], R114 ;  /* 0x0005347201007387 */ /* 0x0001e80000100800 */
[----:B0-----:R-:W4:Y:S04]  /*be30*/  LDL.LU R114, [R1+0x5b0] ;  /* 0x0005b00001727983 */ /* 0x001f280000300800 */
[----:B------:R0:W-:Y:S04]  /*be40*/  STL [R1+0x538], R115 ;  /* 0x0005387301007387 */ /* 0x0001e80000100800 */
[----:B0-----:R-:W4:Y:S04]  /*be50*/  LDL.LU R115, [R1+0x5ac] ;  /* 0x0005ac0001737983 */ /* 0x001f280000300800 */
[----:B------:R0:W-:Y:S04]  /*be60*/  STL [R1+0x53c], R116 ;  /* 0x00053c7401007387 */ /* 0x0001e80000100800 */
[----:B0-----:R-:W4:Y:S04]  /*be70*/  LDL.LU R116, [R1+0x5a8] ;  /* 0x0005a80001747983 */ /* 0x001f280000300800 */
[----:B------:R0:W-:Y:S04]  /*be80*/  STL [R1+0x540], R117 ;  /* 0x0005407501007387 */ /* 0x0001e80000100800 */
[----:B0-----:R-:W4:Y:S04]  /*be90*/  LDL.LU R117, [R1+0x5a4] ;  /* 0x0005a40001757983 */ /* 0x001f280000300800 */
[----:B------:R0:W-:Y:S04]  /*bea0*/  STL [R1+0x544], R118 ;  /* 0x0005447601007387 */ /* 0x0001e80000100800 */
[----:B0-----:R-:W4:Y:S01]  /*beb0*/  LDL.LU R118, [R1+0x5a0] ;  /* 0x0005a00001767983 */ /* 0x001f220000300800 */
[----:B--2---:R-:W-:-:S05]  /*bec0*/  FADD R119, R111, R119 ;  /* 0x000000776f777221 */ /* 0x004fca0000000000 */
[----:B------:R0:W-:Y:S04]  /*bed0*/  STL [R1+0x548], R119 ;  /* 0x0005487701007387 */ /* 0x0001e80000100800 */
[----:B0-----:R-:W2:Y:S01]  /*bee0*/  LDL.LU R119, [R1+0x59c] ;  /* 0x00059c0001777983 */ /* 0x001ea20000300800 */
[----:B---3--:R-:W-:-:S05]  /*bef0*/  FADD R7, R112, R7 ;  /* 0x0000000770077221 */ /* 0x008fca0000000000 */
[----:B------:R0:W-:Y:S01]  /*bf00*/  STL [R1+0x54c], R7 ;  /* 0x00054c0701007387 */ /* 0x0001e20000100800 */
[----:B----4-:R-:W-:-:S03]  /*bf10*/  FADD R6, R113, R6 ;  /* 0x0000000671067221 */ /* 0x010fc60000000000 */
[----:B0-----:R0:W5:Y:S04]  /*bf20*/  LDL.LU R7, [R1+0x598] ;  /* 0x0005980001077983 */ /* 0x0011680000300800 */
[----:B------:R1:W-:Y:S01]  /*bf30*/  STL [R1+0x550], R6 ;  /* 0x0005500601007387 */ /* 0x0003e20000100800 */
[----:B------:R-:W-:-:S03]  /*bf40*/  FADD R5, R114, R5 ;  /* 0x0000000572057221 */ /* 0x000fc60000000000 */
[----:B-1----:R0:W5:Y:S04]  /*bf50*/  LDL.LU R6, [R1+0x594] ;  /* 0x0005940001067983 */ /* 0x0021680000300800 */
        /* <DEDUP_REMOVED lines=12> */
[----:B------:R1:W-:Y:S04]  /*c020*/  STL [R1+0x564], R0 ;  /* 0x0005640001007387 */ /* 0x0003e80000100800 */
[----:B-1----:R0:W5:Y:S01]  /*c030*/  LDL.LU R0, [R1+0x580] ;  /* 0x0005800001007983 */ /* 0x0021620000300800 */
[----:B------:R-:W-:Y:S01]  /*c040*/  UMOV UR6, URZ ;  /* 0x0000003f00067c82 */ /* 0x000fe20008000000 */
[----:B--2---:R-:W-:-:S05]  /*c050*/  FADD R8, R8, R119 ;  /* 0x0000007708087221 */ /* 0x004fca0000000000 */
[----:B------:R0:W-:Y:S02]  /*c060*/  STL [R1+0x568], R8 ;  /* 0x0005680801007387 */ /* 0x0001e40000100800 */
.L_x_25:
[----:B------:R-:W-:Y:S05]  /*c070*/  @!P1 BRA `(.L_x_26) ;  /* 0x0000000000049947 */ /* 0x000fea0003800000 */
[----:B------:R-:W-:Y:S01]  /*c080*/  BPT.TRAP 0x1 ;  /* 0x000000040000795c */ /* 0x000fe20000300000 */
.L_x_26:
[----:B------:R-:W-:Y:S02]  /*c090*/  UISETP.GT.U32.AND UP0, UPT, UR13, 0x1, UPT ;  /* 0x000000010d00788c */ /* 0x000fe4000bf04070 */
[----:B------:R-:W-:-:S04]  /*c0a0*/  ULEA UR8, UR24, UR11, 0x3 ;  /* 0x0000000b18087291 */ /* 0x000fc8000f8e183f */
[----:B------:R-:W-:Y:S01]  /*c0b0*/  UIADD3 UR8, UR8, 0x60, URZ ;  /* 0x0000006008087890 */ /* 0x000fe2000fffe03f */
[----:B------:R-:W-:-:S03]  /*c0c0*/  PLOP3.LUT P0, PT, PT, PT, UP0, 0x80, 0x0 ;  /* 0x000000000000781c */ /* 0x000fc60003f0f008 */
[----:B------:R-:W-:-:S09]  /*c0d0*/  UPRMT UR8, URZ, 0x654, UR8 ;  /* 0x000006543f087896 */ /* 0x000fd20008000008 */
[----:B------:R-:W-:Y:S01]  /*c0e0*/  SYNCS.ARRIVE.TRANS64.RED.A1T0 RZ, [UR8], RZ ;  /* 0x000000ffffff79a7 */ /* 0x000fe20008100408 */
[----:B------:R-:W-:Y:S05]  /*c0f0*/  @P0 BRA `(.L_x_27) ;  /* 0x0000000000040947 */ /* 0x000fea0003800000 */
[----:B------:R-:W-:Y:S01]  /*c100*/  BPT.TRAP 0x1 ;  /* 0x000000040000795c */ /* 0x000fe20000300000 */
.L_x_27:
[----:B------:R-:W-:Y:S01]  /*c110*/  UIADD3 UR23, UR23, 0x1, URZ ;  /* 0x0000000117177890 */ /* 0x000fe2000fffe03f */
[C---:B-----5:R-:W-:Y:S01]  /*c120*/  ISETP.GT.AND P0, PT, R7.reuse, 0x1, PT ;  /* 0x000000010700780c */ /* 0x060fe20003f04270 */
[----:B------:R-:W-:Y:S01]  /*c130*/  UIADD3 UR24, UR24, 0x1, URZ ;  /* 0x0000000118187890 */ /* 0x000fe2000fffe03f */
[----:B------:R-:W-:Y:S01]  /*c140*/  VIADD R7, R7, 0xffffffff ;  /* 0xffffffff07077836 */ /* 0x000fe20000000000 */
[----:B------:R-:W-:Y:S02]  /*c150*/  UISETP.NE.AND UP0, UPT, UR23, 0xc, UPT ;  /* 0x0000000c1700788c */ /* 0x000fe4000bf05270 */
[----:B------:R-:W-:Y:S02]  /*c160*/  UISETP.NE.AND UP1, UPT, UR24, 0xc, UPT ;  /* 0x0000000c1800788c */ /* 0x000fe4000bf25270 */
[----:B------:R-:W-:Y:S02]  /*c170*/  USEL UR8, URZ, 0x1, UP0 ;  /* 0x000000013f087887 */ /* 0x000fe40008000000 */
[----:B------:R-:W-:-:S02]  /*c180*/  USEL UR23, UR23, URZ, UP0 ;  /* 0x0000003f17177287 */ /* 0x000fc40008000000 */
[----:B------:R-:W-:Y:S02]  /*c190*/  USEL UR24, UR24, URZ, UP1 ;  /* 0x0000003f18187287 */ /* 0x000fe40008800000 */
[----:B------:R-:W-:Y:S01]  /*c1a0*/  LOP3.LUT R6, R6, UR8, RZ, 0x3c, !PT ;  /* 0x0000000806067c12 */ /* 0x000fe2000f8e3cff */
[----:B------:R-:W-:Y:S01]  /*c1b0*/  UMOV UR8, 0x1 ;  /* 0x0000000100087882 */ /* 0x000fe20000000000 */
[----:B------:R-:W-:Y:S08]  /*c1c0*/  @P0 BRA `(.L_x_28) ;  /* 0xffffffb0005c0947 */ /* 0x000ff0000383ffff */
.L_x_20:
[----:B------:R-:W-:-:S04]  /*c1d0*/  UISETP.NE.AND UP0, UPT, UR6, URZ, UPT ;  /* 0x0000003f0600728c */ /* 0x000fc8000bf05270 */
[----:B------:R-:W-:-:S06]  /*c1e0*/  USEL UR6, URZ, 0x1, !UP0 ;  /* 0x000000013f067887 */ /* 0x000fcc000c000000 */
[----:B------:R-:W-:-:S13]  /*c1f0*/  ISETP.NE.AND P0, PT, RZ, UR6, PT ;  /* 0x00000006ff007c0c */ /* 0x000fda000bf05270 */
[----:B------:R-:W-:Y:S05]  /*c200*/  @!P0 BRA `(.L_x_29) ;  /* 0x0000003c00b08947 */ /* 0x000fea0003800000 */
[----:B------:R-:W4:Y:S04]  /*c210*/  LDL.LU R6, [R1+0x198] ;  /* 0x0001980001067983 */ /* 0x000f280000300800 */
[----:B------:R-:W2:Y:S04]  /*c220*/  LDL.LU R7, [R1+0xb0] ;  /* 0x0000b00001077983 */ /* 0x000ea80000300800 */
[----:B0-----:R-:W2:Y:S04]  /*c230*/  LDL.LU R8, [R1+0x19c] ;  /* 0x00019c0001087983 */ /* 0x001ea80000300800 */
[----:B------:R0:W-:Y:S04]  /*c240*/  STL [R1+0x668], R66 ;  /* 0x0006684201007387 */ /* 0x0001e80000100800 */
[----:B0-----:R-:W4:Y:S04]  /*c250*/  LDL.LU R66, [R1+0xac] ;  /* 0x0000ac0001427983 */ /* 0x001f280000300800 */
[----:B------:R0:W-:Y:S04]  /*c260*/  STL [R1+0x664], R67 ;  /* 0x0006644301007387 */ /* 0x0001e80000100800 */
[----:B0-----:R-:W3:Y:S04]  /*c270*/  LDL.LU R67, [R1+0x194] ;  /* 0x0001940001437983 */ /* 0x001ee80000300800 */
[----:B------:R0:W-:Y:S04]  /*c280*/  STL [R1+0x660], R68 ;  /* 0x0006604401007387 */ /* 0x0001e80000100800 */
[----:B0-----:R-:W3:Y:S04]  /*c290*/  LDL.LU R68, [R1+0xa8] ;  /* 0x0000a80001447983 */ /* 0x001ee80000300800 */
[----:B------:R0:W-:Y:S04]  /*c2a0*/  STL [R1+0x65c], R69 ;  /* 0x00065c4501007387 */ /* 0x0001e80000100800 */
[----:B0-----:R-:W2:Y:S04]  /*c2b0*/  LDL.LU R69, [R1+0x190] ;  /* 0x0001900001457983 */ /* 0x001ea80000300800 */
[----:B------:R0:W-:Y:S04]  /*c2c0*/  STL [R1+0x658], R70 ;  /* 0x0006584601007387 */ /* 0x0001e80000100800 */
[----:B0-----:R-:W2:Y:S04]  /*c2d0*/  LDL.LU R70, [R1+0xa4] ;  /* 0x0000a40001467983 */ /* 0x001ea80000300800 */
[----:B------:R0:W-:Y:S04]  /*c2e0*/  STL [R1+0x654], R71 ;  /* 0x0006544701007387 */ /* 0x0001e80000100800 */
[----:B0-----:R-:W4:Y:S04]  /*c2f0*/  LDL.LU R71, [R1+0x18c] ;  /* 0x00018c0001477983 */ /* 0x001f280000300800 */
        /* <DEDUP_REMOVED lines=87> */
[----:B0-----:R-:W3:Y:S01]  /*c870*/  LDL.LU R115, [R1] ;  /* 0x0000000001737983 */ /* 0x001ee20000300800 */
[----:B----4-:R-:W-:Y:S01]  /*c880*/  FADD R77, R78, R77 ;  /* 0x0000004d4e4d7221 */ /* 0x010fe20000000000 */
[----:B--2---:R-:W-:Y:S01]  /*c890*/  FADD R75, R76, R75 ;  /* 0x0000004b4c4b7221 */ /* 0x004fe20000000000 */
[----:B---3--:R-:W-:Y:S01]  /*c8a0*/  FADD R73, R74, R73 ;  /* 0x000000494a497221 */ /* 0x008fe20000000000 */
[----:B------:R-:W-:Y:S01]  /*c8b0*/  STL [R1+0x5a0], R116 ;  /* 0x0005a07401007387 */ /* 0x000fe20000100800 */
[----:B------:R-:W-:Y:S01]  /*c8c0*/  FADD R71, R72, R71 ;  /* 0x0000004748477221 */ /* 0x000fe20000000000 */
[----:B------:R-:W-:Y:S01]  /*c8d0*/  FADD R69, R70, R69 ;  /* 0x0000004546457221 */ /* 0x000fe20000000000 */
[----:B------:R-:W-:Y:S01]  /*c8e0*/  FADD R67, R68, R67 ;  /* 0x0000004344437221 */ /* 0x000fe20000000000 */
        /* <DEDUP_REMOVED lines=12> */
[----:B-----5:R-:W-:Y:S01]  /*c9b0*/  STL [R1+0x590], R5 ;  /* 0x0005900501007387 */ /* 0x020fe20000100800 */
        /* <DEDUP_REMOVED lines=13> */
[----:B------:R-:W-:-:S02]  /*ca90*/  FADD R220, R96, R220 ;  /* 0x000000dc60dc7221 */ /* 0x000fc40000000000 */
[----:B------:R-:W-:Y:S04]  /*caa0*/  STL [R1+0x580], R0 ;  /* 0x0005800001007387 */ /* 0x000fe80000100800 */
[----:B------:R-:W-:Y:S04]  /*cab0*/  STL [R1+0x180], R77 ;  /* 0x0001804d01007387 */ /* 0x000fe80000100800 */
[----:B------:R-:W-:Y:S04]  /*cac0*/  STL [R1+0x184], R75 ;  /* 0x0001844b01007387 */ /* 0x000fe80000100800 */
[----:B------:R-:W-:Y:S01]  /*cad0*/  STL [R1+0x188], R73 ;  /* 0x0001884901007387 */ /* 0x000fe20000100800 */
[----:B------:R-:W-:-:S03]  /*cae0*/  FADD R219, R97, R219 ;  /* 0x000000db61db7221 */ /* 0x000fc60000000000 */
[----:B------:R-:W-:Y:S04]  /*caf0*/  STL [R1+0x18c], R71 ;  /* 0x00018c4701007387 */ /* 0x000fe80000100800 */
[----:B------:R-:W-:Y:S04]  /*cb00*/  STL [R1+0x190], R69 ;  /* 0x0001904501007387 */ /* 0x000fe80000100800 */
[----:B------:R-:W2:Y:S01]  /*cb10*/  LDL.LU R66, [R1+0xb4] ;  /* 0x0000b40001427983 */ /* 0x000ea20000300800 */
[----:B------:R-:W-:-:S03]  /*cb20*/  FADD R218, R98, R218 ;  /* 0x000000da62da7221 */ /* 0x000fc60000000000 */
[----:B------:R0:W-:Y:S04]  /*cb30*/  STL [R1+0x194], R67 ;  /* 0x0001944301007387 */ /* 0x0001e80000100800 */
[----:B0-----:R-:W2:Y:S01]  /*cb40*/  LDL.LU R67, [R1+0x1a0] ;  /* 0x0001a00001437983 */ /* 0x001ea20000300800 */
[----:B------:R-:W-:-:S03]  /*cb50*/  FADD R217, R99, R217 ;  /* 0x000000d963d97221 */ /* 0x000fc60000000000 */
[----:B------:R0:W-:Y:S04]  /*cb60*/  STL [R1+0x198], R6 ;  /* 0x0001980601007387 */ /* 0x0001e80000100800 */
[----:B------:R-:W3:Y:S04]  /*cb70*/  LDL.LU R68, [R1+0xb8] ;  /* 0x0000b80001447983 */ /* 0x000ee80000300800 */
[----:B------:R4:W-:Y:S04]  /*cb80*/  STL [R1+0x19c], R8 ;  /* 0x00019c0801007387 */ /* 0x0009e80000100800 */
[----:B------:R-:W3:Y:S01]  /*cb90*/  LDL.LU R69, [R1+0x1a4] ;  /* 0x0001a40001457983 */ /* 0x000ee20000300800 */
[----:B------:R-:W-:-:S03]  /*cba0*/  FADD R216, R100, R216 ;  /* 0x000000d864d87221 */ /* 0x000fc60000000000 */
[----:B------:R-:W3:Y:S04]  /*cbb0*/  LDL.LU R70, [R1+0xbc] ;  /* 0x0000bc0001467983 */ /* 0x000ee80000300800 */
[----:B------:R-:W3:Y:S04]  /*cbc0*/  LDL.LU R71, [R1+0x1a8] ;  /* 0x0001a80001477983 */ /* 0x000ee80000300800 */
[----:B------:R-:W3:Y:S01]  /*cbd0*/  LDL.LU R72, [R1+0xc0] ;  /* 0x0000c00001487983 */ /* 0x000ee20000300800 */
[----:B------:R-:W-:-:S03]  /*cbe0*/  FADD R23, R101, R23 ;  /* 0x0000001765177221 */ /* 0x000fc60000000000 */
[----:B------:R-:W3:Y:S04]  /*cbf0*/  LDL.LU R73, [R1+0x1ac] ;  /* 0x0001ac0001497983 */ /* 0x000ee80000300800 */
[----:B------:R-:W3:Y:S04]  /*cc00*/  LDL.LU R74, [R1+0xc4] ;  /* 0x0000c400014a7983 */ /* 0x000ee80000300800 */
[----:B------:R-:W3:Y:S04]  /*cc10*/  LDL.LU R75, [R1+0x1b0] ;  /* 0x0001b000014b7983 */ /* 0x000ee80000300800 */
        /* <DEDUP_REMOVED lines=26> */
[----:B------:R-:W3:Y:S01]  /*cdc0*/  LDL.LU R116, [R1+0xf0] ;  /* 0x0000f00001747983 */ /* 0x000ee20000300800 */
[----:B------:R-:W-:Y:S01]  /*cdd0*/  FADD R16, R108, R16 ;  /* 0x000000106c107221 */ /* 0x000fe20000000000 */
[----:B------:R-:W-:Y:S01]  /*cde0*/  FADD R15, R109, R15 ;  /* 0x0000000f6d0f7221 */ /* 0x000fe20000000000 */
[----:B------:R-:W-:Y:S01]  /*cdf0*/  FADD R14, R110, R14 ;  /* 0x0000000e6e0e7221 */ /* 0x000fe20000000000 */
[----:B------:R-:W-:Y:S01]  /*ce00*/  FADD R13, R111, R13 ;  /* 0x0000000d6f0d7221 */ /* 0x000fe20000000000 */
[----:B------:R-:W-:Y:S01]  /*ce10*/  FADD R12, R112, R12 ;  /* 0x0000000c700c7221 */ /* 0x000fe20000000000 */
[----:B------:R-:W-:Y:S01]  /*ce20*/  FADD R11, R113, R11 ;  /* 0x0000000b710b7221 */ /* 0x000fe20000000000 */
[----:B------:R-:W-:Y:S01]  /*ce30*/  FADD R10, R114, R10 ;  /* 0x0000000a720a7221 */ /* 0x000fe20000000000 */
[----:B------:R-:W-:-:S02]  /*ce40*/  FADD R9, R115, R9 ;  /* 0x0000000973097221 */ /* 0x000fc40000000000 */
[----:B------:R-:W3:Y:S04]  /*ce50*/  LDL.LU R115, [R1+0x1dc] ;  /* 0x0001dc0001737983 */ /* 0x000ee80000300800 */
        /* <DEDUP_REMOVED lines=27> */
[----:B0-----:R-:W3:Y:S04]  /*d010*/  LDL.LU R6, [R1+0x214] ;  /* 0x0002140001067983 */ /* 0x001ee80000300800 */
[----:B------:R-:W3:Y:S04]  /*d020*/  LDL.LU R7, [R1+0x12c] ;  /* 0x00012c0001077983 */ /* 0x000ee80000300800 */
[----:B----4-:R-:W4:Y:S01]  /*d030*/  LDL.LU R8, [R1+0x218] ;  /* 0x0002180001087983 */ /* 0x010f220000300800 */
[----:B--2---:R-:W-:Y:S01]  /*d040*/  FADD R67, R66, R67 ;  /* 0x0000004342437221 */ /* 0x004fe20000000000 */
[----:B---3--:R-:W-:-:S02]  /*d050*/  FADD R69, R68, R69 ;  /* 0x0000004544457221 */ /* 0x008fc40000000000 */
[----:B------:R-:W2:Y:S01]  /*d060*/  LDL.LU R66, [R1+0x668] ;  /* 0x0006680001427983 */ /* 0x000ea20000300800 */
[----:B------:R-:W-:-:S03]  /*d070*/  FADD R71, R70, R71 ;  /* 0x0000004746477221 */ /* 0x000fc60000000000 */
[----:B------:R0:W-:Y:S01]  /*d080*/  STL [R1+0x1a0], R67 ;  /* 0x0001a04301007387 */ /* 0x0001e20000100800 */
[----:B------:R-:W-:Y:S01]  /*d090*/  FADD R73, R72, R73 ;  /* 0x0000004948497221 */ /* 0x000fe20000000000 */
[----:B------:R-:W-:Y:S02]  /*d0a0*/  FADD R75, R74, R75 ;  /* 0x0000004b4a4b7221 */ /* 0x000fe40000000000 */
[----:B0-----:R-:W3:Y:S04]  /*d0b0*/  LDL.LU R67, [R1+0x664] ;  /* 0x0006640001437983 */ /* 0x001ee80000300800 */
[----:B------:R-:W3:Y:S04]  /*d0c0*/  LDL.LU R68, [R1+0x660] ;  /* 0x0006600001447983 */ /* 0x000ee80000300800 */
[----:B------:R0:W-:Y:S01]  /*d0d0*/  STL [R1+0x1a4], R69 ;  /* 0x0001a44501007387 */ /* 0x0001e20000100800 */
[----:B------:R-:W-:-:S03]  /*d0e0*/  FADD R77, R76, R77 ;  /* 0x0000004d4c4d7221 */ /* 0x000fc60000000000 */
        /* <DEDUP_REMOVED lines=19> */
[----:B------:R-:W-:Y:S01]  /*d220*/  FADD R87, R86, R87 ;  /* 0x0000005756577221 */ /* 0x000fe20000000000 */
[----:B------:R-:W-:-:S02]  /*d230*/  FADD R2, R0, R2 ;  /* 0x0000000200027221 */ /* 0x000fc40000000000 */
        /* <DEDUP_REMOVED lines=8> */
[----:B------:R-:W-:-:S03]  /*d2c0*/  FADD R117, R118, R117 ;  /* 0x0000007576757221 */ /* 0x000fc60000000000 */
[----:B0-----:R-:W3:Y:S04]  /*d2d0*/  LDL.LU R83, [R1+0x624] ;  /* 0x0006240001537983 */ /* 0x001ee80000300800 */
[----:B------:R-:W3:Y:S04]  /*d2e0*/  LDL.LU R84, [R1+0x620] ;  /* 0x0006200001547983 */ /* 0x000ee80000300800 */
[----:B------:R0:W-:Y:S04]  /*d2f0*/  STL [R1+0x1c4], R85 ;  /* 0x0001c45501007387 */ /* 0x0001e80000100800 */
[----:B0-----:R-:W3:Y:S01]  /*d300*/  LDL.LU R85, [R1+0x61c] ;  /* 0x00061c0001557983 */ /* 0x001ee20000300800 */
[----:B------:R-:W-:-:S03]  /*d310*/  FADD R115, R116, R115 ;  /* 0x0000007374737221 */ /* 0x000fc60000000000 */
[----:B------:R-:W3:Y:S04]  /*d320*/  LDL.LU R86, [R1+0x618] ;  /* 0x0006180001567983 */ /* 0x000ee80000300800 */
[----:B------:R0:W-:Y:S01]  /*d330*/  STL [R1+0x1c8], R87 ;  /* 0x0001c85701007387 */ /* 0x0001e20000100800 */
[----:B------:R-:W-:Y:S01]  /*d340*/  FADD R113, R114, R113 ;  /* 0x0000007172717221 */ /* 0x000fe20000000000 */
[----:B------:R-:W-:Y:S02]  /*d350*/  FADD R111, R112, R111 ;  /* 0x0000006f706f7221 */ /* 0x000fe40000000000 */
[----:B0-----:R-:W3:Y:S04]  /*d360*/  LDL.LU R87, [R1+0x614] ;  /* 0x0006140001577983 */ /* 0x001ee80000300800 */
[----:B------:R-:W-:Y:S01]  /*d370*/  STL [R1+0x1cc], R2 ;  /* 0x0001cc0201007387 */ /* 0x000fe20000100800 */
[----:B------:R-:W-:-:S03]  /*d380*/  FADD R109, R110, R109 ;  /* 0x0000006d6e6d7221 */ /* 0x000fc60000000000 */
[----:B------:R-:W-:Y:S04]  /*d390*/  STL [R1+0x1d0], R4 ;  /* 0x0001d00401007387 */ /* 0x000fe80000100800 */
        /* <DEDUP_REMOVED lines=11> */
[----:B------:R-:W-:Y:S01]  /*d450*/  STL [R1+0x1f0], R105 ;  /* 0x0001f06901007387 */ /* 0x000fe20000100800 */
[----:B------:R-:W-:-:S03]  /*d460*/  FADD R99, R100, R99 ;  /* 0x0000006364637221 */ /* 0x000fc60000000000 */
[----:B------:R-:W-:Y:S04]  /*d470*/  STL [R1+0x1f4], R103 ;  /* 0x0001f46701007387 */ /* 0x000fe80000100800 */
        /* <DEDUP_REMOVED lines=8> */
[----:B------:R-:W-:Y:S04]  /*d500*/  STL [R1+0x208], R93 ;  /* 0x0002085d01007387 */ /* 0x000fe80000100800 */
[----:B------:R-:W-:Y:S01]  /*d510*/  STL [R1+0x20c], R91 ;  /* 0x00020c5b01007387 */ /* 0x000fe20000100800 */
[----:B------:R-:W-:Y:S01]  /*d520*/  FADD R89, R90, R89 ;  /* 0x000000595a597221 */ /* 0x000fe20000000000 */
[----:B------:R-:W-:Y:S02]  /*d530*/  FADD R6, R88, R6 ;  /* 0x0000000658067221 */ /* 0x000fe40000000000 */
[----:B------:R-:W2:Y:S04]  /*d540*/  LDL.LU R88, [R1+0x130] ;  /* 0x0001300001587983 */ /* 0x000ea80000300800 */
[----:B------:R0:W-:Y:S01]  /*d550*/  STL [R1+0x210], R89 ;  /* 0x0002105901007387 */ /* 0x0001e20000100800 */
[----:B----4-:R-:W-:-:S03]  /*d560*/  FADD R8, R7, R8 ;  /* 0x0000000807087221 */ /* 0x010fc60000000000 */
[----:B------:R-:W2:Y:S04]  /*d570*/  LDL.LU R5, [R1+0x21c] ;  /* 0x00021c0001057983 */ /* 0x000ea80000300800 */
[----:B------:R4:W-:Y:S04]  /*d580*/  STL [R1+0x214], R6 ;  /* 0x0002140601007387 */ /* 0x0009e80000100800 */
[----:B0-----:R-:W3:Y:S04]  /*d590*/  LDL.LU R89, [R1+0x134] ;  /* 0x0001340001597983 */ /* 0x001ee80000300800 */
[----:B------:R0:W-:Y:S04]  /*d5a0*/  STL [R1+0x218], R8 ;  /* 0x0002180801007387 */ /* 0x0001e80000100800 */
[----:B------:R-:W3:Y:S04]  /*d5b0*/  LDL.LU R4, [R1+0x220] ;  /* 0x0002200001047983 */ /* 0x000ee80000300800 */
[----:B------:R-:W3:Y:S04]  /*d5c0*/  LDL.LU R90, [R1+0x138] ;  /* 0x00013800015a7983 */ /* 0x000ee80000300800 */
[----:B------:R-:W3:Y:S04]  /*d5d0*/  LDL.LU R3, [R1+0x224] ;  /* 0x0002240001037983 */ /* 0x000ee80000300800 */
[----:B------:R-:W3:Y:S04]  /*d5e0*/  LDL.LU R91, [R1+0x13c] ;  /* 0x00013c00015b7983 */ /* 0x000ee80000300800 */
[----:B----4-:R-:W4:Y:S04]  /*d5f0*/  LDL.LU R6, [R1+0x228] ;  /* 0x0002280001067983 */ /* 0x010f280000300800 */
[----:B------:R-:W4:Y:S04]  /*d600*/  LDL.LU R92, [R1+0x140] ;  /* 0x00014000015c7983 */ /* 0x000f280000300800 */
[----:B------:R-:W4:Y:S04]  /*d610*/  LDL.LU R7, [R1+0x22c] ;  /* 0x00022c0001077983 */ /* 0x000f280000300800 */
[----:B------:R-:W4:Y:S04]  /*d620*/  LDL.LU R93, [R1+0x144] ;  /* 0x00014400015d7983 */ /* 0x000f280000300800 */
[----:B0-----:R-:W4:Y:S04]  /*d630*/  LDL.LU R8, [R1+0x230] ;  /* 0x0002300001087983 */ /* 0x001f280000300800 */
        /* <DEDUP_REMOVED lines=32> */
[----:B0-----:R-:W3:Y:S04]  /*d840*/  LDL.LU R5, [R1+0x26c] ;  /* 0x00026c0001057983 */ /* 0x001ee80000300800 */
[----:B------:R-:W2:Y:S01]  /*d850*/  LDL.LU R89, [R1+0x60c] ;  /* 0x00060c0001597983 */ /* 0x000ea20000300800 */
[----:B------:R-:W-:-:S03]  /*d860*/  FADD R3, R90, R3 ;  /* 0x000000035a037221 */ /* 0x000fc60000000000 */
[----:B------:R0:W-:Y:S04]  /*d870*/  STL [R1+0x220], R4 ;  /* 0x0002200401007387 */ /* 0x0001e80000100800 */
[----:B0-----:R-:W2:Y:S04]  /*d880*/  LDL.LU R4, [R1+0x270] ;  /* 0x0002700001047983 */ /* 0x001ea80000300800 */
[----:B------:R-:W2:Y:S04]  /*d890*/  LDL.LU R90, [R1+0x608] ;  /* 0x00060800015a7983 */ /* 0x000ea80000300800 */
[----:B------:R0:W-:Y:S04]  /*d8a0*/  STL [R1+0x224], R3 ;  /* 0x0002240301007387 */ /* 0x0001e80000100800 */
[----:B0-----:R-:W2:Y:S01]  /*d8b0*/  LDL.LU R3, [R1+0x274] ;  /* 0x0002740001037983 */ /* 0x001ea20000300800 */
[----:B----4-:R-:W-:Y:S01]  /*d8c0*/  FADD R6, R91, R6 ;  /* 0x000000065b067221 */ /* 0x010fe20000000000 */
[----:B------:R-:W-:-:S02]  /*d8d0*/  FADD R7, R92, R7 ;  /* 0x000000075c077221 */ /* 0x000fc40000000000 */
[----:B------:R-:W4:Y:S01]  /*d8e0*/  LDL.LU R91, [R1+0x604] ;  /* 0x00060400015b7983 */ /* 0x000f220000300800 */
[----:B------:R-:W-:-:S03]  /*d8f0*/  FADD R8, R93, R8 ;  /* 0x000000085d087221 */ /* 0x000fc60000000000 */
[----:B------:R0:W-:Y:S01]  /*d900*/  STL [R1+0x228], R6 ;  /* 0x0002280601007387 */ /* 0x0001e20000100800 */
[----:B------:R-:W-:Y:S01]  /*d910*/  FADD R95, R94, R95 ;  /* 0x0000005f5e5f7221 */ /* 0x000fe20000000000 */
[----:B------:R-:W-:Y:S02]  /*d920*/  FADD R97, R96, R97 ;  /* 0x0000006160617221 */ /* 0x000fe40000000000 */
[----:B0-----:R-:W4:Y:S04]  /*d930*/  LDL.LU R6, [R1+0x278] ;  /* 0x0002780001067983 */ /* 0x001f280000300800 */
[----:B------:R-:W4:Y:S04]  /*d940*/  LDL.LU R92, [R1+0x600] ;  /* 0x00060000015c7983 */ /* 0x000f280000300800 */
[----:B------:R0:W-:Y:S01]  /*d950*/  STL [R1+0x22c], R7 ;  /* 0x00022c0701007387 */ /* 0x0001e20000100800 */
[----:B------:R-:W-:-:S03]  /*d960*/  FADD R99, R98, R99 ;  /* 0x0000006362637221 */ /* 0x000fc60000000000 */
        /* <DEDUP_REMOVED lines=46> */
[----:B------:R0:W-:Y:S04]  /*dc50*/  STL [R1+0x25c], R116 ;  /* 0x00025c7401007387 */ /* 0x0001e80000100800 */
[----:B0-----:R-:W4:Y:S04]  /*dc60*/  LDL.LU R116, [R1+0x28c] ;  /* 0x00028c0001747983 */ /* 0x001f280000300800 */
[----:B------:R-:W4:Y:S04]  /*dc70*/  LDL.LU R113, [R1+0x5ac] ;  /* 0x0005ac0001717983 */ /* 0x000f280000300800 */
[----:B------:R0:W-:Y:S01]  /*dc80*/  STL [R1+0x260], R117 ;  /* 0x0002607501007387 */ /* 0x0001e20000100800 */
[----:B---3--:R-:W-:-:S03]  /*dc90*/  FADD R5, R120, R5 ;  /* 0x0000000578057221 */ /* 0x008fc60000000000 */
[----:B0-----:R-:W3:Y:S04]  /*dca0*/  LDL.LU R117, [R1+0x290] ;  /* 0x0002900001757983 */ /* 0x001ee80000300800 */
[----:B------:R0:W-:Y:S04]  /*dcb0*/  STL [R1+0x264], R118 ;  /* 0x0002647601007387 */ /* 0x0001e80000100800 */
[----:B0-----:R-:W3:Y:S01]  /*dcc0*/  LDL.LU R118, [R1+0x294] ;  /* 0x0002940001767983 */ /* 0x001ee20000300800 */
[----:B--2---:R-:W-:-:S03]  /*dcd0*/  FADD R4, R121, R4 ;  /* 0x0000000479047221 */ /* 0x004fc60000000000 */
[----:B------:R0:W-:Y:S04]  /*dce0*/  STL [R1+0x268], R119 ;  /* 0x0002687701007387 */ /* 0x0001e80000100800 */
[----:B0-----:R-:W2:Y:S01]  /*dcf0*/  LDL.LU R119, [R1+0x298] ;  /* 0x0002980001777983 */ /* 0x001ea20000300800 */
[----:B------:R-:W-:-:S03]  /*dd00*/  FADD R3, R122, R3 ;  /* 0x000000037a037221 */ /* 0x000fc60000000000 */
[----:B------:R0:W-:Y:S04]  /*dd10*/  STL [R1+0x26c], R5 ;  /* 0x00026c0501007387 */ /* 0x0001e80000100800 */
[----:B0-----:R-:W2:Y:S04]  /*dd20*/  LDL.LU R5, [R1+0x29c] ;  /* 0x00029c0001057983 */ /* 0x001ea80000300800 */
[----:B------:R0:W-:Y:S04]  /*dd30*/  STL [R1+0x270], R4 ;  /* 0x0002700401007387 */ /* 0x0001e80000100800 */
[----:B0-----:R-:W2:Y:S04]  /*dd40*/  LDL.LU R4, [R1+0x2a0] ;  /* 0x0002a00001047983 */ /* 0x001ea80000300800 */
[----:B------:R0:W-:Y:S04]  /*dd50*/  STL [R1+0x274], R3 ;  /* 0x0002740301007387 */ /* 0x0001e80000100800 */
[----:B0-----:R-:W2:Y:S04]  /*dd60*/  LDL.LU R3, [R1+0x2a4] ;  /* 0x0002a40001037983 */ /* 0x001ea80000300800 */
[----:B------:R-:W2:Y:S04]  /*dd70*/  LDL.LU R2, [R1+0x2a8] ;  /* 0x0002a80001027983 */ /* 0x000ea80000300800 */
[----:B------:R-:W2:Y:S01]  /*dd80*/  LDL.LU R0, [R1+0x2ac] ;  /* 0x0002ac0001007983 */ /* 0x000ea20000300800 */
[----:B----4-:R-:W-:Y:S01]  /*dd90*/  FADD R6, R123, R6 ;  /* 0x000000067b067221 */ /* 0x010fe20000000000 */
[----:B------:R-:W-:-:S04]  /*dda0*/  FADD R7, R124, R7 ;  /* 0x000000077c077221 */ /* 0x000fc80000000000 */
[----:B------:R0:W-:Y:S01]  /*ddb0*/  STL [R1+0x278], R6 ;  /* 0x0002780601007387 */ /* 0x0001e20000100800 */
[----:B------:R-:W-:-:S03]  /*ddc0*/  FADD R8, R125, R8 ;  /* 0x000000087d087221 */ /* 0x000fc60000000000 */
[----:B------:R-:W4:Y:S04]  /*ddd0*/  LDL.LU R125, [R1+0x2dc] ;  /* 0x0002dc00017d7983 */ /* 0x000f280000300800 */
[----:B------:R1:W-:Y:S04]  /*dde0*/  STL [R1+0x27c], R7 ;  /* 0x00027c0701007387 */ /* 0x0003e80000100800 */
[----:B------:R-:W4:Y:S04]  /*ddf0*/  LDL.LU R124, [R1+0x2e0] ;  /* 0x0002e000017c7983 */ /* 0x000f280000300800 */
[----:B------:R-:W4:Y:S04]  /*de00*/  LDL.LU R123, [R1+0x2e4] ;  /* 0x0002e400017b7983 */ /* 0x000f280000300800 */
[----:B------:R1:W-:Y:S04]  /*de10*/  STL [R1+0x280], R8 ;  /* 0x0002800801007387 */ /* 0x0003e80000100800 */
[----:B------:R-:W4:Y:S04]  /*de20*/  LDL.LU R122, [R1+0x2e8] ;  /* 0x0002e800017a7983 */ /* 0x000f280000300800 */
[----:B------:R-:W4:Y:S04]  /*de30*/  LDL.LU R121, [R1+0x2ec] ;  /* 0x0002ec0001797983 */ /* 0x000f280000300800 */
[----:B------:R-:W4:Y:S04]  /*de40*/  LDL.LU R120, [R1+0x2f0] ;  /* 0x0002f00001787983 */ /* 0x000f280000300800 */
[----:B0-----:R-:W4:Y:S04]  /*de50*/  LDL.LU R6, [R1+0x2f4] ;  /* 0x0002f40001067983 */ /* 0x001f280000300800 */
[----:B-1----:R-:W4:Y:S04]  /*de60*/  LDL.LU R7, [R1+0x2f8] ;  /* 0x0002f80001077983 */ /* 0x002f280000300800 */
[----:B------:R-:W4:Y:S01]  /*de70*/  LDL.LU R8, [R1+0x2fc] ;  /* 0x0002fc0001087983 */ /* 0x000f220000300800 */
[----:B------:R-:W-:-:S05]  /*de80*/  FADD R114, R126, R114 ;  /* 0x000000727e727221 */ /* 0x000fca0000000000 */
[----:B------:R0:W-:Y:S04]  /*de90*/  STL [R1+0x284], R114 ;  /* 0x0002847201007387 */ /* 0x0001e80000100800 */
[----:B0-----:R-:W4:Y:S01]  /*dea0*/  LDL.LU R114, [R1+0x5a8] ;  /* 0x0005a80001727983 */ /* 0x001f220000300800 */
[----:B------:R-:W-:-:S03]  /*deb0*/  FADD R115, R127, R115 ;  /* 0x000000737f737221 */ /* 0x000fc60000000000 */
[----:B------:R-:W4:Y:S04]  /*dec0*/  LDL.LU R126, [R1+0x2d8] ;  /* 0x0002d800017e7983 */ /* 0x000f280000300800 */
[----:B------:R0:W-:Y:S04]  /*ded0*/  STL [R1+0x288], R115 ;  /* 0x0002887301007387 */ /* 0x0001e80000100800 */
[----:B0-----:R-:W4:Y:S01]  /*dee0*/  LDL.LU R115, [R1+0x5a4] ;  /* 0x0005a40001737983 */ /* 0x001f220000300800 */
[----:B------:R-:W-:-:S03]  /*def0*/  FADD R116, R128, R116 ;  /* 0x0000007480747221 */ /* 0x000fc60000000000 */
[----:B------:R-:W4:Y:S04]  /*df00*/  LDL.LU R127, [R1+0x2d4] ;  /* 0x0002d400017f7983 */ /* 0x000f280000300800 */
[----:B------:R0:W-:Y:S04]  /*df10*/  STL [R1+0x28c], R116 ;  /* 0x00028c7401007387 */ /* 0x0001e80000100800 */
[----:B0-----:R-:W4:Y:S01]  /*df20*/  LDL.LU R116, [R1+0x5a0] ;  /* 0x0005a00001747983 */ /* 0x001f220000300800 */
[----:B---3--:R-:W-:-:S03]  /*df30*/  FADD R117, R129, R117 ;  /* 0x0000007581757221 */ /* 0x008fc60000000000 */
[----:B------:R-:W3:Y:S04]  /*df40*/  LDL.LU R128, [R1+0x2d0] ;  /* 0x0002d00001807983 */ /* 0x000ee80000300800 */
[----:B------:R0:W-:Y:S01]  /*df50*/  STL [R1+0x290], R117 ;  /* 0x0002907501007387 */ /* 0x0001e20000100800 */
[----:B------:R-:W-:-:S03]  /*df60*/  FADD R118, R130, R118 ;  /* 0x0000007682767221 */ /* 0x000fc60000000000 */
[----:B0-----:R-:W3:Y:S04]  /*df70*/  LDL.LU R117, [R1+0x59c] ;  /* 0x00059c0001757983 */ /* 0x001ee80000300800 */
[----:B------:R-:W3:Y:S04]  /*df80*/  LDL.LU R129, [R1+0x2cc] ;  /* 0x0002cc0001817983 */ /* 0x000ee80000300800 */
[----:B------:R0:W-:Y:S01]  /*df90*/  STL [R1+0x294], R118 ;  /* 0x0002947601007387 */ /* 0x0001e20000100800 */
[----:B--2---:R-:W-:-:S03]  /*dfa0*/  FADD R119, R131, R119 ;  /* 0x0000007783777221 */ /* 0x004fc60000000000 */
[----:B0-----:R-:W2:Y:S04]  /*dfb0*/  LDL.LU R118, [R1+0x598] ;  /* 0x0005980001767983 */ /* 0x001ea80000300800 */
[----:B------:R-:W2:Y:S01]  /*dfc0*/  LDL.LU R130, [R1+0x2c8] ;  /* 0x0002c80001827983 */ /* 0x000ea20000300800 */
[----:B------:R-:W-:-:S03]  /*dfd0*/  FADD R5, R132, R5 ;  /* 0x0000000584057221 */ /* 0x000fc60000000000 */
[----:B------:R0:W-:Y:S04]  /*dfe0*/  STL [R1+0x298], R119 ;  /* 0x0002987701007387 */ /* 0x0001e80000100800 */
[----:B0-----:R-:W2:Y:S01]  /*dff0*/  LDL.LU R119, [R1+0x594] ;  /* 0x0005940001777983 */ /* 0x001ea20000300800 */
[----:B------:R-:W-:-:S03]  /*e000*/  FADD R4, R133, R4 ;  /* 0x0000000485047221 */ /* 0x000fc60000000000 */
[----:B------:R-:W2:Y:S04]  /*e010*/  LDL.LU R131, [R1+0x2c4] ;  /* 0x0002c40001837983 */ /* 0x000ea80000300800 */
[----:B------:R0:W-:Y:S01]  /*e020*/  STL [R1+0x29c], R5 ;  /* 0x00029c0501007387 */ /* 0x0001e20000100800 */
[----:B------:R-:W-:-:S03]  /*e030*/  FADD R3, R134, R3 ;  /* 0x0000000386037221 */ /* 0x000fc60000000000 */
[----:B0-----:R0:W5:Y:S04]  /*e040*/  LDL.LU R5, [R1+0x590] ;  /* 0x0005900001057983 */ /* 0x0011680000300800 */
[----:B------:R-:W2:Y:S01]  /*e050*/  LDL.LU R132, [R1+0x2c0] ;  /* 0x0002c00001847983 */ /* 0x000ea20000300800 */
[----:B------:R-:W-:-:S03]  /*e060*/  FADD R2, R135, R2 ;  /* 0x0000000287027221 */ /* 0x000fc60000000000 */
[----:B------:R1:W-:Y:S01]  /*e070*/  STL [R1+0x2a0], R4 ;  /* 0x0002a00401007387 */ /* 0x0003e20000100800 */
[----:B------:R-:W-:-:S03]  /*e080*/  FADD R0, R136, R0 ;  /* 0x0000000088007221 */ /* 0x000fc60000000000 */
[----:B-1----:R0:W5:Y:S04]  /*e090*/  LDL.LU R4, [R1+0x58c] ;  /* 0x00058c0001047983 */ /* 0x0021680000300800 */
[----:B------:R-:W2:Y:S04]  /*e0a0*/  LDL.LU R133, [R1+0x2bc] ;  /* 0x0002bc0001857983 */ /* 0x000ea80000300800 */
[----:B------:R1:W-:Y:S04]  /*e0b0*/  STL [R1+0x2a4], R3 ;  /* 0x0002a40301007387 */ /* 0x0003e80000100800 */
[----:B-1----:R0:W5:Y:S04]  /*e0c0*/  LDL.LU R3, [R1+0x588] ;  /* 0x0005880001037983 */ /* 0x0021680000300800 */
[----:B------:R-:W2:Y:S04]  /*e0d0*/  LDL.LU R134, [R1+0x2b8] ;  /* 0x0002b80001867983 */ /* 0x000ea80000300800 */
[----:B------:R1:W-:Y:S04]  /*e0e0*/  STL [R1+0x2a8], R2 ;  /* 0x0002a80201007387 */ /* 0x0003e80000100800 */
[----:B-1----:R0:W5:Y:S04]  /*e0f0*/  LDL.LU R2, [R1+0x584] ;  /* 0x0005840001027983 */ /* 0x0021680000300800 */
[----:B------:R-:W2:Y:S04]  /*e100*/  LDL.LU R135, [R1+0x2b4] ;  /* 0x0002b40001877983 */ /* 0x000ea80000300800 */
[----:B------:R1:W-:Y:S04]  /*e110*/  STL [R1+0x2ac], R0 ;  /* 0x0002ac0001007387 */ /* 0x0003e80000100800 */
[----:B-1----:R0:W5:Y:S04]  /*e120*/  LDL.LU R0, [R1+0x580] ;  /* 0x0005800001007983 */ /* 0x0021680000300800 */
[----:B------:R-:W2:Y:S01]  /*e130*/  LDL.LU R136, [R1+0x2b0] ;  /* 0x0002b00001887983 */ /* 0x000ea20000300800 */
[----:B----4-:R-:W-:Y:S01]  /*e140*/  FADD R125, R148, R125 ;  /* 0x0000007d947d7221 */ /* 0x010fe20000000000 */
[----:B------:R-:W-:Y:S01]  /*e150*/  FADD R124, R149, R124 ;  /* 0x0000007c957c7221 */ /* 0x000fe20000000000 */
        /* <DEDUP_REMOVED lines=9> */
[----:B---3--:R-:W-:Y:S01]  /*e1f0*/  FADD R128, R145, R128 ;  /* 0x0000008091807221 */ /* 0x008fe20000000000 */
[----:B------:R-:W-:Y:S01]  /*e200*/  FADD R129, R144, R129 ;  /* 0x0000008190817221 */ /* 0x000fe20000000000 */
[----:B--2---:R-:W-:Y:S01]  /*e210*/  FADD R130, R143, R130 ;  /* 0x000000828f827221 */ /* 0x004fe20000000000 */
[----:B------:R-:W-:Y:S01]  /*e220*/  FADD R131, R142, R131 ;  /* 0x000000838e837221 */ /* 0x000fe20000000000 */
[----:B------:R-:W-:Y:S01]  /*e230*/  FADD R132, R141, R132 ;  /* 0x000000848d847221 */ /* 0x000fe20000000000 */
[----:B------:R-:W-:Y:S01]  /*e240*/  FADD R133, R140, R133 ;  /* 0x000000858c857221 */ /* 0x000fe20000000000 */
[----:B------:R-:W-:Y:S01]  /*e250*/  FADD R134, R139, R134 ;  /* 0x000000868b867221 */ /* 0x000fe20000000000 */
[----:B------:R-:W-:Y:S01]  /*e260*/  FADD R135, R138, R135 ;  /* 0x000000878a877221 */ /* 0x000fe20000000000 */
[----:B------:R-:W-:-:S05]  /*e270*/  FADD R136, R137, R136 ;  /* 0x0000008889887221 */ /* 0x000fca0000000000 */
[----:B------:R1:W-:Y:S04]  /*e280*/  STL [R1+0x2b0], R136 ;  /* 0x0002b08801007387 */ /* 0x0003e80000100800 */
        /* <DEDUP_REMOVED lines=16> */
[----:B------:R-:W4:Y:S04]  /*e390*/  LDL.LU R147, [R1+0x300] ;  /* 0x0003000001937983 */ /* 0x000f280000300800 */
        /* <DEDUP_REMOVED lines=33> */
[----:B------:R-:W-:Y:S01]  /*e5b0*/  FADD R147, R157, R147 ;  /* 0x000000939d937221 */ /* 0x000fe20000000000 */
[----:B------:R-:W-:-:S04]  /*e5c0*/  FADD R146, R158, R146 ;  /* 0x000000929e927221 */ /* 0x000fc80000000000 */
        /* <DEDUP_REMOVED lines=71> */
[----:B--2---:R-:W2:Y:S04]  /*ea40*/  LDL.LU R136, [R1+0x3a8] ;  /* 0x0003a80001887983 */ /* 0x004ea80000300800 */
        /* <DEDUP_REMOVED lines=355> */
[----:B------:R-:W-:Y:S01]  /*10080*/  FADD R7, R118, R7 ;  /* 0x0000000776077221 */ /* 0x000fe20000000000 */
[----:B------:R-:W-:-:S05]  /*10090*/  FADD R8, R8, R119 ;  /* 0x0000007708087221 */ /* 0x000fca0000000000 */
[----:B------:R0:W-:Y:S04]  /*100a0*/  STL [R1+0x568], R8 ;  /* 0x0005680801007387 */ /* 0x0001e80000100800 */
[----:B------:R0:W-:Y:S04]  /*100b0*/  STL [R1+0x560], R6 ;  /* 0x0005600601007387 */ /* 0x0001e80000100800 */
[----:B------:R0:W-:Y:S02]  /*100c0*/  STL [R1+0x564], R7 ;  /* 0x0005640701007387 */ /* 0x0001e40000100800 */
.L_x_29:
[----:B0-----:R-:W0:Y:S02]  /*100d0*/  LDC R6, c[0x0][0x28c] ;  /* 0x0000a300ff067b82 */ /* 0x001e240000000800 */
[----:B0-----:R-:W-:-:S13]  /*100e0*/  ISETP.GE.AND P0, PT, R6, 0x1, PT ;  /* 0x000000010600780c */ /* 0x001fda0003f06270 */
[----:B------:R-:W-:Y:S05]  /*100f0*/  @!P0 BRA `(.L_x_30) ;  /* 0x0000000000488947 */ /* 0x000fea0003800000 */
[----:B------:R-:W-:-:S06]  /*10100*/  UISETP.NE.AND UP0, UPT, UR22, 0x3, UPT ;  /* 0x000000031600788c */ /* 0x000fcc000bf05270 */
[----:B------:R-:W-:-:S13]  /*10110*/  PLOP3.LUT P0, PT, PT, PT, UP0, 0x80, 0x0 ;  /* 0x000000000000781c */ /* 0x000fda0003f0f008 */
[----:B------:R-:W-:Y:S05]  /*10120*/  @!P0 BRA `(.L_x_31) ;  /* 0x0000000000048947 */ /* 0x000fea0003800000 */
[----:B------:R-:W-:Y:S01]  /*10130*/  BPT.TRAP 0x1 ;  /* 0x000000040000795c */ /* 0x000fe20000300000 */
.L_x_31:
[----:B------:R-:W-:-:S04]  /*10140*/  UISETP.LT.AND UP0, UPT, UR9, 0x1, UPT ;  /* 0x000000010900788c */ /* 0x000fc8000bf01270 */
[----:B------:R-:W-:Y:S02]  /*10150*/  USEL UR8, UR9, 0x1, UP0 ;  /* 0x0000000109087887 */ /* 0x000fe40008000000 */
[----:B------:R-:W-:Y:S02]  /*10160*/  UISETP.GT.U32.AND UP0, UPT, UR13, 0x1, UPT ;  /* 0x000000010d00788c */ /* 0x000fe4000bf04070 */
[----:B------:R-:W-:-:S04]  /*10170*/  UIADD3 UR8, UR5, UR9, -UR8 ;  /* 0x0000000905087290 */ /* 0x000fc8000fffe808 */
[----:B------:R-:W-:Y:S01]  /*10180*/  UIMAD.WIDE.U32 UR6, UR8, -0x55555555, URZ ;  /* 0xaaaaaaab080678a5 */ /* 0x000fe2000f8e003f */
[----:B------:R-:W-:-:S03]  /*10190*/  PLOP3.LUT P0, PT, PT, PT, UP0, 0x80, 0x0 ;  /* 0x000000000000781c */ /* 0x000fc60003f0f008 */
[----:B------:R-:W-:-:S04]  /*101a0*/  USHF.R.U32.HI UR6, URZ, 0x3, UR7 ;  /* 0x000000033f067899 */ /* 0x000fc80008011607 */
[----:B------:R-:W-:-:S04]  /*101b0*/  UIMAD UR8, UR6, -0xc, UR8 ;  /* 0xfffffff4060878a4 */ /* 0x000fc8000f8e0208 */
[----:B------:R-:W-:-:S04]  /*101c0*/  ULEA UR8, UR8, UR11, 0x3 ;  /* 0x0000000b08087291 */ /* 0x000fc8000f8e183f */
[----:B------:R-:W-:-:S04]  /*101d0*/  UIADD3 UR8, UR8, 0x60, URZ ;  /* 0x0000006008087890 */ /* 0x000fc8000fffe03f */
[----:B------:R-:W-:-:S09]  /*101e0*/  UPRMT UR8, URZ, 0x654, UR8 ;  /* 0x000006543f087896 */ /* 0x000fd20008000008 */
[----:B------:R-:W-:Y:S01]  /*101f0*/  SYNCS.ARRIVE.TRANS64.RED.A1T0 RZ, [UR8], RZ ;  /* 0x000000ffffff79a7 */ /* 0x000fe20008100408 */
[----:B------:R-:W-:Y:S05]  /*10200*/  @P0 BRA `(.L_x_30) ;  /* 0x0000000000040947 */ /* 0x000fea0003800000 */
[----:B------:R-:W-:Y:S01]  /*10210*/  BPT.TRAP 0x1 ;  /* 0x000000040000795c */ /* 0x000fe20000300000 */
.L_x_30:
[----:B------:R-:W4:Y:S01]  /*10220*/  LDL.LU R6, [R1+0x570] ;  /* 0x0005700001067983 */ /* 0x000f220000300800 */
[----:B------:R-:W0:Y:S01]  /*10230*/  LDC R28, c[0x0][0x288] ;  /* 0x0000a200ff1c7b82 */ /* 0x000e220000000800 */
[----:B------:R-:W-:Y:S01]  /*10240*/  ULDC UR6, c[0x0][0x284] ;  /* 0x0000a10000067ab9 */ /* 0x000fe20000000800 */
[----:B------:R-:W1:Y:S01]  /*10250*/  S2R R31, SR_TID.X ;  /* 0x00000000001f7919 */ /* 0x000e620000002100 */
[----:B------:R-:W-:Y:S02]  /*10260*/  UISETP.GE.U32.AND UP1, UPT, UR9, 0xc, UPT ;  /* 0x0000000c0900788c */ /* 0x000fe4000bf26070 */
[----:B------:R-:W-:Y:S01]  /*10270*/  UIADD3 UR5, UR9, UR5, URZ ;  /* 0x0000000509057290 */ /* 0x000fe2000fffe03f */
[----:B------:R-:W2:Y:S01]  /*10280*/  LDL.LU R29, [R1+0x56c] ;  /* 0x00056c00011d7983 */ /* 0x000ea20000300800 */
[----:B------:R-:W-:Y:S01]  /*10290*/  USHF.R.S32.HI UR11, URZ, 0x1f, UR10 ;  /* 0x0000001f3f0b7899 */ /* 0x000fe2000801140a */
[----:B------:R-:W-:Y:S01]  /*102a0*/  ULDC.64 UR16, c[0x0][0x5d0] ;  /* 0x0001740000107ab9 */ /* 0x000fe20000000a00 */
[----:B------:R-:W-:-:S02]  /*102b0*/  UISETP.GT.U32.AND UP0, UPT, UR5, 0xb, UPT ;  /* 0x0000000b0500788c */ /* 0x000fc4000bf04070 */
[----:B------:R-:W-:Y:S02]  /*102c0*/  UIMAD UR8, UR11, UR16, URZ ;  /* 0x000000100b0872a4 */ /* 0x000fe4000f8e023f */
[----:B------:R-:W-:Y:S02]  /*102d0*/  UISETP.LT.U32.AND UP0, UPT, UR9, 0xc, UP0 ;  /* 0x0000000c0900788c */ /* 0x000fe40008701070 */
[----:B------:R-:W-:Y:S01]  /*102e0*/  UIMAD UR8, UR10, UR17, UR8 ;  /* 0x000000110a0872a4 */ /* 0x000fe2000f8e0208 */
[--C-:B-1----:R-:W-:Y:S02]  /*102f0*/  SHF.R.U32.HI R8, RZ, 0x2, R31.reuse ;  /* 0x00000002ff087819 */ /* 0x102fe4000001161f */
[----:B------:R-:W-:Y:S02]  /*10300*/  LOP3.LUT R25, R31, 0x60, RZ, 0xc0, !PT ;  /* 0x000000601f197812 */ /* 0x000fe400078ec0ff */
[----:B------:R-:W-:Y:S02]  /*10310*/  SHF.R.U32.HI R7, RZ, 0x7, R31 ;  /* 0x00000007ff077819 */ /* 0x000fe4000001161f */
[----:B------:R-:W-:-:S02]  /*10320*/  LOP3.LUT R8, R8, 0x7, RZ, 0xc0, !PT ;  /* 0x0000000708087812 */ /* 0x000fc400078ec0ff */
[----:B------:R-:W-:Y:S02]  /*10330*/  SHF.R.U32.HI R25, RZ, 0x1, R25 ;  /* 0x00000001ff197819 */ /* 0x000fe40000011619 */
[----:B------:R-:W-:Y:S02]  /*10340*/  LOP3.LUT R7, R7, 0x1, RZ, 0xc0, !PT ;  /* 0x0000000107077812 */ /* 0x000fe400078ec0ff */
[----:B------:R-:W-:-:S03]  /*10350*/  LOP3.LUT R27, R31, 0x3, RZ, 0xc0, !PT ;  /* 0x000000031f1b7812 */ /* 0x000fc600078ec0ff */
[----:B------:R-:W-:Y:S02]  /*10360*/  IMAD.SHL.U32 R34, R7, 0x40, RZ ;  /* 0x0000004007227824 */ /* 0x000fe400078e00ff */
[----:B0-----:R-:W-:-:S03]  /*10370*/  IMAD R27, R27, -0x2, R28 ;  /* 0xfffffffe1b1b7824 */ /* 0x001fc600078e021c */
[--C-:B------:R-:W-:Y:S01]  /*10380*/  LOP3.LUT R34, R34, 0x40, R8.reuse, 0xe2, !PT ;  /* 0x0000004022227812 */ /* 0x100fe200078ee208 */
[----:B----4-:R-:W-:Y:S01]  /*10390*/  IMAD R24, R6, 0xc0, RZ ;  /* 0x000000c006187824 */ /* 0x010fe200078e02ff */
[----:B------:R-:W-:Y:S01]  /*103a0*/  IADD3 R6, RZ, -R25, -R8 ;  /* 0x80000019ff067210 */ /* 0x000fe20007ffe808 */
[----:B------:R-:W-:Y:S02]  /*103b0*/  IMAD.MOV.U32 R8, RZ, RZ, -0x1 ;  /* 0xffffffffff087424 */ /* 0x000fe400078e00ff */
[----:B------:R-:W-:Y:S01]  /*103c0*/  IMAD.IADD R27, R27, 0x1, -R24 ;  /* 0x000000011b1b7824 */ /* 0x000fe200078e0a18 */
[----:B------:R-:W-:Y:S01]  /*103d0*/  ISETP.GE.AND P0, PT, R24, R28, PT ;  /* 0x0000001c1800720c */ /* 0x000fe20003f06270 */
[----:B------:R-:W-:Y:S01]  /*103e0*/  IMAD R6, R7, -0x40, R6 ;  /* 0xffffffc007067824 */ /* 0x000fe200078e0206 */
[----:B------:R0:W-:Y:S01]  /*103f0*/  STL [R1], R8 ;  /* 0x0000000801007387 */ /* 0x0001e20000100800 */
[C---:B--2---:R-:W-:Y:S02]  /*10400*/  IMAD R26, R29.reuse, 0x180, RZ ;  /* 0x000001801d1a7824 */ /* 0x044fe400078e02ff */
[----:B------:R-:W-:-:S03]  /*10410*/  IMAD.WIDE R36, R29, 0x180, RZ ;  /* 0x000001801d247825 */ /* 0x000fc600078e02ff */
[C---:B------:R-:W-:Y:S02]  /*10420*/  ISETP.GE.OR P0, PT, R26.reuse, UR6, P0 ;  /* 0x000000061a007c0c */ /* 0x040fe40008706670 */
[----:B------:R-:W-:Y:S01]  /*10430*/  IADD3 R26, -R26, UR6, R6 ;  /* 0x000000061a1a7c10 */ /* 0x000fe2000fffe106 */
[----:B------:R-:W-:Y:S01]  /*10440*/  IMAD.SHL.U32 R6, R31, 0x2, RZ ;  /* 0x000000021f067824 */ /* 0x000fe200078e00ff */
[----:B------:R-:W-:Y:S01]  /*10450*/  LOP3.LUT R34, R36, R34, R25, 0xfe, !PT ;  /* 0x0000002224227212 */ /* 0x000fe200078efe19 */
[----:B------:R-:W-:-:S03]  /*10460*/  @UP1 UIMAD.WIDE.U32 UR6, UR5, -0x55555555, URZ ;  /* 0xaaaaaaab050618a5 */ /* 0x000fc6000f8e003f */
[----:B------:R-:W-:Y:S01]  /*10470*/  LOP3.LUT R24, R24, 0x6, R6, 0xf8, !PT ;  /* 0x0000000618187812 */ /* 0x000fe200078ef806 */
[----:B------:R-:W-:Y:S01]  /*10480*/  IMAD.U32 R6, RZ, RZ, UR16 ;  /* 0x00000010ff067e24 */ /* 0x000fe2000f8e00ff */
[----:B------:R-:W-:Y:S02]  /*10490*/  @UP1 USHF.R.U32.HI UR6, URZ, 0x3, UR7 ;  /* 0x000000033f061899 */ /* 0x000fe40008011607 */
[--C-:B------:R-:W-:Y:S01]  /*104a0*/  SHF.R.S32.HI R25, RZ, 0x1f, R24.reuse ;  /* 0x0000001fff197819 */ /* 0x100fe20000011418 */
[----:B------:R-:W-:Y:S01]  /*104b0*/  USEL UR7, URZ, 0x1, !UP0 ;  /* 0x000000013f077887 */ /* 0x000fe2000c000000 */
[----:B------:R-:W-:Y:S01]  /*104c0*/  ULDC.64 UR16, c[0x0][0x5c8] ;  /* 0x0001720000107ab9 */ /* 0x000fe20000000a00 */
[----:B------:R-:W-:Y:S02]  /*104d0*/  IMAD.WIDE.U32 R6, R6, UR10, R24 ;  /* 0x0000000a06067c25 */ /* 0x000fe4000f8e0018 */
[----:B------:R-:W-:Y:S02]  /*104e0*/  ULOP3.LUT UR4, UR4, UR7, URZ, 0x3c, !UPT ;  /* 0x0000000704047292 */ /* 0x000fe4000f8e3c3f */
[----:B------:R-:W-:-:S02]  /*104f0*/  VIADD R7, R7, UR8 ;  /* 0x0000000807077c36 */ /* 0x000fc40008000000 */
[----:B------:R-:W-:Y:S01]  /*10500*/  @UP1 ULOP3.LUT UR4, UR4, 0x1, UR6, 0x78, !UPT ;  /* 0x0000000104041892 */ /* 0x000fe2000f8e7806 */
[----:B------:R-:W-:Y:S02]  /*10510*/  IMAD R29, R37, UR16, RZ ;  /* 0x00000010251d7c24 */ /* 0x000fe4000f8e02ff */
[----:B------:R-:W-:-:S04]  /*10520*/  IMAD.WIDE.U32 R6, R34, UR16, R6 ;  /* 0x0000001022067c25 */ /* 0x000fc8000f8e0006 */
[----:B------:R-:W-:Y:S01]  /*10530*/  IMAD R29, R34, UR17, R29 ;  /* 0x00000011221d7c24 */ /* 0x000fe2000f8e021d */
[----:B0-----:R-:W-:Y:S06]  /*10540*/  @P0 BRA `(.L_x_32) ;  /* 0x000001c000b00947 */ /* 0x001fec0003800000 */
[----:B------:R-:W-:Y:S01]  /*10550*/  FSETP.NEU.AND P0, PT, RZ, UR21, PT ;  /* 0x00000015ff007c0b */ /* 0x000fe2000bf0d000 */
[----:B------:R-:W-:Y:S01]  /*10560*/  BSSY B0, `(.L_x_32) ;  /* 0x0001c2a000007945 */ /* 0x000fe20003800000 */
[----:B------:R-:W-:-:S11]  /*10570*/  IMAD.IADD R29, R7, 0x1, R29 ;  /* 0x00000001071d7824 */ /* 0x000fd600078e021d */
[----:B------:R-:W-:Y:S05]  /*10580*/  @!P0 BRA `(.L_x_33) ;  /* 0x0000010800688947 */ /* 0x000fea0003800000 */
[----:B------:R-:W-:Y:S01]  /*10590*/  ULDC.64 UR6, c[0x0][0x5b8] ;  /* 0x00016e0000067ab9 */ /* 0x000fe20000000a00 */
[----:B------:R-:W-:Y:S01]  /*105a0*/  ISETP.GE.AND P1, PT, R26, 0x1, PT ;  /* 0x000000011a00780c */ /* 0x000fe20003f26270 */
[----:B------:R-:W-:Y:S01]  /*105b0*/  IMAD.U32 R8, RZ, RZ, UR6 ;  /* 0x00000006ff087e24 */ /* 0x000fe2000f8e00ff */
[----:B------:R-:W-:Y:S01]  /*105c0*/  UIMAD UR6, UR11, UR6, URZ ;  /* 0x000000060b0672a4 */ /* 0x000fe2000f8e023f */
[----:B------:R-:W2:Y:S01]  /*105d0*/  LDL.LU R38, [R1+0x180] ;  /* 0x0001800001267983 */ /* 0x000ea20000300800 */
[----:B------:R-:W-:Y:S02]  /*105e0*/  ULDC.64 UR16, c[0x0][0x5a8] ;  /* 0x00016a0000107ab9 */ /* 0x000fe40000000a00 */
[----:B------:R-:W-:Y:S02]  /*105f0*/  UIMAD UR6, UR10, UR7, UR6 ;  /* 0x000000070a0672a4 */ /* 0x000fe4000f8e0206 */
[----:B------:R-:W-:Y:S01]  /*10600*/  IMAD.WIDE.U32 R24, R8, UR10, R24 ;  /* 0x0000000a08187c25 */ /* 0x000fe2000f8e0018 */
[C---:B------:R-:W-:Y:S01]  /*10610*/  ISETP.LT.OR P2, PT, R27.reuse, 0x1, !P1 ;  /* 0x000000011b00780c */ /* 0x040fe20004f41670 */
[----:B------:R-:W-:Y:S01]  /*10620*/  ULDC.64 UR10, c[0x0][0x5b0] ;  /* 0x00016c00000a7ab9 */ /* 0x000fe20000000a00 */
[----:B------:R-:W-:Y:S01]  /*10630*/  ISETP.LT.OR P3, PT, R27, 0x2, !P1 ;  /* 0x000000021b00780c */ /* 0x000fe20004f61670 */
[----:B------:R-:W-:Y:S01]  /*10640*/  IMAD.MOV.U32 R30, RZ, RZ, R24 ;  /* 0x000000ffff1e7224 */ /* 0x000fe200078e0018 */
[----:B------:R-:W4:Y:S01]  /*10650*/  LDL.LU R35, [R1+0x184] ;  /* 0x0001840001237983 */ /* 0x000f220000300800 */
[----:B------:R-:W-:Y:S01]  /*10660*/  VIADD R31, R25, UR6 ;  /* 0x00000006191f7c36 */ /* 0x000fe20008000000 */
[----:B------:R-:W-:Y:S01]  /*10670*/  ULDC.64 UR6, c[0x0][0x5c8] ;  /* 0x0001720000067ab9 */ /* 0x000fe20000000a00 */
[----:B------:R-:W-:Y:S01]  /*10680*/  IMAD R8, R37, UR10, RZ ;  /* 0x0000000a25087c24 */ /* 0x000fe2000f8e02ff */
[----:B------:R-:W3:Y:S01]  /*10690*/  LDL.LU R39, [R1+0x188] ;  /* 0x0001880001277983 */ /* 0x000ee20000300800 */
[----:B------:R-:W-:-:S04]  /*106a0*/  IMAD.WIDE.U32 R24, R34, UR10, R30 ;  /* 0x0000000a22187c25 */ /* 0x000fc8000f8e001e */
[----:B------:R-:W-:Y:S01]  /*106b0*/  IMAD R8, R34, UR11, R8 ;  /* 0x0000000b22087c24 */ /* 0x000fe2000f8e0208 */
[----:B------:R-:W-:Y:S01]  /*106c0*/  IADD3 R24, P0, R24, UR16, RZ ;  /* 0x0000001018187c10 */ /* 0x000fe2000ff1e0ff */
[----:B------:R-:W0:Y:S03]  /*106d0*/  @!P2 LDC.64 R32, c[0x0][0x5c0] ;  /* 0x00017000ff20ab82 */ /* 0x000e260000000a00 */
[--C-:B------:R-:W-:Y:S02]  /*106e0*/  IADD3.X R25, R25, UR17, R8.reuse, P0, !PT ;  /* 0x0000001119197c10 */ /* 0x100fe400087fe408 */
[----:B------:R-:W-:-:S06]  /*106f0*/  PRMT R8, RZ, 0x7610, R8 ;  /* 0x00007610ff087816 */ /* 0x000fcc0000000008 */
[----:B------:R-:W2:Y:S02]  /*10700*/  @!P2 LDG.E.U8 R8, desc[UR14][R24.64] ;  /* 0x0000000e1808a981 */ /* 0x000ea4000c1e1100 */
[----:B--2---:R-:W-:-:S04]  /*10710*/  LOP3.LUT R8, R8, 0xff, RZ, 0xc0, !PT ;  /* 0x000000ff08087812 */ /* 0x004fc800078ec0ff */
[----:B------:R-:W-:-:S05]  /*10720*/  F2FP.F16.E4M3.UNPACK_B R8, R8 ;  /* 0x00000008ff08723e */ /* 0x000fca00020006ff */
[----:B------:R-:W-:-:S05]  /*10730*/  HADD2.F32 R8, -RZ, R8.H0_H0 ;  /* 0x20000008ff087230 */ /* 0x000fca0000004100 */
[----:B------:R-:W-:-:S04]  /*10740*/  FMUL R8, R8, UR21 ;  /* 0x0000001508087c20 */ /* 0x000fc80008400000 */
[----:B------:R-:W-:Y:S01]  /*10750*/  FFMA R28, R9, UR20, R8 ;  /* 0x00000014091c7c23 */ /* 0x000fe20008000008 */
[----:B0-----:R-:W-:-:S04]  /*10760*/  @!P2 IADD3 R8, P0, R6, R32, RZ ;  /* 0x000000200608a210 */ /* 0x001fc80007f1e0ff */
[----:B------:R-:W-:Y:S01]  /*10770*/  F2FP.SATFINITE.E4M3.F32.PACK_AB_MERGE_C R28, RZ, R28, RZ ;  /* 0x0000001cff1c723e */ /* 0x000fe200048070ff */
[----:B------:R-:W-:-:S05]  /*10780*/  @!P2 IMAD.X R9, R29, 0x1, R33, P0 ;  /* 0x000000011d09a824 */ /* 0x000fca00000e0621 */
[----:B------:R0:W-:Y:S02]  /*10790*/  @!P2 STG.E.U8 desc[UR14][R8.64], R28 ;  /* 0x0000001c0800a986 */ /* 0x0001e4000c10110e */
[----:B0-----:R-:W-:Y:S01]  /*107a0*/  PRMT R28, RZ, 0x7610, R28 ;  /* 0x00007610ff1c7816 */ /* 0x001fe2000000001c */
[----:B------:R-:W0:Y:S05]  /*107b0*/  @!P3 LDC.64 R8, c[0x0][0x5c0] ;  /* 0x00017000ff08bb82 */ /* 0x000e2a0000000a00 */
[----:B------:R-:W2:Y:S01]  /*107c0*/  @!P3 LDG.E.U8 R28, desc[UR14][R24.64+0x1] ;  /* 0x0000010e181cb981 */ /* 0x000ea2000c1e1100 */
[----:B0-----:R-:W-:-:S05]  /*107d0*/  @!P3 IADD3 R8, P0, R6, R8, RZ ;  /* 0x000000080608b210 */ /* 0x001fca0007f1e0ff */
[----:B------:R-:W-:Y:S01]  /*107e0*/  @!P3 IMAD.X R9, R29, 0x1, R9, P0 ;  /* 0x000000011d09b824 */ /* 0x000fe200000e0609 */
[----:B--2---:R-:W-:-:S04]  /*107f0*/  LOP3.LUT R28, R28, 0xff, RZ, 0xc0, !PT ;  /* 0x000000ff1c1c7812 */ /* 0x004fc800078ec0ff */
[----:B------:R-:W-:-:S05]  /*10800*/  F2FP.F16.E4M3.UNPACK_B R28, R28 ;  /* 0x0000001cff1c723e */ /* 0x000fca00020006ff */
[----:B------:R-:W-:-:S05]  /*10810*/  HADD2.F32 R28, -RZ, R28.H0_H0 ;  /* 0x2000001cff1c7230 */ /* 0x000fca0000004100 */
[----:B------:R-:W-:-:S04]  /*10820*/  FMUL R28, R28, UR21 ;  /* 0x000000151c1c7c20 */ /* 0x000fc80008400000 */
[----:B------:R-:W-:-:S05]  /*10830*/  FFMA R28, R10, UR20, R28 ;  /* 0x000000140a1c7c23 */ /* 0x000fca000800001c */
[----:B------:R-:W-:-:S05]  /*10840*/  F2FP.SATFINITE.E4M3.F32.PACK_AB_MERGE_C R28, RZ, R28, RZ ;  /* 0x0000001cff1c723e */ /* 0x000fca00048070ff */
[----:B------:R0:W-:Y:S02]  /*10850*/  @!P3 STG.E.U8 desc[UR14][R8.64+0x1], R28 ;  /* 0x0000011c0800b986 */ /* 0x0001e4000c10110e */
[----:B0-----:R-:W-:-:S05]  /*10860*/  IADD3 R8, P0, R34, 0x8, RZ ;  /* 0x0000000822087810 */ /* 0x001fca0007f1e0ff */
[----:B------:R-:W-:Y:S01]  /*10870*/  IMAD.X R10, RZ, RZ, R37, P0 ;  /* 0x000000ffff0a7224 */ /* 0x000fe200000e0625 */
[----:B------:R-:W-:-:S03]  /*10880*/  ISETP.GE.AND P0, PT, R26, 0x9, PT ;  /* 0x000000091a00780c */ /* 0x000fc60003f06270 */
[----:B------:R-:W-:Y:S01]  /*10890*/  IMAD R10, R10, UR10, RZ ;  /* 0x0000000a0a0a7c24 */ /* 0x000fe2000f8e02ff */
[----:B------:R-:W-:-:S03]  /*108a0*/  ISETP.LT.OR P2, PT, R27, 0x1, !P0 ;  /* 0x000000011b00780c */ /* 0x000fc60004741670 */
[C---:B------:R-:W-:Y:S02]  /*108b0*/  IMAD R10, R8.reuse, UR11, R10 ;  /* 0x0000000b080a7c24 */ /* 0x040fe4000f8e020a */
[----:B------:R-:W-:-:S03]  /*108c0*/  IMAD.WIDE.U32 R8, R8, UR10, R30 ;  /* 0x0000000a08087c25 */ /* 0x000fc6000f8e001e */
[----:B------:R-:W-:-:S05]  /*108d0*/  IADD3 R8, P3, R8, UR16, RZ ;  /* 0x0000001008087c10 */ /* 0x000fca000ff7e0ff */
[----:B------:R-:W0:Y:S01]  /*108e0*/  @!P2 LDC.64 R32, c[0x0][0x5c0] ;  /* 0x00017000ff20ab82 */ /* 0x000e220000000a00 */
[--C-:B------:R-:W-:Y:S02]  /*108f0*/  IADD3.X R9, R9, UR17, R10.reuse, P3, !PT ;  /* 0x0000001109097c10 */ /* 0x100fe40009ffe40a */
[----:B------:R-:W-:-:S06]  /*10900*/  PRMT R10, RZ, 0x7610, R10 ;  /* 0x00007610ff0a7816 */ /* 0x000fcc000000000a */
[----:B------:R-:W2:Y:S01]  /*10910*/  @!P2 LDG.E.U8 R10, desc[UR14][R8.64] ;  /* 0x0000000e080aa981 */ /* 0x000ea2000c1e1100 */
[----:B------:R-:W-:Y:S02]  /*10920*/  ISETP.LT.OR P3, PT, R27, 0x2, !P0 ;  /* 0x000000021b00780c */ /* 0x000fe40004761670 */
[----:B--2---:R-:W-:-:S04]  /*10930*/  LOP3.LUT R10, R10, 0xff, RZ, 0xc0, !PT ;  /* 0x000000ff0a0a7812 */ /* 0x004fc800078ec0ff */
[----:B------:R-:W-:-:S05]  /*10940*/  F2FP.F16.E4M3.UNPACK_B R10, R10 ;  /* 0x0000000aff0a723e */ /* 0x000fca00020006ff */
[----:B------:R-:W-:-:S05]  /*10950*/  HADD2.F32 R10, -RZ, R10.H0_H0 ;  /* 0x2000000aff0a7230 */ /* 0x000fca0000004100 */
[----:B------:R-:W-:-:S04]  /*10960*/  FMUL R10, R10, UR21 ;  /* 0x000000150a0a7c20 */ /* 0x000fc80008400000 */
[----:B------:R-:W-:Y:S01]  /*10970*/  FFMA R28, R11, UR20, R10 ;  /* 0x000000140b1c7c23 */ /* 0x000fe2000800000a */
[----:B0----5:R-:W-:-:S04]  /*10980*/  @!P2 IADD3 R10, P4, P5, R6, R32, R3 ;  /* 0x00000020060aa210 */ /* 0x021fc80007d9e003 */
[----:B------:R-:W-:Y:S02]  /*10990*/  @!P2 IADD3.X R11, R29, R33, R0, P4, P5 ;  /* 0x000000211d0ba210 */ /* 0x000fe400027ea400 */
[----:B------:R-:W-:-:S05]  /*109a0*/  F2FP.SATFINITE.E4M3.F32.PACK_AB_MERGE_C R28, RZ, R28, RZ ;  /* 0x0000001cff1c723e */ /* 0x000fca00048070ff */
[----:B------:R0:W-:Y:S02]  /*109b0*/  @!P2 STG.E.U8 desc[UR14][R10.64], R28 ;  /* 0x0000001c0a00a986 */ /* 0x0001e4000c10110e */
[----:B0-----:R-:W-:Y:S01]  /*109c0*/  PRMT R28, RZ, 0x7610, R28 ;  /* 0x00007610ff1c7816 */ /* 0x001fe2000000001c */
[----:B------:R-:W0:Y:S05]  /*109d0*/  @!P3 LDC.64 R10, c[0x0][0x5c0] ;  /* 0x00017000ff0abb82 */ /* 0x000e2a0000000a00 */
[----:B------:R-:W2:Y:S01]  /*109e0*/  @!P3 LDG.E.U8 R28, desc[UR14][R8.64+0x1] ;  /* 0x0000010e081cb981 */ /* 0x000ea2000c1e1100 */
[----:B------:R-:W-:Y:S02]  /*109f0*/  ISETP.LT.OR P2, PT, R27, 0x9, !P1 ;  /* 0x000000091b00780c */ /* 0x000fe40004f41670 */
[----:B0-----:R-:W-:-:S04]  /*10a00*/  @!P3 IADD3 R10, P4, P5, R6, R10, R3 ;  /* 0x0000000a060ab210 */ /* 0x001fc80007d9e003 */
[----:B------:R-:W-:Y:S02]  /*10a10*/  @!P3 IADD3.X R11, R29, R11, R0, P4, P5 ;  /* 0x0000000b1d0bb210 */ /* 0x000fe400027ea400 */
[----:B--2---:R-:W-:-:S04]  /*10a20*/  LOP3.LUT R28, R28, 0xff, RZ, 0xc0, !PT ;  /* 0x000000ff1c1c7812 */ /* 0x004fc800078ec0ff */
[----:B------:R-:W-:-:S05]  /*10a30*/  F2FP.F16.E4M3.UNPACK_B R28, R28 ;  /* 0x0000001cff1c723e */ /* 0x000fca00020006ff */
[----:B------:R-:W-:-:S05]  /*10a40*/  HADD2.F32 R28, -RZ, R28.H0_H0 ;  /* 0x2000001cff1c7230 */ /* 0x000fca0000004100 */
[----:B------:R-:W-:-:S04]  /*10a50*/  FMUL R28, R28, UR21 ;  /* 0x000000151c1c7c20 */ /* 0x000fc80008400000 */
[----:B------:R-:W-:Y:S01]  /*10a60*/  FFMA R28, R12, UR20, R28 ;  /* 0x000000140c1c7c23 */ /* 0x000fe2000800001c */
[----:B------:R-:W-:-:S04]  /*10a70*/  PRMT R12, RZ, 0x7610, R12 ;  /* 0x00007610ff0c7816 */ /* 0x000fc8000000000c */
[----:B------:R-:W-:-:S05]  /*10a80*/  F2FP.SATFINITE.E4M3.F32.PACK_AB_MERGE_C R28, RZ, R28, RZ ;  /* 0x0000001cff1c723e */ /* 0x000fca00048070ff */
[----:B------:R0:W-:Y:S04]  /*10a90*/  @!P3 STG.E.U8 desc[UR14][R10.64+0x1], R28 ;  /* 0x0000011c0a00b986 */ /* 0x0001e8000c10110e */
[----:B------:R-:W2:Y:S01]  /*10aa0*/  @!P2 LDG.E.U8 R12, desc[UR14][R24.64+0x8] ;  /* 0x0000080e180ca981 */ /* 0x000ea2000c1e1100 */
[----:B------:R-:W-:Y:S01]  /*10ab0*/  ISETP.LT.OR P3, PT, R27, 0xa, !P1 ;  /* 0x0000000a1b00780c */ /* 0x000fe20004f61670 */
[----:B0-----:R-:W0:Y:S02]  /*10ac0*/  @!P2 LDC.64 R10, c[0x0][0x5c0] ;  /* 0x00017000ff0aab82 */ /* 0x001e240000000a00 */
        /* <DEDUP_REMOVED lines=9> */
[----:B0-----:R-:W-:Y:S01]  /*10b60*/  PRMT R12, RZ, 0x7610, R12 ;  /* 0x00007610ff0c7816 */ /* 0x001fe2000000000c */
[----:B------:R-:W0:Y:S05]  /*10b70*/  @!P3 LDC.64 R10, c[0x0][0x5c0] ;  /* 0x00017000ff0abb82 */ /* 0x000e2a0000000a00 */
[----:B------:R-:W2:Y:S01]  /*10b80*/  @!P3 LDG.E.U8 R12, desc[UR14][R24.64+0x9] ;  /* 0x0000090e180cb981 */ /* 0x000ea2000c1e1100 */
[----:B------:R-:W-:Y:S02]  /*10b90*/  ISETP.LT.OR P2, PT, R27, 0x9, !P0 ;  /* 0x000000091b00780c */ /* 0x000fe40004741670 */
        /* <DEDUP_REMOVED lines=124> */
[----:B------:R-:W-:Y:S02]  /*11360*/  F2FP.SATFINITE.E4M3.F32.PACK_AB_MERGE_C R13, RZ, R12, RZ ;  /* 0x0000000cff0d723e */ /* 0x000fe400048070ff */
[----:B------:R-:W-:-:S03]  /*11370*/  PRMT R12, RZ, 0x7610, R12 ;  /* 0x00007610ff0c7816 */ /* 0x000fc6000000000c */
[----:B------:R0:W-:Y:S04]  /*11380*/  @!P2 STG.E.U8 desc[UR14][R10.64+0x18], R13 ;  /* 0x0000180d0a00a986 */ /* 0x0001e8000c10110e */
[----:B------:R-:W2:Y:S01]  /*11390*/  @!P3 LDG.E.U8 R12, desc[UR14][R8.64+0x19] ;  /* 0x0000190e080cb981 */ /* 0x000ea2000c1e1100 */
[----:B------:R-:W-:Y:S01]  /*113a0*/  ISETP.LT.OR P2, PT, R27, 0x21, !P1 ;  /* 0x000000211b00780c */ /* 0x000fe20004f41670 */
[----:B0-----:R-:W0:Y:S02]  /*113b0*/  @!P3 LDC.64 R10, c[0x0][0x5c0] ;  /* 0x00017000ff0abb82 */ /* 0x001e240000000a00 */
        /* <DEDUP_REMOVED lines=19> */
[--C-:B------:R-:W-:Y:S01]  /*114f0*/  FFMA R217, R217, UR20, R12.reuse ;  /* 0x00000014d9d97c23 */ /* 0x100fe2000800000c */
        /* <DEDUP_REMOVED lines=272> */
[----:B------:R-:W-:Y:S02]  /*12600*/  FFMA R12, R38, UR20, R12 ;  /* 0x00000014260c7c23 */ /* 0x000fe4000800000c */
[----:B------:R-:W2:Y:S03]  /*12610*/  LDL.LU R38, [R1+0x18c] ;  /* 0x00018c0001267983 */ /* 0x000ea60000300800 */
[----:B------:R-:W-:Y:S02]  /*12620*/  F2FP.SATFINITE.E4M3.F32.PACK_AB_MERGE_C R13, RZ, R12, RZ ;  /* 0x0000000cff0d723e */ /* 0x000fe400048070ff */
[----:B------:R-:W-:-:S03]  /*12630*/  PRMT R12, RZ, 0x7610, R12 ;  /* 0x00007610ff0c7816 */ /* 0x000fc6000000000c */
[----:B------:R0:W-:Y:S04]  /*12640*/  @!P3 STG.E.U8 desc[UR14][R10.64+0x49], R13 ;  /* 0x0000490d0a00b986 */ /* 0x0001e8000c10110e */
[----:B------:R-:W4:Y:S01]  /*12650*/  @!P2 LDG.E.U8 R12, desc[UR14][R8.64+0x48] ;  /* 0x0000480e080ca981 */ /* 0x000f22000c1e1100 */
[----:B------:R-:W-:Y:S01]  /*12660*/  ISETP.LT.OR P3, PT, R27, 0x4a, !P0 ;  /* 0x0000004a1b00780c */ /* 0x000fe20004761670 */
[----:B0-----:R-:W0:Y:S02]  /*12670*/  @!P2 LDC.64 R10, c[0x0][0x5c0] ;  /* 0x00017000ff0aab82 */ /* 0x001e240000000a00 */
[----:B0-----:R-:W-:-:S04]  /*12680*/  @!P2 IADD3 R10, P4, P5, R6, R10, R3 ;  /* 0x0000000a060aa210 */ /* 0x001fc80007d9e003 */
[----:B------:R-:W-:Y:S02]  /*12690*/  @!P2 IADD3.X R11, R29, R11, R0, P4, P5 ;  /* 0x0000000b1d0ba210 */ /* 0x000fe400027ea400 */
[----:B----4-:R-:W-:-:S04]  /*126a0*/  LOP3.LUT R12, R12, 0xff, RZ, 0xc0, !PT ;  /* 0x000000ff0c0c7812 */ /* 0x010fc800078ec0ff */
[----:B------:R-:W-:-:S05]  /*126b0*/  F2FP.F16.E4M3.UNPACK_B R12, R12 ;  /* 0x0000000cff0c723e */ /* 0x000fca00020006ff */
[----:B------:R-:W-:-:S05]  /*126c0*/  HADD2.F32 R12, -RZ, R12.H0_H0 ;  /* 0x2000000cff0c7230 */ /* 0x000fca0000004100 */
[----:B------:R-:W-:-:S04]  /*126d0*/  FMUL R12, R12, UR21 ;  /* 0x000000150c0c7c20 */ /* 0x000fc80008400000 */
[----:B------:R-:W-:Y:S02]  /*126e0*/  FFMA R12, R35, UR20, R12 ;  /* 0x00000014230c7c23 */ /* 0x000fe4000800000c */
[----:B------:R-:W4:Y:S03]  /*126f0*/  LDL.LU R35, [R1+0x190] ;  /* 0x0001900001237983 */ /* 0x000f260000300800 */
[----:B------:R-:W-:Y:S02]  /*12700*/  F2FP.SATFINITE.E4M3.F32.PACK_AB_MERGE_C R13, RZ, R12, RZ ;  /* 0x0000000cff0d723e */ /* 0x000fe400048070ff */
[----:B------:R-:W-:-:S03]  /*12710*/  PRMT R12, RZ, 0x7610, R12 ;  /* 0x00007610ff0c7816 */ /* 0x000fc6000000000c */
[----:B------:R0:W-:Y:S04]  /*12720*/  @!P2 STG.E.U8 desc[UR14][R10.64+0x48], R13 ;  /* 0x0000480d0a00a986 */ /* 0x0001e8000c10110e */
[----:B------:R-:W3:Y:S01]  /*12730*/  @!P3 LDG.E.U8 R12, desc[UR14][R8.64+0x49] ;  /* 0x0000490e080cb981 */ /* 0x000ee2000c1e1100 */
[----:B------:R-:W-:Y:S01]  /*12740*/  ISETP.LT.OR P2, PT, R27, 0x51, !P1 ;  /* 0x000000511b00780c */ /* 0x000fe20004f41670 */
[----:B0-----:R-:W0:Y:S02]  /*12750*/  @!P3 LDC.64 R10, c[0x0][0x5c0] ;  /* 0x00017000ff0abb82 */ /* 0x001e240000000a00 */
[----:B0-----:R-:W-:-:S04]  /*12760*/  @!P3 IADD3 R10, P4, P5, R6, R10, R3 ;  /* 0x0000000a060ab210 */ /* 0x001fc80007d9e003 */
[----:B------:R-:W-:Y:S02]  /*12770*/  @!P3 IADD3.X R11, R29, R11, R0, P4, P5 ;  /* 0x0000000b1d0bb210 */ /* 0x000fe400027ea400 */
[----:B---3--:R-:W-:-:S04]  /*12780*/  LOP3.LUT R12, R12, 0xff, RZ, 0xc0, !PT ;  /* 0x000000ff0c0c7812 */ /* 0x008fc800078ec0ff */
[----:B------:R-:W-:-:S05]  /*12790*/  F2FP.F16.E4M3.UNPACK_B R12, R12 ;  /* 0x0000000cff0c723e */ /* 0x000fca00020006ff */
[----:B------:R-:W-:-:S05]  /*127a0*/  HADD2.F32 R12, -RZ, R12.H0_H0 ;  /* 0x2000000cff0c7230 */ /* 0x000fca0000004100 */
[----:B------:R-:W-:-:S04]  /*127b0*/  FMUL R12, R12, UR21 ;  /* 0x000000150c0c7c20 */ /* 0x000fc80008400000 */
[----:B------:R-:W-:Y:S02]  /*127c0*/  FFMA R12, R39, UR20, R12 ;  /* 0x00000014270c7c23 */ /* 0x000fe4000800000c */
[----:B------:R-:W3:Y:S03]  /*127d0*/  LDL.LU R39, [R1+0x194] ;  /* 0x0001940001277983 */ /* 0x000ee60000300800 */
        /* <DEDUP_REMOVED lines=20> */
[----:B0-----:R-:W-:-:S05]  /*12920*/  @!P3 IADD3 R10, P4, R6, R10, RZ ;  /* 0x0000000a060ab210 */ /* 0x001fca0007f9e0ff */
[----:B------:R-:W-:Y:S01]  /*12930*/  @!P3 IMAD.X R11, R29, 0x1, R11, P4 ;  /* 0x000000011d0bb824 */ /* 0x000fe200020e060b */
        /* <DEDUP_REMOVED lines=54> */
[----:B0-----:R-:W-:-:S05]  /*12ca0*/  @!P3 IADD3 R10, P4, R6, R10, RZ ;  /* 0x0000000a060ab210 */ /* 0x001fca0007f9e0ff */
[----:B------:R-:W-:Y:S01]  /*12cb0*/  @!P3 IMAD.X R11, R29, 0x1, R11, P4 ;  /* 0x000000011d0bb824 */ /* 0x000fe200020e060b */
        /* <DEDUP_REMOVED lines=648> */
[----:B------:R-:W-:Y:S01]  /*15540*/  FFMA R12, R38, UR20, R12 ;  /* 0x00000014260c7c23 */ /* 0x000fe2000800000c */
[----:B------:R-:W-:Y:S01]  /*15550*/  ISETP.LT.OR P1, PT, R27, 0xba, !P1 ;  /* 0x000000ba1b00780c */ /* 0x000fe20004f21670 */
[----:B------:R-:W2:Y:S03]  /*15560*/  LDL.LU R38, [R1+0x264] ;  /* 0x0002640001267983 */ /* 0x000ea60000300800 */
[----:B------:R-:W-:Y:S02]  /*15570*/  F2FP.SATFINITE.E4M3.F32.PACK_AB_MERGE_C R13, RZ, R12, RZ ;  /* 0x0000000cff0d723e */ /* 0x000fe400048070ff */
[----:B------:R-:W-:-:S03]  /*15580*/  PRMT R12, RZ, 0x7610, R12 ;  /* 0x00007610ff0c7816 */ /* 0x000fc6000000000c */
[----:B------:R0:W-:Y:S04]  /*15590*/  @!P3 STG.E.U8 desc[UR14][R10.64+0xb1], R13 ;  /* 0x0000b10d0a00b986 */ /* 0x0001e8000c10110e */
[----:B------:R-:W4:Y:S01]  /*155a0*/  @!P2 LDG.E.U8 R12, desc[UR14][R24.64+0xb8] ;  /* 0x0000b80e180ca981 */ /* 0x000f22000c1e1100 */
        /* <DEDUP_REMOVED lines=21> */
[----:B------:R-:W-:-:S05]  /*15700*/  FFMA R12, R39, UR20, R12 ;  /* 0x00000014270c7c23 */ /* 0x000fca000800000c */
        /* <DEDUP_REMOVED lines=12> */
[----:B--2---:R-:W-:Y:S01]  /*157d0*/  FFMA R12, R38, UR20, R12 ;  /* 0x00000014260c7c23 */ /* 0x004fe2000800000c */
[----:B------:R-:W-:Y:S01]  /*157e0*/  IADD3 R13, P0, R34, 0x80, RZ ;  /* 0x00000080220d7810 */ /* 0x000fe20007f1e0ff */
[----:B------:R-:W2:Y:S03]  /*157f0*/  LDL.LU R38, [R1+0x26c] ;  /* 0x00026c0001267983 */ /* 0x000ea60000300800 */
[----:B------:R-:W-:Y:S02]  /*15800*/  F2FP.SATFINITE.E4M3.F32.PACK_AB_MERGE_C R15, RZ, R12, RZ ;  /* 0x0000000cff0f723e */ /* 0x000fe400048070ff */
[----:B------:R-:W-:-:S03]  /*15810*/  PRMT R12, RZ, 0x7610, R12 ;  /* 0x00007610ff0c7816 */ /* 0x000fc6000000000c */
[----:B------:R0:W-:Y:S04]  /*15820*/  @!P2 STG.E.U8 desc[UR14][R10.64+0xb8], R15 ;  /* 0x0000b80f0a00a986 */ /* 0x0001e8000c10110e */
[----:B------:R1:W3:Y:S01]  /*15830*/  @!P1 LDG.E.U8 R12, desc[UR14][R8.64+0xb9] ;  /* 0x0000b90e080c9981 */ /* 0x0002e2000c1e1100 */
[----:B------:R-:W-:Y:S01]  /*15840*/  IMAD.X R14, RZ, RZ, R37, P0 ;  /* 0x000000ffff0e7224 */ /* 0x000fe200000e0625 */
[----:B------:R-:W-:-:S03]  /*15850*/  ISETP.GE.AND P0, PT, R26, 0x81, PT ;  /* 0x000000811a00780c */ /* 0x000fc60003f06270 */
[----:B------:R-:W-:Y:S01]  /*15860*/  IMAD R14, R14, UR10, RZ ;  /* 0x0000000a0e0e7c24 */ /* 0x000fe2000f8e02ff */
[----:B0-----:R-:W0:Y:S01]  /*15870*/  @!P1 LDC.64 R10, c[0x0][0x5c0] ;  /* 0x00017000ff0a9b82 */ /* 0x001e220000000a00 */
[----:B------:R-:W-:Y:S01]  /*15880*/  ISETP.LT.OR P3, PT, R27, 0x1, !P0 ;  /* 0x000000011b00780c */ /* 0x000fe20004761670 */
[----:B-1----:R-:W-:-:S04]  /*15890*/  IMAD.WIDE.U32 R8, R13, UR10, R30 ;  /* 0x0000000a0d087c25 */ /* 0x002fc8000f8e001e */
[----:B------:R-:W-:Y:S01]  /*158a0*/  IMAD R13, R13, UR11, R14 ;  /* 0x0000000b0d0d7c24 */ /* 0x000fe2000f8e020e */
[----:B------:R-:W-:-:S04]  /*158b0*/  IADD3 R8, P2, R8, UR16, RZ ;  /* 0x0000001008087c10 */ /* 0x000fc8000ff5e0ff */
[----:B------:R-:W-:Y:S02]  /*158c0*/  IADD3.X R9, R9, UR17, R13, P2, !PT ;  /* 0x0000001109097c10 */ /* 0x000fe400097fe40d */
[----:B0-----:R-:W-:-:S04]  /*158d0*/  @!P1 IADD3 R10, P4, P5, R6, R10, R3 ;  /* 0x0000000a060a9210 */ /* 0x001fc80007d9e003 */
[----:B------:R-:W-:Y:S02]  /*158e0*/  @!P1 IADD3.X R11, R29, R11, R0, P4, P5 ;  /* 0x0000000b1d0b9210 */ /* 0x000fe400027ea400 */
[----:B---3--:R-:W-:-:S04]  /*158f0*/  LOP3.LUT R12, R12, 0xff, RZ, 0xc0, !PT ;  /* 0x000000ff0c0c7812 */ /* 0x008fc800078ec0ff */
[----:B------:R-:W-:-:S05]  /*15900*/  F2FP.F16.E4M3.UNPACK_B R12, R12 ;  /* 0x0000000cff0c723e */ /* 0x000fca00020006ff */
[----:B------:R-:W-:-:S05]  /*15910*/  HADD2.F32 R12, -RZ, R12.H0_H0 ;  /* 0x2000000cff0c7230 */ /* 0x000fca0000004100 */
[----:B------:R-:W-:-:S04]  /*15920*/  FMUL R12, R12, UR21 ;  /* 0x000000150c0c7c20 */ /* 0x000fc80008400000 */
[----:B----4-:R-:W-:Y:S01]  /*15930*/  FFMA R12, R35, UR20, R12 ;  /* 0x00000014230c7c23 */ /* 0x010fe2000800000c */
[----:B------:R-:W-:Y:S01]  /*15940*/  ISETP.LT.OR P2, PT, R27, 0x2, !P0 ;  /* 0x000000021b00780c */ /* 0x000fe20004741670 */
[----:B------:R-:W3:Y:S03]  /*15950*/  LDL.LU R35, [R1+0x270] ;  /* 0x0002700001237983 */ /* 0x000ee60000300800 */
[----:B------:R-:W-:Y:S02]  /*15960*/  F2FP.SATFINITE.E4M3.F32.PACK_AB_MERGE_C R15, RZ, R12, RZ ;  /* 0x0000000cff0f723e */ /* 0x000fe400048070ff */
[----:B------:R-:W-:-:S03]  /*15970*/  PRMT R12, RZ, 0x7610, R12 ;  /* 0x00007610ff0c7816 */ /* 0x000fc6000000000c */
[----:B------:R0:W-:Y:S04]  /*15980*/  @!P1 STG.E.U8 desc[UR14][R10.64+0xb9], R15 ;  /* 0x0000b90f0a009986 */ /* 0x0001e8000c10110e */
[----:B------:R-:W4:Y:S01]  /*15990*/  @!P3 LDG.E.U8 R12, desc[UR14][R8.64] ;  /* 0x0000000e080cb981 */ /* 0x000f22000c1e1100 */
[----:B0-----:R-:W0:Y:S02]  /*159a0*/  @!P3 LDC.64 R10, c[0x0][0x5c0] ;  /* 0x00017000ff0abb82 */ /* 0x001e240000000a00 */
[----:B0-----:R-:W-:-:S04]  /*159b0*/  @!P3 IADD3 R10, P1, P4, R6, R10, R4 ;  /* 0x0000000a060ab210 */ /* 0x001fc80007c3e004 */
[----:B------:R-:W-:Y:S02]  /*159c0*/  @!P3 IADD3.X R11, R29, R11, R2, P1, P4 ;  /* 0x0000000b1d0bb210 */ /* 0x000fe40000fe8402 */
[----:B----4-:R-:W-:-:S04]  /*159d0*/  LOP3.LUT R12, R12, 0xff, RZ, 0xc0, !PT ;  /* 0x000000ff0c0c7812 */ /* 0x010fc800078ec0ff */
        /* <DEDUP_REMOVED lines=9> */
[----:B------:R-:W4:Y:S01]  /*15a70*/  @!P2 LDG.E.U8 R12, desc[UR14][R8.64+0x1] ;  /* 0x0000010e080ca981 */ /* 0x000f22000c1e1100 */
[----:B------:R-:W-:Y:S01]  /*15a80*/  IMAD.X R13, RZ, RZ, R37, P1 ;  /* 0x000000ffff0d7224 */ /* 0x000fe200008e0625 */
[----:B------:R-:W-:-:S03]  /*15a90*/  ISETP.GE.AND P1, PT, R26, 0x89, PT ;  /* 0x000000891a00780c */ /* 0x000fc60003f26270 */
[----:B------:R-:W-:Y:S01]  /*15aa0*/  IMAD R16, R13, UR10, RZ ;  /* 0x0000000a0d107c24 */ /* 0x000fe2000f8e02ff */
[----:B------:R-:W-:Y:S01]  /*15ab0*/  ISETP.LT.OR P3, PT, R27, 0x1, !P1 ;  /* 0x000000011b00780c */ /* 0x000fe20004f61670 */
[----:B0-----:R-:W0:Y:S02]  /*15ac0*/  @!P2 LDC.64 R10, c[0x0][0x5c0] ;  /* 0x00017000ff0aab82 */ /* 0x001e240000000a00 */
[----:B------:R-:W-:Y:S01]  /*15ad0*/  IMAD R17, R15, UR11, R16 ;  /* 0x0000000b0f117c24 */ /* 0x000fe2000f8e0210 */
[----:B0-----:R-:W-:Y:S02]  /*15ae0*/  @!P2 IADD3 R14, P4, P5, R6, R10, R4 ;  /* 0x0000000a060ea210 */ /* 0x001fe40007d9e004 */
[----:B----4-:R-:W-:-:S04]  /*15af0*/  LOP3.LUT R12, R12, 0xff, RZ, 0xc0, !PT ;  /* 0x000000ff0c0c7812 */ /* 0x010fc800078ec0ff */
[----:B------:R-:W-:-:S05]  /*15b00*/  F2FP.F16.E4M3.UNPACK_B R12, R12 ;  /* 0x0000000cff0c723e */ /* 0x000fca00020006ff */
[----:B------:R-:W-:-:S05]  /*15b10*/  HADD2.F32 R12, -RZ, R12.H0_H0 ;  /* 0x2000000cff0c7230 */ /* 0x000fca0000004100 */
[----:B------:R-:W-:Y:S01]  /*15b20*/  FMUL R10, R12, UR21 ;  /* 0x000000150c0a7c20 */ /* 0x000fe20008400000 */
[----:B------:R-:W-:Y:S01]  /*15b30*/  IMAD.WIDE.U32 R12, R15, UR10, R30 ;  /* 0x0000000a0f0c7c25 */ /* 0x000fe2000f8e001e */
[----:B------:R-:W-:-:S03]  /*15b40*/  @!P2 IADD3.X R15, R29, R11, R2, P4, P5 ;  /* 0x0000000b1d0fa210 */ /* 0x000fc600027ea402 */
[----:B---3--:R-:W-:Y:S01]  /*15b50*/  FFMA R16, R35, UR20, R10 ;  /* 0x0000001423107c23 */ /* 0x008fe2000800000a */
[----:B------:R-:W-:Y:S01]  /*15b60*/  IADD3 R10, P4, R12, UR16, RZ ;  /* 0x000000100c0a7c10 */ /* 0x000fe2000ff9e0ff */
[----:B------:R-:W3:Y:S03]  /*15b70*/  LDL.LU R35, [R1+0x278] ;  /* 0x0002780001237983 */ /* 0x000ee60000300800 */
[----:B------:R-:W-:Y:S02]  /*15b80*/  F2FP.SATFINITE.E4M3.F32.PACK_AB_MERGE_C R19, RZ, R16, RZ ;  /* 0x00000010ff13723e */ /* 0x000fe400048070ff */
[----:B------:R-:W-:Y:S01]  /*15b90*/  PRMT R16, RZ, 0x7610, R16 ;  /* 0x00007610ff107816 */ /* 0x000fe20000000010 */
[----:B------:R-:W4:Y:S01]  /*15ba0*/  LDL.LU R39, [R1+0x27c] ;  /* 0x00027c0001277983 */ /* 0x000f220000300800 */
[----:B------:R-:W-:Y:S02]  /*15bb0*/  IADD3.X R11, R13, UR17, R17, P4, !PT ;  /* 0x000000110d0b7c10 */ /* 0x000fe4000a7fe411 */
[----:B------:R-:W0:Y:S01]  /*15bc0*/  @!P3 LDC.64 R12, c[0x0][0x5c0] ;  /* 0x00017000ff0cbb82 */ /* 0x000e220000000a00 */
[----:B------:R1:W-:Y:S04]  /*15bd0*/  @!P2 STG.E.U8 desc[UR14][R14.64+0x1], R19 ;  /* 0x000001130e00a986 */ /* 0x0003e8000c10110e */
[----:B------:R-:W2:Y:S01]  /*15be0*/  @!P3 LDG.E.U8 R16, desc[UR14][R10.64] ;  /* 0x0000000e0a10b981 */ /* 0x000ea2000c1e1100 */
[----:B------:R-:W-:-:S02]  /*15bf0*/  @!P3 IADD3 R17, P4, P5, R3, R6, R4 ;  /* 0x000000060311b210 */ /* 0x000fc40007d9e004 */
[----:B------:R-:W-:Y:S02]  /*15c00*/  ISETP.LT.OR P2, PT, R27, 0x2, !P1 ;  /* 0x000000021b00780c */ /* 0x000fe40004f41670 */
[----:B------:R-:W-:Y:S02]  /*15c10*/  @!P3 IADD3.X R18, R0, R29, R2, P4, P5 ;  /* 0x0000001d0012b210 */ /* 0x000fe400027ea402 */
[----:B-1----:R-:W-:Y:S02]  /*15c20*/  PRMT R14, RZ, 0x7610, R14 ;  /* 0x00007610ff0e7816 */ /* 0x002fe4000000000e */
[----:B0-----:R-:W-:-:S05]  /*15c30*/  @!P3 IADD3 R12, P4, R17, R12, RZ ;  /* 0x0000000c110cb210 */ /* 0x001fca0007f9e0ff */
[----:B------:R-:W-:Y:S01]  /*15c40*/  @!P3 IMAD.X R13, R18, 0x1, R13, P4 ;  /* 0x00000001120db824 */ /* 0x000fe200020e060d */
[----:B--2---:R-:W-:-:S04]  /*15c50*/  LOP3.LUT R16, R16, 0xff, RZ, 0xc0, !PT ;  /* 0x000000ff10107812 */ /* 0x004fc800078ec0ff */
[----:B------:R-:W-:-:S05]  /*15c60*/  F2FP.F16.E4M3.UNPACK_B R16, R16 ;  /* 0x00000010ff10723e */ /* 0x000fca00020006ff */
[----:B------:R-:W-:-:S05]  /*15c70*/  HADD2.F32 R16, -RZ, R16.H0_H0 ;  /* 0x20000010ff107230 */ /* 0x000fca0000004100 */
[----:B------:R-:W-:-:S04]  /*15c80*/  FMUL R16, R16, UR21 ;  /* 0x0000001510107c20 */ /* 0x000fc80008400000 */
[----:B------:R-:W-:Y:S01]  /*15c90*/  FFMA R16, R38, UR20, R16 ;  /* 0x0000001426107c23 */ /* 0x000fe20008000010 */
[----:B------:R-:W-:Y:S01]  /*15ca0*/  @!P2 IADD3 R17, P4, P5, R3, R6, R4 ;  /* 0x000000060311a210 */ /* 0x000fe20007d9e004 */
[----:B------:R-:W2:Y:S03]  /*15cb0*/  LDL.LU R38, [R1+0x280] ;  /* 0x0002800001267983 */ /* 0x000ea60000300800 */
[----:B------:R-:W-:-:S05]  /*15cc0*/  F2FP.SATFINITE.E4M3.F32.PACK_AB_MERGE_C R15, RZ, R16, RZ ;  /* 0x00000010ff0f723e */ /* 0x000fca00048070ff */
[----:B------:R0:W-:Y:S04]  /*15cd0*/  @!P3 STG.E.U8 desc[UR14][R12.64], R15 ;  /* 0x0000000f0c00b986 */ /* 0x0001e8000c10110e */
[----:B------:R-:W3:Y:S01]  /*15ce0*/  @!P2 LDG.E.U8 R14, desc[UR14][R10.64+0x1] ;  /* 0x0000010e0a0ea981 */ /* 0x000ee2000c1e1100 */
[----:B------:R-:W-:Y:S02]  /*15cf0*/  ISETP.LT.OR P3, PT, R27, 0x9, !P0 ;  /* 0x000000091b00780c */ /* 0x000fe40004761670 */
[----:B------:R-:W-:Y:S01]  /*15d00*/  @!P2 IADD3.X R16, R0, R29, R2, P4, P5 ;  /* 0x0000001d0010a210 */ /* 0x000fe200027ea402 */
        /* <DEDUP_REMOVED lines=21> */
[----:B------:R-:W-:-:S05]  /*15e60*/  FFMA R14, R39, UR20, R14 ;  /* 0x00000014270e7c23 */ /* 0x000fca000800000e */
        /* <DEDUP_REMOVED lines=13> */
[----:B------:R-:W-:Y:S01]  /*15f40*/  @!P3 IADD3 R17, P4, P5, R3, R6, R4 ;  /* 0x000000060311b210 */ /* 0x000fe20007d9e004 */
[----:B------:R-:W2:Y:S03]  /*15f50*/  LDL.LU R38, [R1+0x288] ;  /* 0x0002880001267983 */ /* 0x000ea60000300800 */
[----:B------:R-:W-:Y:S01]  /*15f60*/  F2FP.SATFINITE.E4M3.F32.PACK_AB_MERGE_C R15, RZ, R14, RZ ;  /* 0x0000000eff0f723e */ /* 0x000fe200048070ff */
[----:B------:R-:W4:Y:S01]  /*15f70*/  LDL.LU R39, [R1+0x28c] ;  /* 0x00028c0001277983 */ /* 0x000f220000300800 */
[----:B------:R-:W-:-:S03]  /*15f80*/  PRMT R14, RZ, 0x7610, R14 ;  /* 0x00007610ff0e7816 */ /* 0x000fc6000000000e */
        /* <DEDUP_REMOVED lines=11> */
[----:B------:R-:W-:Y:S01]  /*16040*/  FFMA R14, R35, UR20, R14 ;  /* 0x00000014230e7c23 */ /* 0x000fe2000800000e */
[----:B------:R-:W-:Y:S01]  /*16050*/  @!P2 IADD3 R17, P4, P5, R3, R6, R4 ;  /* 0x000000060311a210 */ /* 0x000fe20007d9e004 */
[----:B------:R-:W3:Y:S03]  /*16060*/  LDL.LU R35, [R1+0x290] ;  /* 0x0002900001237983 */ /* 0x000ee60000300800 */
[----:B------:R-:W-:Y:S02]  /*16070*/  F2FP.SATFINITE.E4M3.F32.PACK_AB_MERGE_C R15, RZ, R14, RZ ;  /* 0x0000000eff0f723e */ /* 0x000fe400048070ff */
[----:B------:R-:W-:-:S03]  /*16080*/  PRMT R14, RZ, 0x7610, R14 ;  /* 0x00007610ff0e7816 */ /* 0x000fc6000000000e */
[----:B------:R0:W-:Y:S04]  /*16090*/  @!P3 STG.E.U8 desc[UR14][R12.64+0x8], R15 ;  /* 0x0000080f0c00b986 */ /* 0x0001e8000c10110e */
[----:B------:R-:W2:Y:S01]  /*160a0*/  @!P2 LDG.E.U8 R14, desc[UR14][R10.64+0x9] ;  /* 0x0000090e0a0ea981 */ /* 0x000ea2000c1e1100 */
[----:B------:R-:W-:Y:S02]  /*160b0*/  ISETP.LT.OR P3, PT, R27, 0x11, !P0 ;  /* 0x000000111b00780c */ /* 0x000fe40004761670 */
[----:B------:R-:W-:Y:S01]  /*160c0*/  @!P2 IADD3.X R16, R0, R29, R2, P4, P5 ;  /* 0x0000001d0010a210 */ /* 0x000fe200027ea402 */
        /* <DEDUP_REMOVED lines=34> */
[----:B---3--:R-:W-:Y:S01]  /*162f0*/  FFMA R14, R35, UR20, R14 ;  /* 0x00000014230e7c23 */ /* 0x008fe2000800000e */
[----:B------:R-:W-:Y:S01]  /*16300*/  @!P3 IADD3 R17, P4, P5, R3, R6, R4 ;  /* 0x000000060311b210 */ /* 0x000fe20007d9e004 */
[----:B------:R-:W3:Y:S03]  /*16310*/  LDL.LU R35, [R1+0x298] ;  /* 0x0002980001237983 */ /* 0x000ee60000300800 */
[----:B------:R-:W-:Y:S01]  /*16320*/  F2FP.SATFINITE.E4M3.F32.PACK_AB_MERGE_C R15, RZ, R14, RZ ;  /* 0x0000000eff0f723e */ /* 0x000fe200048070ff */
[----:B------:R-:W4:Y:S01]  /*16330*/  LDL.LU R39, [R1+0x29c] ;  /* 0x00029c0001277983 */ /* 0x000f220000300800 */
        /* <DEDUP_REMOVED lines=15> */
[----:B------:R-:W-:Y:S02]  /*16430*/  F2FP.SATFINITE.E4M3.F32.PACK_AB_MERGE_C R15, RZ, R14, RZ ;  /* 0x0000000eff0f723e */ /* 0x000fe400048070ff */
        /* <DEDUP_REMOVED lines=1127> */
[----:B0-----:R-:W0:Y:S01]  /*1aab0*/  @!P3 LDC.64 R12, c[0x0][0x5c0] ;  /* 0x00017000ff0cbb82 */ /* 0x001e220000000a00 */
[----:B------:R-:W-:Y:S02]  /*1aac0*/  ISETP.LT.OR P2, PT, R27, 0xaa, !P1 ;  /* 0x000000aa1b00780c */ /* 0x000fe40004f41670 */
[----:B------:R-:W-:Y:S02]  /*1aad0*/  @!P3 IADD3.X R16, R0, R29, R2, P4, P5 ;  /* 0x0000001d0010b210 */ /* 0x000fe400027ea402 */
        /* <DEDUP_REMOVED lines=12> */
[----:B------:R-:W4:Y:S01]  /*1aba0*/  @!P2 LDG.E.U8 R14, desc[UR14][R10.64+0xa9] ;  /* 0x0000a90e0a0ea981 */ /* 0x000f22000c1e1100 */
[----:B0-----:R-:W0:Y:S01]  /*1abb0*/  @!P2 LDC.64 R12, c[0x0][0x5c0] ;  /* 0x00017000ff0cab82 */ /* 0x001e220000000a00 */
[----:B------:R-:W-:Y:S02]  /*1abc0*/  ISETP.LT.OR P3, PT, R27, 0xb1, !P0 ;  /* 0x000000b11b00780c */ /* 0x000fe40004761670 */
[----:B------:R-:W-:Y:S02]  /*1abd0*/  @!P2 IADD3.X R16, R0, R29, R2, P4, P5 ;  /* 0x0000001d0010a210 */ /* 0x000fe400027ea402 */
        /* <DEDUP_REMOVED lines=12> */
[----:B0-----:R-:W0:Y:S01]  /*1aca0*/  @!P3 LDC.64 R12, c[0x0][0x5c0] ;  /* 0x00017000ff0cbb82 */ /* 0x001e220000000a00 */
        /* <DEDUP_REMOVED lines=20> */
[----:B---3--:R-:W-:Y:S01]  /*1adf0*/  FFMA R14, R35, UR20, R14 ;  /* 0x00000014230e7c23 */ /* 0x008fe2000800000e */
[----:B------:R-:W-:Y:S01]  /*1ae00*/  @!P3 IADD3 R17, P4, P5, R3, R6, R4 ;  /* 0x000000060311b210 */ /* 0x000fe20007d9e004 */
[----:B------:R-:W2:Y:S03]  /*1ae10*/  LDL.LU R35, [R1+0x3d8] ;  /* 0x0003d80001237983 */ /* 0x000ea60000300800 */
[----:B------:R-:W-:Y:S01]  /*1ae20*/  F2FP.SATFINITE.E4M3.F32.PACK_AB_MERGE_C R15, RZ, R14, RZ ;  /* 0x0000000eff0f723e */ /* 0x000fe200048070ff */
[----:B------:R-:W3:Y:S01]  /*1ae30*/  LDL.LU R38, [R1+0x3dc] ;  /* 0x0003dc0001267983 */ /* 0x000ee20000300800 */
        /* <DEDUP_REMOVED lines=12> */
[----:B------:R-:W-:Y:S01]  /*1af00*/  FFMA R14, R39, UR20, R14 ;  /* 0x00000014270e7c23 */ /* 0x000fe2000800000e */
[----:B------:R-:W-:Y:S01]  /*1af10*/  @!P2 IADD3 R17, P4, P5, R3, R6, R4 ;  /* 0x000000060311a210 */ /* 0x000fe20007d9e004 */
[----:B------:R-:W4:Y:S03]  /*1af20*/  LDL.LU R39, [R1+0x3e0] ;  /* 0x0003e00001277983 */ /* 0x000f260000300800 */
[----:B------:R-:W-:Y:S02]  /*1af30*/  F2FP.SATFINITE.E4M3.F32.PACK_AB_MERGE_C R15, RZ, R14, RZ ;  /* 0x0000000eff0f723e */ /* 0x000fe400048070ff */
[----:B------:R-:W-:-:S03]  /*1af40*/  PRMT R14, RZ, 0x7610, R14 ;  /* 0x00007610ff0e7816 */ /* 0x000fc6000000000e */
[----:B------:R0:W-:Y:S04]  /*1af50*/  @!P3 STG.E.U8 desc[UR14][R12.64+0xb0], R15 ;  /* 0x0000b00f0c00b986 */ /* 0x0001e8000c10110e */
[----:B------:R-:W2:Y:S01]  /*1af60*/  @!P2 LDG.E.U8 R14, desc[UR14][R10.64+0xb1] ;  /* 0x0000b10e0a0ea981 */ /* 0x000ea2000c1e1100 */
[----:B0-----:R-:W0:Y:S01]  /*1af70*/  @!P2 LDC.64 R12, c[0x0][0x5c0] ;  /* 0x00017000ff0cab82 */ /* 0x001e220000000a00 */
[----:B------:R-:W-:Y:S02]  /*1af80*/  ISETP.LT.OR P3, PT, R27, 0xb9, !P0 ;  /* 0x000000b91b00780c */ /* 0x000fe40004761670 */
[----:B------:R-:W-:Y:S02]  /*1af90*/  @!P2 IADD3.X R16, R0, R29, R2, P4, P5 ;  /* 0x0000001d0010a210 */ /* 0x000fe400027ea402 */
[----:B0-----:R-:W-:-:S05]  /*1afa0*/  @!P2 IADD3 R12, P4, R17, R12, RZ ;  /* 0x0000000c110ca210 */ /* 0x001fca0007f9e0ff */
[----:B------:R-:W-:Y:S01]  /*1afb0*/  @!P2 IMAD.X R13, R16, 0x1, R13, P4 ;  /* 0x00000001100da824 */ /* 0x000fe200020e060d */
        /* <DEDUP_REMOVED lines=10> */
[----:B------:R-:W3:Y:S01]  /*1b060*/  @!P3 LDG.E.U8 R14, desc[UR14][R8.64+0xb8] ;  /* 0x0000b80e080eb981 */ /* 0x000ee2000c1e1100 */
[----:B0-----:R-:W0:Y:S02]  /*1b070*/  @!P3 LDC.64 R12, c[0x0][0x5c0] ;  /* 0x00017000ff0cbb82 */ /* 0x001e240000000a00 */
[----:B0-----:R-:W-:-:S04]  /*1b080*/  @!P3 IADD3 R12, P2, P4, R6, R12, R4 ;  /* 0x0000000c060cb210 */ /* 0x001fc80007c5e004 */
[----:B------:R-:W-:Y:S02]  /*1b090*/  @!P3 IADD3.X R13, R29, R13, R2, P2, P4 ;  /* 0x0000000d1d0db210 */ /* 0x000fe400017e8402 */
[----:B---3--:R-:W-:-:S04]  /*1b0a0*/  LOP3.LUT R14, R14, 0xff, RZ, 0xc0, !PT ;  /* 0x000000ff0e0e7812 */ /* 0x008fc800078ec0ff */
[----:B------:R-:W-:-:S05]  /*1b0b0*/  F2FP.F16.E4M3.UNPACK_B R14, R14 ;  /* 0x0000000eff0e723e */ /* 0x000fca00020006ff */
[----:B------:R-:W-:-:S05]  /*1b0c0*/  HADD2.F32 R14, -RZ, R14.H0_H0 ;  /* 0x2000000eff0e7230 */ /* 0x000fca0000004100 */
[----:B------:R-:W-:-:S04]  /*1b0d0*/  FMUL R14, R14, UR21 ;  /* 0x000000150e0e7c20 */ /* 0x000fc80008400000 */
[----:B------:R-:W-:Y:S01]  /*1b0e0*/  FFMA R14, R38, UR20, R14 ;  /* 0x00000014260e7c23 */ /* 0x000fe2000800000e */
[----:B------:R-:W-:Y:S01]  /*1b0f0*/  ISETP.LT.OR P2, PT, R27, 0xb9, !P1 ;  /* 0x000000b91b00780c */ /* 0x000fe20004f41670 */
[----:B------:R-:W3:Y:S03]  /*1b100*/  LDL.LU R38, [R1+0x3e8] ;  /* 0x0003e80001267983 */ /* 0x000ee60000300800 */
[----:B------:R-:W-:Y:S02]  /*1b110*/  F2FP.SATFINITE.E4M3.F32.PACK_AB_MERGE_C R15, RZ, R14, RZ ;  /* 0x0000000eff0f723e */ /* 0x000fe400048070ff */
[----:B------:R-:W-:-:S03]  /*1b120*/  PRMT R14, RZ, 0x7610, R14 ;  /* 0x00007610ff0e7816 */ /* 0x000fc6000000000e */
[----:B------:R0:W-:Y:S04]  /*1b130*/  @!P3 STG.E.U8 desc[UR14][R12.64+0xb8], R15 ;  /* 0x0000b80f0c00b986 */ /* 0x0001e8000c10110e */
[----:B------:R1:W4:Y:S01]  /*1b140*/  @!P0 LDG.E.U8 R14, desc[UR14][R8.64+0xb9] ;  /* 0x0000b90e080e8981 */ /* 0x000322000c1e1100 */
[----:B0-----:R-:W0:Y:S08]  /*1b150*/  @!P2 LDC.64 R12, c[0x0][0x5c0] ;  /* 0x00017000ff0cab82 */ /* 0x001e300000000a00 */
[----:B-1----:R-:W1:Y:S02]  /*1b160*/  @!P0 LDC.64 R8, c[0x0][0x5c0] ;  /* 0x00017000ff088b82 */ /* 0x002e640000000a00 */
[----:B-1----:R-:W-:-:S04]  /*1b170*/  @!P0 IADD3 R8, P3, P4, R6, R8, R4 ;  /* 0x0000000806088210 */ /* 0x002fc80007c7e004 */
        /* <DEDUP_REMOVED lines=10> */
[----:B------:R-:W-:Y:S02]  /*1b220*/  @!P2 IADD3 R17, P0, P3, R3, R6, R4 ;  /* 0x000000060311a210 */ /* 0x000fe40007b1e004 */
[----:B------:R-:W-:Y:S02]  /*1b230*/  ISETP.LT.OR P1, PT, R27, 0xba, !P1 ;  /* 0x000000ba1b00780c */ /* 0x000fe40004f21670 */
[----:B0-----:R-:W-:Y:S02]  /*1b240*/  @!P2 IADD3 R12, P4, R17, R12, RZ ;  /* 0x0000000c110ca210 */ /* 0x001fe40007f9e0ff */
[----:B-1----:R-:W-:-:S05]  /*1b250*/  @!P2 IADD3.X R8, R0, R29, R2, P0, P3 ;  /* 0x0000001d0008a210 */ /* 0x002fca00007e6402 */
[----:B------:R-:W-:-:S04]  /*1b260*/  @!P2 IMAD.X R13, R8, 0x1, R13, P4 ;  /* 0x00000001080da824 */ /* 0x000fc800020e060d */
[----:B------:R-:W0:Y:S01]  /*1b270*/  @!P1 LDC.64 R8, c[0x0][0x5c0] ;  /* 0x00017000ff089b82 */ /* 0x000e220000000a00 */
        /* <DEDUP_REMOVED lines=10> */
[----:B------:R0:W4:Y:S01]  /*1b320*/  @!P1 LDG.E.U8 R14, desc[UR14][R10.64+0xb9] ;  /* 0x0000b90e0a0e9981 */ /* 0x000122000c1e1100 */
[----:B------:R-:W-:Y:S01]  /*1b330*/  IMAD.X R16, RZ, RZ, R37, P0 ;  /* 0x000000ffff107224 */ /* 0x000fe200000e0625 */
[----:B------:R-:W-:Y:S02]  /*1b340*/  ISETP.GE.AND P0, PT, R26, 0x101, PT ;  /* 0x000001011a00780c */ /* 0x000fe40003f06270 */
[----:B------:R-:W-:Y:S01]  /*1b350*/  @!P1 IADD3 R19, P4, P5, R3, R6, R4 ;  /* 0x0000000603139210 */ /* 0x000fe20007d9e004 */
[----:B------:R-:W-:Y:S01]  /*1b360*/  IMAD R16, R16, UR10, RZ ;  /* 0x0000000a10107c24 */ /* 0x000fe2000f8e02ff */
[----:B------:R-:W-:Y:S01]  /*1b370*/  ISETP.LT.OR P2, PT, R27, 0x1, !P0 ;  /* 0x000000011b00780c */ /* 0x000fe20004741670 */
[----:B-1----:R-:W-:Y:S01]  /*1b380*/  IMAD.WIDE.U32 R12, R15, UR10, R30 ;  /* 0x0000000a0f0c7c25 */ /* 0x002fe2000f8e001e */
[----:B------:R-:W-:-:S02]  /*1b390*/  @!P1 IADD3.X R18, R0, R29, R2, P4, P5 ;  /* 0x0000001d00129210 */ /* 0x000fc400027ea402 */
[----:B0-----:R-:W-:Y:S01]  /*1b3a0*/  @!P1 IADD3 R10, P3, R19, R8, RZ ;  /* 0x00000008130a9210 */ /* 0x001fe20007f7e0ff */
[----:B------:R-:W-:Y:S01]  /*1b3b0*/  IMAD R15, R15, UR11, R16 ;  /* 0x0000000b0f0f7c24 */ /* 0x000fe2000f8e0210 */
[----:B------:R-:W-:-:S03]  /*1b3c0*/  IADD3 R8, P4, R12, UR16, RZ ;  /* 0x000000100c087c10 */ /* 0x000fc6000ff9e0ff */
[----:B------:R-:W-:Y:S01]  /*1b3d0*/  @!P1 IMAD.X R11, R18, 0x1, R9, P3 ;  /* 0x00000001120b9824 */ /* 0x000fe200018e0609 */
[----:B------:R-:W-:-:S03]  /*1b3e0*/  IADD3.X R9, R13, UR17, R15, P4, !PT ;  /* 0x000000110d097c10 */ /* 0x000fc6000a7fe40f */
[----:B------:R-:W0:Y:S01]  /*1b3f0*/  @!P2 LDC.64 R12, c[0x0][0x5c0] ;  /* 0x00017000ff0cab82 */ /* 0x000e220000000a00 */
[----:B----4-:R-:W-:-:S04]  /*1b400*/  LOP3.LUT R14, R14, 0xff, RZ, 0xc0, !PT ;  /* 0x000000ff0e0e7812 */ /* 0x010fc800078ec0ff */
[----:B------:R-:W-:-:S05]  /*1b410*/  F2FP.F16.E4M3.UNPACK_B R14, R14 ;  /* 0x0000000eff0e723e */ /* 0x000fca00020006ff */
[----:B------:R-:W-:-:S05]  /*1b420*/  HADD2.F32 R14, -RZ, R14.H0_H0 ;  /* 0x2000000eff0e7230 */ /* 0x000fca0000004100 */
[----:B------:R-:W-:-:S04]  /*1b430*/  FMUL R14, R14, UR21 ;  /* 0x000000150e0e7c20 */ /* 0x000fc80008400000 */
[----:B---3--:R-:W-:Y:S01]  /*1b440*/  FFMA R14, R38, UR20, R14 ;  /* 0x00000014260e7c23 */ /* 0x008fe2000800000e */
[----:B------:R-:W-:Y:S01]  /*1b450*/  USHF.L.U32 UR8, UR6, 0x8, URZ ;  /* 0x0000000806087899 */ /* 0x000fe2000800063f */
[----:B------:R-:W-:Y:S01]  /*1b460*/  ISETP.LT.OR P3, PT, R27, 0x2, !P0 ;  /* 0x000000021b00780c */ /* 0x000fe20004761670 */
[----:B------:R-:W-:Y:S01]  /*1b470*/  USHF.L.U64.HI UR7, UR6, 0x8, UR7 ;  /* 0x0000000806077899 */ /* 0x000fe20008010207 */
[----:B------:R-:W3:Y:S01]  /*1b480*/  LDL.LU R38, [R1+0x3f0] ;  /* 0x0003f00001267983 */ /* 0x000ee20000300800 */
[----:B------:R-:W-:Y:S02]  /*1b490*/  F2FP.SATFINITE.E4M3.F32.PACK_AB_MERGE_C R17, RZ, R14, RZ ;  /* 0x0000000eff11723e */ /* 0x000fe400048070ff */
[----:B------:R-:W-:-:S03]  /*1b4a0*/  PRMT R14, RZ, 0x7610, R14 ;  /* 0x00007610ff0e7816 */ /* 0x000fc6000000000e */
[----:B------:R1:W-:Y:S04]  /*1b4b0*/  @!P1 STG.E.U8 desc[UR14][R10.64+0xb9], R17 ;  /* 0x0000b9110a009986 */ /* 0x0003e8000c10110e */
[----:B------:R-:W4:Y:S01]  /*1b4c0*/  @!P2 LDG.E.U8 R14, desc[UR14][R8.64] ;  /* 0x0000000e080ea981 */ /* 0x000f22000c1e1100 */
[----:B0-----:R-:W-:-:S04]  /*1b4d0*/  @!P2 IADD3 R12, P1, P4, R6, UR8, R12 ;  /* 0x00000008060cac10 */ /* 0x001fc8000fc3e00c */
[----:B------:R-:W-:Y:S01]  /*1b4e0*/  @!P2 IADD3.X R13, R29, UR7, R13, P1, P4 ;  /* 0x000000071d0dac10 */ /* 0x000fe20008fe840d */
[----:B-1----:R-:W0:Y:S01]  /*1b4f0*/  @!P3 LDC.64 R10, c[0x0][0x5c0] ;  /* 0x00017000ff0abb82 */ /* 0x002e220000000a00 */
        /* <DEDUP_REMOVED lines=12> */
[----:B------:R-:W-:Y:S01]  /*1b5c0*/  ISETP.GE.AND P1, PT, R26, 0x109, PT ;  /* 0x000001091a00780c */ /* 0x000fe20003f26270 */
[----:B------:R-:W-:-:S03]  /*1b5d0*/  IMAD.WIDE.U32 R30, R17, UR10, R30 ;  /* 0x0000000a111e7c25 */ /* 0x000fc6000f8e001e */
[----:B------:R-:W-:Y:S01]  /*1b5e0*/  ISETP.LT.OR P2, PT, R27, 0x1, !P1 ;  /* 0x000000011b00780c */ /* 0x000fe20004f41670 */
[----:B------:R-:W-:-:S04]  /*1b5f0*/  IMAD R36, R36, UR10, RZ ;  /* 0x0000000a24247c24 */ /* 0x000fc8000f8e02ff */
[----:B------:R-:W-:Y:S01]  /*1b600*/  IMAD R17, R17, UR11, R36 ;  /* 0x0000000b11117c24 */ /* 0x000fe2000f8e0224 */
[----:B------:R-:W-:Y:S02]  /*1b610*/  PRMT R16, RZ, 0x7610, R16 ;  /* 0x00007610ff107816 */ /* 0x000fe40000000010 */
[----:B----4-:R-:W-:-:S04]  /*1b620*/  LOP3.LUT R14, R14, 0xff, RZ, 0xc0, !PT ;  /* 0x000000ff0e0e7812 */ /* 0x010fc800078ec0ff */
[----:B------:R-:W-:-:S05]  /*1b630*/  F2FP.F16.E4M3.UNPACK_B R14, R14 ;  /* 0x0000000eff0e723e */ /* 0x000fca00020006ff */
[----:B------:R-:W-:Y:S01]  /*1b640*/  HADD2.F32 R15, -RZ, R14.H0_H0 ;  /* 0x2000000eff0f7230 */ /* 0x000fe20000004100 */
[----:B0-----:R-:W-:-:S04]  /*1b650*/  @!P3 IADD3 R14, P4, P5, R6, UR8, R10 ;  /* 0x00000008060ebc10 */ /* 0x001fc8000fd9e00a */
[----:B------:R-:W-:-:S04]  /*1b660*/  FMUL R15, R15, UR21 ;  /* 0x000000150f0f7c20 */ /* 0x000fc80008400000 */
[----:B---3--:R-:W-:Y:S01]  /*1b670*/  FFMA R12, R38, UR20, R15 ;  /* 0x00000014260c7c23 */ /* 0x008fe2000800000f */
[----:B------:R-:W-:Y:S01]  /*1b680*/  @!P3 IADD3.X R15, R29, UR7, R11, P4, P5 ;  /* 0x000000071d0fbc10 */ /* 0x000fe2000a7ea40b */
[----:B------:R-:W3:Y:S01]  /*1b690*/  LDL.LU R38, [R1+0x3f8] ;  /* 0x0003f80001267983 */ /* 0x000ee20000300800 */
[----:B------:R-:W-:Y:S02]  /*1b6a0*/  IADD3 R10, P4, R30, UR16, RZ ;  /* 0x000000101e0a7c10 */ /* 0x000fe4000ff9e0ff */
[----:B------:R-:W-:Y:S01]  /*1b6b0*/  F2FP.SATFINITE.E4M3.F32.PACK_AB_MERGE_C R19, RZ, R12, RZ ;  /* 0x0000000cff13723e */ /* 0x000fe200048070ff */
[----:B------:R-:W4:Y:S01]  /*1b6c0*/  LDL.LU R39, [R1+0x3fc] ;  /* 0x0003fc0001277983 */ /* 0x000f220000300800 */
[----:B------:R-:W-:Y:S01]  /*1b6d0*/  IADD3.X R11, R31, UR17, R17, P4, !PT ;  /* 0x000000111f0b7c10 */ /* 0x000fe2000a7fe411 */
[----:B------:R-:W0:Y:S02]  /*1b6e0*/  @!P2 LDC.64 R12, c[0x0][0x5c0] ;  /* 0x00017000ff0cab82 */ /* 0x000e240000000a00 */
[----:B------:R1:W-:Y:S04]  /*1b6f0*/  @!P3 STG.E.U8 desc[UR14][R14.64+0x1], R19 ;  /* 0x000001130e00b986 */ /* 0x0003e8000c10110e */
[----:B------:R-:W2:Y:S01]  /*1b700*/  @!P2 LDG.E.U8 R16, desc[UR14][R10.64] ;  /* 0x0000000e0a10a981 */ /* 0x000ea2000c1e1100 */
[----:B------:R-:W-:-:S02]  /*1b710*/  @!P2 IADD3 R17, P4, P5, R3, UR8, R6 ;  /* 0x000000080311ac10 */ /* 0x000fc4000fd9e006 */
[----:B------:R-:W-:Y:S02]  /*1b720*/  ISETP.LT.OR P3, PT, R27, 0x2, !P1 ;  /* 0x000000021b00780c */ /* 0x000fe40004f61670 */
[----:B------:R-:W-:Y:S02]  /*1b730*/  @!P2 IADD3.X R18, R0, UR7, R29, P4, P5 ;  /* 0x000000070012ac10 */ /* 0x000fe4000a7ea41d */
[----:B-1----:R-:W-:-:S09]  /*1b740*/  PRMT R14, RZ, 0x7610, R14 ;  /* 0x00007610ff0e7816 */ /* 0x002fd2000000000e */
[----:B------:R-:W1:Y:S01]  /*1b750*/  @!P3 LDC.64 R20, c[0x0][0x5c0] ;  /* 0x00017000ff14bb82 */ /* 0x000e620000000a00 */
[----:B0-----:R-:W-:-:S05]  /*1b760*/  @!P2 IADD3 R12, P4, R17, R12, RZ ;  /* 0x0000000c110ca210 */ /* 0x001fca0007f9e0ff */
[----:B------:R-:W-:Y:S01]  /*1b770*/  @!P2 IMAD.X R13, R18, 0x1, R13, P4 ;  /* 0x00000001120da824 */ /* 0x000fe200020e060d */
[----:B--2---:R-:W-:-:S04]  /*1b780*/  LOP3.LUT R16, R16, 0xff, RZ, 0xc0, !PT ;  /* 0x000000ff10107812 */ /* 0x004fc800078ec0ff */
[----:B------:R-:W-:-:S05]  /*1b790*/  F2FP.F16.E4M3.UNPACK_B R16, R16 ;  /* 0x00000010ff10723e */ /* 0x000fca00020006ff */
[----:B------:R-:W-:-:S05]  /*1b7a0*/  HADD2.F32 R16, -RZ, R16.H0_H0 ;  /* 0x20000010ff107230 */ /* 0x000fca0000004100 */
[----:B------:R-:W-:-:S04]  /*1b7b0*/  FMUL R16, R16, UR21 ;  /* 0x0000001510107c20 */ /* 0x000fc80008400000 */
[----:B------:R-:W-:Y:S01]  /*1b7c0*/  FFMA R16, R35, UR20, R16 ;  /* 0x0000001423107c23 */ /* 0x000fe20008000010 */
[----:B------:R-:W-:Y:S01]  /*1b7d0*/  @!P3 IADD3 R19, P4, P5, R3, UR8, R6 ;  /* 0x000000080313bc10 */ /* 0x000fe2000fd9e006 */
[----:B------:R-:W2:Y:S03]  /*1b7e0*/  LDL.LU R35, [R1+0x400] ;  /* 0x0004000001237983 */ /* 0x000ea60000300800 */
[----:B------:R-:W-:-:S05]  /*1b7f0*/  F2FP.SATFINITE.E4M3.F32.PACK_AB_MERGE_C R17, RZ, R16, RZ ;  /* 0x00000010ff11723e */ /* 0x000fca00048070ff */
[----:B------:R3:W-:Y:S04]  /*1b800*/  @!P2 STG.E.U8 desc[UR14][R12.64], R17 ;  /* 0x000000110c00a986 */ /* 0x0007e8000c10110e */
[----:B------:R-:W4:Y:S01]  /*1b810*/  @!P3 LDG.E.U8 R14, desc[UR14][R10.64+0x1] ;  /* 0x0000010e0a0eb981 */ /* 0x000f22000c1e1100 */
[----:B------:R-:W-:Y:S02]  /*1b820*/  ISETP.LT.OR P2, PT, R27, 0x9, !P0 ;  /* 0x000000091b00780c */ /* 0x000fe40004741670 */
[----:B------:R-:W-:Y:S02]  /*1b830*/  @!P3 IADD3.X R16, R0, UR7, R29, P4, P5 ;  /* 0x000000070010bc10 */ /* 0x000fe4000a7ea41d */
[----:B----4-:R-:W-:-:S04]  /*1b840*/  LOP3.LUT R14, R14, 0xff, RZ, 0xc0, !PT ;  /* 0x000000ff0e0e7812 */ /* 0x010fc800078ec0ff */
[----:B------:R-:W-:-:S05]  /*1b850*/  F2FP.F16.E4M3.UNPACK_B R14, R14 ;  /* 0x0000000eff0e723e */ /* 0x000fca00020006ff */
[----:B------:R-:W-:-:S05]  /*1b860*/  HADD2.F32 R14, -RZ, R14.H0_H0 ;  /* 0x2000000eff0e7230 */ /* 0x000fca0000004100 */
[----:B------:R-:W-:Y:S01]  /*1b870*/  FMUL R15, R14, UR21 ;  /* 0x000000150e0f7c20 */ /* 0x000fe20008400000 */
[----:B-1----:R-:W-:Y:S02]  /*1b880*/  @!P3 IADD3 R14, P4, R19, R20, RZ ;  /* 0x00000014130eb210 */ /* 0x002fe40007f9e0ff */
[----:B------:R-:W0:Y:S01]  /*1b890*/  @!P2 LDC.64 R18, c[0x0][0x5c0] ;  /* 0x00017000ff12ab82 */ /* 0x000e220000000a00 */
[----:B---3--:R-:W-:Y:S02]  /*1b8a0*/  FFMA R12, R38, UR20, R15 ;  /* 0x00000014260c7c23 */ /* 0x008fe4000800000f */
[----:B------:R-:W-:Y:S01]  /*1b8b0*/  @!P3 IMAD.X R15, R16, 0x1, R21, P4 ;  /* 0x00000001100fb824 */ /* 0x000fe200020e0615 */
[----:B------:R-:W3:Y:S02]  /*1b8c0*/  LDL.LU R38, [R1+0x404] ;  /* 0x0004040001267983 */ /* 0x000ee40000300800 */
[----:B------:R-:W-:Y:S02]  /*1b8d0*/  F2FP.SATFINITE.E4M3.F32.PACK_AB_MERGE_C R17, RZ, R12, RZ ;  /* 0x0000000cff11723e */ /* 0x000fe400048070ff */
[----:B------:R-:W-:-:S03]  /*1b8e0*/  PRMT R12, RZ, 0x7610, R12 ;  /* 0x00007610ff0c7816 */ /* 0x000fc6000000000c */
[----:B------:R1:W-:Y:S04]  /*1b8f0*/  @!P3 STG.E.U8 desc[UR14][R14.64+0x1], R17 ;  /* 0x000001110e00b986 */ /* 0x0003e8000c10110e */
[----:B------:R-:W4:Y:S01]  /*1b900*/  @!P2 LDG.E.U8 R12, desc[UR14][R8.64+0x8] ;  /* 0x0000080e080ca981 */ /* 0x000f22000c1e1100 */
[----:B------:R-:W-:Y:S02]  /*1b910*/  ISETP.LT.OR P3, PT, R27, 0xa, !P0 ;  /* 0x0000000a1b00780c */ /* 0x000fe40004761670 */
[----:B-1----:R-:W-:Y:S02]  /*1b920*/  PRMT R14, RZ, 0x7610, R14 ;  /* 0x00007610ff0e7816 */ /* 0x002fe4000000000e */
[----:B----4-:R-:W-:-:S04]  /*1b930*/  LOP3.LUT R12, R12, 0xff, RZ, 0xc0, !PT ;  /* 0x000000ff0c0c7812 */ /* 0x010fc800078ec0ff */
[----:B------:R-:W-:-:S05]  /*1b940*/  F2FP.F16.E4M3.UNPACK_B R12, R12 ;  /* 0x0000000cff0c723e */ /* 0x000fca00020006ff */
[----:B------:R-:W-:-:S05]  /*1b950*/  HADD2.F32 R12, -RZ, R12.H0_H0 ;  /* 0x2000000cff0c7230 */ /* 0x000fca0000004100 */
[----:B------:R-:W-:Y:S01]  /*1b960*/  FMUL R13, R12, UR21 ;  /* 0x000000150c0d7c20 */ /* 0x000fe20008400000 */
[----:B0-----:R-:W-:-:S03]  /*1b970*/  @!P2 IADD3 R12, P4, P5, R6, UR8, R18 ;  /* 0x00000008060cac10 */ /* 0x001fc6000fd9e012 */
[----:B------:R-:W-:Y:S01]  /*1b980*/  FFMA R16, R39, UR20, R13 ;  /* 0x0000001427107c23 */ /* 0x000fe2000800000d */
[----:B------:R-:W-:Y:S02]  /*1b990*/  @!P2 IADD3.X R13, R29, UR7, R19, P4, P5 ;  /* 0x000000071d0dac10 */ /* 0x000fe4000a7ea413 */
[----:B------:R-:W0:Y:S02]  /*1b9a0*/  @!P3 LDC.64 R18, c[0x0][0x5c0] ;  /* 0x00017000ff12bb82 */ /* 0x000e240000000a00 */
[----:B------:R-:W-:-:S05]  /*1b9b0*/  F2FP.SATFINITE.E4M3.F32.PACK_AB_MERGE_C R17, RZ, R16, RZ ;  /* 0x00000010ff11723e */ /* 0x000fca00048070ff */
[----:B------:R1:W-:Y:S04]  /*1b9c0*/  @!P2 STG.E.U8 desc[UR14][R12.64+0x8], R17 ;  /* 0x000008110c00a986 */ /* 0x0003e8000c10110e */
[----:B------:R-:W4:Y:S01]  /*1b9d0*/  @!P3 LDG.E.U8 R14, desc[UR14][R8.64+0x9] ;  /* 0x0000090e080eb981 */ /* 0x000f22000c1e1100 */
[----:B------:R-:W-:Y:S02]  /*1b9e0*/  ISETP.LT.OR P2, PT, R27, 0x9, !P1 ;  /* 0x000000091b00780c */ /* 0x000fe40004f41670 */
[----:B-1----:R-:W-:-:S11]  /*1b9f0*/  PRMT R12, RZ, 0x7610, R12 ;  /* 0x00007610ff0c7816 */ /* 0x002fd6000000000c */
[----:B------:R-:W1:Y:S01]  /*1ba00*/  @!P2 LDC.64 R20, c[0x0][0x5c0] ;  /* 0x00017000ff14ab82 */ /* 0x000e620000000a00 */
[----:B----4-:R-:W-:-:S04]  /*1ba10*/  LOP3.LUT R14, R14, 0xff, RZ, 0xc0, !PT ;  /* 0x000000ff0e0e7812 */ /* 0x010fc800078ec0ff */
[----:B------:R-:W-:-:S05]  /*1ba20*/  F2FP.F16.E4M3.UNPACK_B R14, R14 ;  /* 0x0000000eff0e723e */ /* 0x000fca00020006ff */
[----:B------:R-:W-:-:S05]  /*1ba30*/  HADD2.F32 R14, -RZ, R14.H0_H0 ;  /* 0x2000000eff0e7230 */ /* 0x000fca0000004100 */
[----:B------:R-:W-:Y:S01]  /*1ba40*/  FMUL R15, R14, UR21 ;  /* 0x000000150e0f7c20 */ /* 0x000fe20008400000 */
[----:B0-----:R-:W-:-:S03]  /*1ba50*/  @!P3 IADD3 R14, P4, P5, R6, UR8, R18 ;  /* 0x00000008060ebc10 */ /* 0x001fc6000fd9e012 */
[----:B--2---:R-:W-:Y:S01]  /*1ba60*/  FFMA R16, R35, UR20, R15 ;  /* 0x0000001423107c23 */ /* 0x004fe2000800000f */
[----:B------:R-:W-:Y:S01]  /*1ba70*/  @!P3 IADD3.X R15, R29, UR7, R19, P4, P5 ;  /* 0x000000071d0fbc10 */ /* 0x000fe2000a7ea413 */
[----:B------:R-:W2:Y:S03]  /*1ba80*/  LDL.LU R35, [R1+0x408] ;  /* 0x0004080001237983 */ /* 0x000ea60000300800 */
[----:B------:R-:W-:Y:S01]  /*1ba90*/  F2FP.SATFINITE.E4M3.F32.PACK_AB_MERGE_C R17, RZ, R16, RZ ;  /* 0x00000010ff11723e */ /* 0x000fe200048070ff */
[----:B------:R-:W4:Y:S04]  /*1baa0*/  LDL.LU R39, [R1+0x40c] ;  /* 0x00040c0001277983 */ /* 0x000f280000300800 */
[----:B------:R3:W-:Y:S04]  /*1bab0*/  @!P3 STG.E.U8 desc[UR14][R14.64+0x9], R17 ;  /* 0x000009110e00b986 */ /* 0x0007e8000c10110e */
[----:B------:R-:W3:Y:S01]  /*1bac0*/  @!P2 LDG.E.U8 R12, desc[UR14][R10.64+0x8] ;  /* 0x0000080e0a0ca981 */ /* 0x000ee2000c1e1100 */
[----:B------:R-:W-:-:S02]  /*1bad0*/  @!P2 IADD3 R19, P4, P5, R3, UR8, R6 ;  /* 0x000000080313ac10 */ /* 0x000fc4000fd9e006 */
[----:B------:R-:W-:Y:S02]  /*1bae0*/  ISETP.LT.OR P3, PT, R27, 0xa, !P1 ;  /* 0x0000000a1b00780c */ /* 0x000fe40004f61670 */
[----:B------:R-:W-:Y:S02]  /*1baf0*/  @!P2 IADD3.X R16, R0, UR7, R29, P4, P5 ;  /* 0x000000070010ac10 */ /* 0x000fe4000a7ea41d */
[----:B---3--:R-:W-:-:S04]  /*1bb00*/  LOP3.LUT R12, R12, 0xff, RZ, 0xc0, !PT ;  /* 0x000000ff0c0c7812 */ /* 0x008fc800078ec0ff */
[----:B------:R-:W-:-:S05]  /*1bb10*/  F2FP.F16.E4M3.UNPACK_B R12, R12 ;  /* 0x0000000cff0c723e */ /* 0x000fca00020006ff */
[----:B------:R-:W-:-:S05]  /*1bb20*/  HADD2.F32 R12, -RZ, R12.H0_H0 ;  /* 0x2000000cff0c7230 */ /* 0x000fca0000004100 */
[----:B------:R-:W-:Y:S01]  /*1bb30*/  FMUL R13, R12, UR21 ;  /* 0x000000150c0d7c20 */ /* 0x000fe20008400000 */
[----:B-1----:R-:W-:-:S03]  /*1bb40*/  @!P2 IADD3 R12, P4, R19, R20, RZ ;  /* 0x00000014130ca210 */ /* 0x002fc60007f9e0ff */
[----:B------:R-:W-:Y:S02]  /*1bb50*/  FFMA R14, R38, UR20, R13 ;  /* 0x00000014260e7c23 */ /* 0x000fe4000800000d */
[----:B------:R-:W-:Y:S01]  /*1bb60*/  @!P2 IMAD.X R13, R16, 0x1, R21, P4 ;  /* 0x00000001100da824 */ /* 0x000fe200020e0615 */
[----:B------:R-:W3:Y:S01]  /*1bb70*/  LDL.LU R38, [R1+0x410] ;  /* 0x0004100001267983 */ /* 0x000ee20000300800 */
[----:B------:R-:W0:Y:S01]  /*1bb80*/  @!P3 LDC.64 R20, c[0x0][0x5c0] ;  /* 0x00017000ff14bb82 */ /* 0x000e220000000a00 */
[----:B------:R-:W-:Y:S02]  /*1bb90*/  F2FP.SATFINITE.E4M3.F32.PACK_AB_MERGE_C R17, RZ, R14, RZ ;  /* 0x0000000eff11723e */ /* 0x000fe400048070ff */
[----:B------:R-:W-:-:S03]  /*1bba0*/  PRMT R14, RZ, 0x7610, R14 ;  /* 0x00007610ff0e7816 */ /* 0x000fc6000000000e */
[----:B------:R2:W-:Y:S04]  /*1bbb0*/  @!P2 STG.E.U8 desc[UR14][R12.64+0x8], R17 ;  /* 0x000008110c00a986 */ /* 0x0005e8000c10110e */
[----:B------:R-:W4:Y:S01]  /*1bbc0*/  @!P3 LDG.E.U8 R14, desc[UR14][R10.64+0x9] ;  /* 0x0000090e0a0eb981 */ /* 0x000f22000c1e1100 */
[----:B------:R-:W-:Y:S02]  /*1bbd0*/  @!P3 IADD3 R19, P4, P5, R3, UR8, R6 ;  /* 0x000000080313bc10 */ /* 0x000fe4000fd9e006 */
[----:B------:R-:W-:Y:S02]  /*1bbe0*/  ISETP.LT.OR P2, PT, R27, 0x11, !P0 ;  /* 0x000000111b00780c */ /* 0x000fe40004741670 */
[----:B------:R-:W-:Y:S02]  /*1bbf0*/  @!P3 IADD3.X R16, R0, UR7, R29, P4, P5 ;  /* 0x000000070010bc10 */ /* 0x000fe4000a7ea41d */
[----:B----4-:R-:W-:-:S04]  /*1bc00*/  LOP3.LUT R14, R14, 0xff, RZ, 0xc0, !PT ;  /* 0x000000ff0e0e7812 */ /* 0x010fc800078ec0ff */
[----:B------:R-:W-:-:S05]  /*1bc10*/  F2FP.F16.E4M3.UNPACK_B R14, R14 ;  /* 0x0000000eff0e723e */ /* 0x000fca00020006ff */
[----:B------:R-:W-:-:S05]  /*1bc20*/  HADD2.F32 R14, -RZ, R14.H0_H0 ;  /* 0x2000000eff0e7230 */ /* 0x000fca0000004100 */
[----:B------:R-:W-:Y:S01]  /*1bc30*/  FMUL R15, R14, UR21 ;  /* 0x000000150e0f7c20 */ /* 0x000fe20008400000 */
[----:B0-----:R-:W-:Y:S02]  /*1bc40*/  @!P3 IADD3 R14, P4, R19, R20, RZ ;  /* 0x00000014130eb210 */ /* 0x001fe40007f9e0ff */
[----:B------:R-:W0:Y:S01]  /*1bc50*/  @!P2 LDC.64 R18, c[0x0][0x5c0] ;  /* 0x00017000ff12ab82 */ /* 0x000e220000000a00 */
[----:B--2---:R-:W-:Y:S02]  /*1bc60*/  FFMA R12, R35, UR20, R15 ;  /* 0x00000014230c7c23 */ /* 0x004fe4000800000f */
[----:B------:R-:W-:Y:S01]  /*1bc70*/  @!P3 IMAD.X R15, R16, 0x1, R21, P4 ;  /* 0x00000001100fb824 */ /* 0x000fe200020e0615 */
[----:B------:R-:W2:Y:S02]  /*1bc80*/  LDL.LU R35, [R1+0x414] ;  /* 0x0004140001237983 */ /* 0x000ea40000300800 */
        /* <DEDUP_REMOVED lines=25> */
[----:B---3--:R-:W-:Y:S01]  /*1be20*/  FFMA R16, R38, UR20, R15 ;  /* 0x0000001426107c23 */ /* 0x008fe2000800000f */
[----:B------:R-:W-:Y:S01]  /*1be30*/  @!P3 IADD3.X R15, R29, UR7, R19, P4, P5 ;  /* 0x000000071d0fbc10 */ /* 0x000fe2000a7ea413 */
[----:B------:R-:W3:Y:S03]  /*1be40*/  LDL.LU R38, [R1+0x418] ;  /* 0x0004180001267983 */ /* 0x000ee60000300800 */
[----:B------:R-:W-:Y:S01]  /*1be50*/  F2FP.SATFINITE.E4M3.F32.PACK_AB_MERGE_C R17, RZ, R16, RZ ;  /* 0x00000010ff11723e */ /* 0x000fe200048070ff */
[----:B------:R-:W4:Y:S04]  /*1be60*/  LDL.LU R39, [R1+0x41c] ;  /* 0x00041c0001277983 */ /* 0x000f280000300800 */
[----:B------:R2:W-:Y:S04]  /*1be70*/  @!P3 STG.E.U8 desc[UR14][R14.64+0x11], R17 ;  /* 0x000011110e00b986 */ /* 0x0005e8000c10110e */
[----:B------:R-:W2:Y:S01]  /*1be80*/  @!P2 LDG.E.U8 R12, desc[UR14][R10.64+0x10] ;  /* 0x0000100e0a0ca981 */ /* 0x000ea2000c1e1100 */
[----:B------:R-:W-:-:S02]  /*1be90*/  @!P2 IADD3 R19, P4, P5, R3, UR8, R6 ;  /* 0x000000080313ac10 */ /* 0x000fc4000fd9e006 */
[----:B------:R-:W-:Y:S02]  /*1bea0*/  ISETP.LT.OR P3, PT, R27, 0x12, !P1 ;  /* 0x000000121b00780c */ /* 0x000fe40004f61670 */
[----:B------:R-:W-:Y:S02]  /*1beb0*/  @!P2 IADD3.X R16, R0, UR7, R29, P4, P5 ;  /* 0x000000070010ac10 */ /* 0x000fe4000a7ea41d */
[----:B--2---:R-:W-:-:S04]  /*1bec0*/  LOP3.LUT R12, R12, 0xff, RZ, 0xc0, !PT ;  /* 0x000000ff0c0c7812 */ /* 0x004fc800078ec0ff */
[----:B------:R-:W-:-:S05]  /*1bed0*/  F2FP.F16.E4M3.UNPACK_B R12, R12 ;  /* 0x0000000cff0c723e */ /* 0x000fca00020006ff */
[----:B------:R-:W-:-:S05]  /*1bee0*/  HADD2.F32 R12, -RZ, R12.H0_H0 ;  /* 0x2000000cff0c7230 */ /* 0x000fca0000004100 */
[----:B------:R-:W-:Y:S01]  /*1bef0*/  FMUL R13, R12, UR21 ;  /* 0x000000150c0d7c20 */ /* 0x000fe20008400000 */
[----:B-1----:R-:W-:-:S03]  /*1bf00*/  @!P2 IADD3 R12, P4, R19, R20, RZ ;  /* 0x00000014130ca210 */ /* 0x002fc60007f9e0ff */
[----:B------:R-:W-:Y:S02]  /*1bf10*/  FFMA R14, R35, UR20, R13 ;  /* 0x00000014230e7c23 */ /* 0x000fe4000800000d */
[----:B------:R-:W-:Y:S01]  /*1bf20*/  @!P2 IMAD.X R13, R16, 0x1, R21, P4 ;  /* 0x00000001100da824 */ /* 0x000fe200020e0615 */
[----:B------:R-:W2:Y:S01]  /*1bf30*/  LDL.LU R35, [R1+0x420] ;  /* 0x0004200001237983 */ /* 0x000ea20000300800 */
        /* <DEDUP_REMOVED lines=929> */
[----:B------:R-:W-:Y:S01]  /*1f950*/  @!P2 IADD3.X R13, R29, UR7, R19, P4, P5 ;  /* 0x000000071d0dac10 */ /* 0x000fe2000a7ea413 */
[----:B------:R-:W4:Y:S01]  /*1f960*/  LDL.LU R39, [R1+0x518] ;  /* 0x0005180001277983 */ /* 0x000f220000300800 */
[----:B------:R-:W0:Y:S02]  /*1f970*/  @!P3 LDC.64 R18, c[0x0][0x5c0] ;  /* 0x00017000ff12bb82 */ /* 0x000e240000000a00 */
[----:B------:R-:W-:-:S05]  /*1f980*/  F2FP.SATFINITE.E4M3.F32.PACK_AB_MERGE_C R17, RZ, R16, RZ ;  /* 0x00000010ff11723e */ /* 0x000fca00048070ff */
[----:B------:R1:W-:Y:S04]  /*1f990*/  @!P2 STG.E.U8 desc[UR14][R12.64+0x90], R17 ;  /* 0x000090110c00a986 */ /* 0x0003e8000c10110e */
[----:B------:R-:W3:Y:S01]  /*1f9a0*/  @!P3 LDG.E.U8 R14, desc[UR14][R8.64+0x91] ;  /* 0x0000910e080eb981 */ /* 0x000ee2000c1e1100 */
[----:B------:R-:W-:Y:S02]  /*1f9b0*/  ISETP.LT.OR P2, PT, R27, 0x91, !P1 ;  /* 0x000000911b00780c */ /* 0x000fe40004f41670 */
[----:B-1----:R-:W-:-:S11]  /*1f9c0*/  PRMT R12, RZ, 0x7610, R12 ;  /* 0x00007610ff0c7816 */ /* 0x002fd6000000000c */
[----:B------:R-:W1:Y:S01]  /*1f9d0*/  @!P2 LDC.64 R20, c[0x0][0x5c0] ;  /* 0x00017000ff14ab82 */ /* 0x000e620000000a00 */
[----:B---3--:R-:W-:-:S04]  /*1f9e0*/  LOP3.LUT R14, R14, 0xff, RZ, 0xc0, !PT ;  /* 0x000000ff0e0e7812 */ /* 0x008fc800078ec0ff */
[----:B------:R-:W-:-:S05]  /*1f9f0*/  F2FP.F16.E4M3.UNPACK_B R14, R14 ;  /* 0x0000000eff0e723e */ /* 0x000fca00020006ff */
[----:B------:R-:W-:-:S05]  /*1fa00*/  HADD2.F32 R14, -RZ, R14.H0_H0 ;  /* 0x2000000eff0e7230 */ /* 0x000fca0000004100 */
[----:B------:R-:W-:Y:S01]  /*1fa10*/  FMUL R15, R14, UR21 ;  /* 0x000000150e0f7c20 */ /* 0x000fe20008400000 */
[----:B0-----:R-:W-:-:S03]  /*1fa20*/  @!P3 IADD3 R14, P4, P5, R6, UR8, R18 ;  /* 0x00000008060ebc10 */ /* 0x001fc6000fd9e012 */
[----:B------:R-:W-:Y:S01]  /*1fa30*/  FFMA R16, R38, UR20, R15 ;  /* 0x0000001426107c23 */ /* 0x000fe2000800000f */
[----:B------:R-:W-:Y:S01]  /*1fa40*/  @!P3 IADD3.X R15, R29, UR7, R19, P4, P5 ;  /* 0x000000071d0fbc10 */ /* 0x000fe2000a7ea413 */
[----:B------:R-:W3:Y:S03]  /*1fa50*/  LDL.LU R38, [R1+0x51c] ;  /* 0x00051c0001267983 */ /* 0x000ee60000300800 */
[----:B------:R-:W-:-:S05]  /*1fa60*/  F2FP.SATFINITE.E4M3.F32.PACK_AB_MERGE_C R17, RZ, R16, RZ ;  /* 0x00000010ff11723e */ /* 0x000fca00048070ff */
        /* <DEDUP_REMOVED lines=9> */
[----:B-1----:R-:W-:-:S03]  /*1fb00*/  @!P2 IADD3 R12, P4, R19, R20, RZ ;  /* 0x00000014130ca210 */ /* 0x002fc60007f9e0ff */
[----:B--2---:R-:W-:Y:S02]  /*1fb10*/  FFMA R14, R35, UR20, R13 ;  /* 0x00000014230e7c23 */ /* 0x004fe4000800000d */
        /* <DEDUP_REMOVED lines=16> */
[----:B-1----:R-:W-:Y:S02]  /*1fc20*/  FFMA R12, R39, UR20, R15 ;  /* 0x00000014270c7c23 */ /* 0x002fe4000800000f */
[----:B------:R-:W-:Y:S01]  /*1fc30*/  @!P3 IMAD.X R15, R16, 0x1, R21, P4 ;  /* 0x00000001100fb824 */ /* 0x000fe200020e0615 */
[----:B------:R-:W4:Y:S02]  /*1fc40*/  LDL.LU R39, [R1+0x524] ;  /* 0x0005240001277983 */ /* 0x000f240000300800 */
[----:B------:R-:W-:Y:S02]  /*1fc50*/  F2FP.SATFINITE.E4M3.F32.PACK_AB_MERGE_C R17, RZ, R12, RZ ;  /* 0x0000000cff11723e */ /* 0x000fe400048070ff */
[----:B------:R-:W-:-:S03]  /*1fc60*/  PRMT R12, RZ, 0x7610, R12 ;  /* 0x00007610ff0c7816 */ /* 0x000fc6000000000c */
[----:B------:R1:W-:Y:S04]  /*1fc70*/  @!P3 STG.E.U8 desc[UR14][R14.64+0x91], R17 ;  /* 0x000091110e00b986 */ /* 0x0003e8000c10110e */
[----:B------:R-:W3:Y:S01]  /*1fc80*/  @!P2 LDG.E.U8 R12, desc[UR14][R8.64+0x98] ;  /* 0x0000980e080ca981 */ /* 0x000ee2000c1e1100 */
[----:B------:R-:W-:Y:S02]  /*1fc90*/  ISETP.LT.OR P3, PT, R27, 0x9a, !P0 ;  /* 0x0000009a1b00780c */ /* 0x000fe40004761670 */
[----:B-1----:R-:W-:Y:S02]  /*1fca0*/  PRMT R14, RZ, 0x7610, R14 ;  /* 0x00007610ff0e7816 */ /* 0x002fe4000000000e */
[----:B---3--:R-:W-:-:S04]  /*1fcb0*/  LOP3.LUT R12, R12, 0xff, RZ, 0xc0, !PT ;  /* 0x000000ff0c0c7812 */ /* 0x008fc800078ec0ff */
[----:B------:R-:W-:-:S05]  /*1fcc0*/  F2FP.F16.E4M3.UNPACK_B R12, R12 ;  /* 0x0000000cff0c723e */ /* 0x000fca00020006ff */
[----:B------:R-:W-:-:S05]  /*1fcd0*/  HADD2.F32 R12, -RZ, R12.H0_H0 ;  /* 0x2000000cff0c7230 */ /* 0x000fca0000004100 */
[----:B------:R-:W-:Y:S01]  /*1fce0*/  FMUL R13, R12, UR21 ;  /* 0x000000150c0d7c20 */ /* 0x000fe20008400000 */
[----:B0-----:R-:W-:-:S03]  /*1fcf0*/  @!P2 IADD3 R12, P4, P5, R6, UR8, R18 ;  /* 0x00000008060cac10 */ /* 0x001fc6000fd9e012 */
[----:B------:R-:W-:Y:S01]  /*1fd00*/  FFMA R16, R38, UR20, R13 ;  /* 0x0000001426107c23 */ /* 0x000fe2000800000d */
[----:B------:R-:W-:Y:S01]  /*1fd10*/  @!P2 IADD3.X R13, R29, UR7, R19, P4, P5 ;  /* 0x000000071d0dac10 */ /* 0x000fe2000a7ea413 */
[----:B------:R-:W3:Y:S01]  /*1fd20*/  LDL.LU R38, [R1+0x528] ;  /* 0x0005280001267983 */ /* 0x000ee20000300800 */
[----:B------:R-:W0:Y:S02]  /*1fd30*/  @!P3 LDC.64 R18, c[0x0][0x5c0] ;  /* 0x00017000ff12bb82 */ /* 0x000e240000000a00 */
[----:B------:R-:W-:-:S05]  /*1fd40*/  F2FP.SATFINITE.E4M3.F32.PACK_AB_MERGE_C R17, RZ, R16, RZ ;  /* 0x00000010ff11723e */ /* 0x000fca00048070ff */
[----:B------:R1:W-:Y:S04]  /*1fd50*/  @!P2 STG.E.U8 desc[UR14][R12.64+0x98], R17 ;  /* 0x000098110c00a986 */ /* 0x0003e8000c10110e */
[----:B------:R-:W2:Y:S01]  /*1fd60*/  @!P3 LDG.E.U8 R14, desc[UR14][R8.64+0x99] ;  /* 0x0000990e080eb981 */ /* 0x000ea2000c1e1100 */
[----:B------:R-:W-:Y:S02]  /*1fd70*/  ISETP.LT.OR P2, PT, R27, 0x99, !P1 ;  /* 0x000000991b00780c */ /* 0x000fe40004f41670 */
[----:B-1----:R-:W-:-:S11]  /*1fd80*/  PRMT R12, RZ, 0x7610, R12 ;  /* 0x00007610ff0c7816 */ /* 0x002fd6000000000c */
[----:B------:R-:W1:Y:S01]  /*1fd90*/  @!P2 LDC.64 R20, c[0x0][0x5c0] ;  /* 0x00017000ff14ab82 */ /* 0x000e620000000a00 */
[----:B--2---:R-:W-:-:S04]  /*1fda0*/  LOP3.LUT R14, R14, 0xff, RZ, 0xc0, !PT ;  /* 0x000000ff0e0e7812 */ /* 0x004fc800078ec0ff */
[----:B------:R-:W-:-:S05]  /*1fdb0*/  F2FP.F16.E4M3.UNPACK_B R14, R14 ;  /* 0x0000000eff0e723e */ /* 0x000fca00020006ff */
[----:B------:R-:W-:-:S05]  /*1fdc0*/  HADD2.F32 R14, -RZ, R14.H0_H0 ;  /* 0x2000000eff0e7230 */ /* 0x000fca0000004100 */
[----:B------:R-:W-:Y:S01]  /*1fdd0*/  FMUL R15, R14, UR21 ;  /* 0x000000150e0f7c20 */ /* 0x000fe20008400000 */
[----:B0-----:R-:W-:-:S03]  /*1fde0*/  @!P3 IADD3 R14, P4, P5, R6, UR8, R18 ;  /* 0x00000008060ebc10 */ /* 0x001fc6000fd9e012 */
[----:B------:R-:W-:Y:S01]  /*1fdf0*/  FFMA R16, R35, UR20, R15 ;  /* 0x0000001423107c23 */ /* 0x000fe2000800000f */
[----:B------:R-:W-:Y:S01]  /*1fe00*/  @!P3 IADD3.X R15, R29, UR7, R19, P4, P5 ;  /* 0x000000071d0fbc10 */ /* 0x000fe2000a7ea413 */
[----:B------:R-:W2:Y:S03]  /*1fe10*/  LDL.LU R35, [R1+0x52c] ;  /* 0x00052c0001237983 */ /* 0x000ea60000300800 */
[----:B------:R-:W-:-:S05]  /*1fe20*/  F2FP.SATFINITE.E4M3.F32.PACK_AB_MERGE_C R17, RZ, R16, RZ ;  /* 0x00000010ff11723e */ /* 0x000fca00048070ff */
[----:B------:R4:W-:Y:S04]  /*1fe30*/  @!P3 STG.E.U8 desc[UR14][R14.64+0x99], R17 ;  /* 0x000099110e00b986 */ /* 0x0009e8000c10110e */
[----:B------:R-:W3:Y:S01]  /*1fe40*/  @!P2 LDG.E.U8 R12, desc[UR14][R10.64+0x98] ;  /* 0x0000980e0a0ca981 */ /* 0x000ee2000c1e1100 */
[----:B------:R-:W-:Y:S02]  /*1fe50*/  @!P2 IADD3 R19, P4, P5, R3, UR8, R6 ;  /* 0x000000080313ac10 */ /* 0x000fe4000fd9e006 */
[----:B------:R-:W-:Y:S02]  /*1fe60*/  ISETP.LT.OR P3, PT, R27, 0x9a, !P1 ;  /* 0x0000009a1b00780c */ /* 0x000fe40004f61670 */
[----:B------:R-:W-:Y:S02]  /*1fe70*/  @!P2 IADD3.X R16, R0, UR7, R29, P4, P5 ;  /* 0x000000070010ac10 */ /* 0x000fe4000a7ea41d */
[----:B---3--:R-:W-:-:S04]  /*1fe80*/  LOP3.LUT R12, R12, 0xff, RZ, 0xc0, !PT ;  /* 0x000000ff0c0c7812 */ /* 0x008fc800078ec0ff */
[----:B------:R-:W-:-:S05]  /*1fe90*/  F2FP.F16.E4M3.UNPACK_B R12, R12 ;  /* 0x0000000cff0c723e */ /* 0x000fca00020006ff */
[----:B------:R-:W-:-:S05]  /*1fea0*/  HADD2.F32 R12, -RZ, R12.H0_H0 ;  /* 0x2000000cff0c7230 */ /* 0x000fca0000004100 */
[----:B------:R-:W-:Y:S01]  /*1feb0*/  FMUL R13, R12, UR21 ;  /* 0x000000150c0d7c20 */ /* 0x000fe20008400000 */
[----:B-1----:R-:W-:-:S03]  /*1fec0*/  @!P2 IADD3 R12, P4, R19, R20, RZ ;  /* 0x00000014130ca210 */ /* 0x002fc60007f9e0ff */
[----:B----4-:R-:W-:Y:S02]  /*1fed0*/  FFMA R14, R39, UR20, R13 ;  /* 0x00000014270e7c23 */ /* 0x010fe4000800000d */
        /* <DEDUP_REMOVED lines=22> */
[----:B------:R-:W2:Y:S01]  /*20040*/  @!P2 LDG.E.U8 R12, desc[UR14][R8.64+0xa0] ;  /* 0x0000a00e080ca981 */ /* 0x000ea2000c1e1100 */
[----:B------:R-:W-:Y:S02]  /*20050*/  ISETP.LT.OR P3, PT, R27, 0xa2, !P0 ;  /* 0x000000a21b00780c */ /* 0x000fe40004761670 */
[----:B-1----:R-:W-:Y:S02]  /*20060*/  PRMT R14, RZ, 0x7610, R14 ;  /* 0x00007610ff0e7816 */ /* 0x002fe4000000000e */
[----:B--2---:R-:W-:-:S04]  /*20070*/  LOP3.LUT R12, R12, 0xff, RZ, 0xc0, !PT ;  /* 0x000000ff0c0c7812 */ /* 0x004fc800078ec0ff */
[----:B------:R-:W-:-:S05]  /*20080*/  F2FP.F16.E4M3.UNPACK_B R12, R12 ;  /* 0x0000000cff0c723e */ /* 0x000fca00020006ff */
[----:B------:R-:W-:-:S05]  /*20090*/  HADD2.F32 R12, -RZ, R12.H0_H0 ;  /* 0x2000000cff0c7230 */ /* 0x000fca0000004100 */
[----:B------:R-:W-:Y:S01]  /*200a0*/  FMUL R13, R12, UR21 ;  /* 0x000000150c0d7c20 */ /* 0x000fe20008400000 */
[----:B0-----:R-:W-:-:S03]  /*200b0*/  @!P2 IADD3 R12, P4, P5, R6, UR8, R18 ;  /* 0x00000008060cac10 */ /* 0x001fc6000fd9e012 */
[----:B------:R-:W-:Y:S01]  /*200c0*/  FFMA R16, R35, UR20, R13 ;  /* 0x0000001423107c23 */ /* 0x000fe2000800000d */
[----:B------:R-:W-:Y:S01]  /*200d0*/  @!P2 IADD3.X R13, R29, UR7, R19, P4, P5 ;  /* 0x000000071d0dac10 */ /* 0x000fe2000a7ea413 */
[----:B------:R-:W2:Y:S01]  /*200e0*/  LDL.LU R35, [R1+0x538] ;  /* 0x0005380001237983 */ /* 0x000ea20000300800 */
        /* <DEDUP_REMOVED lines=17> */
[----:B------:R-:W2:Y:S01]  /*20200*/  @!P2 LDG.E.U8 R12, desc[UR14][R10.64+0xa0] ;  /* 0x0000a00e0a0ca981 */ /* 0x000ea2000c1e1100 */
[----:B------:R-:W-:Y:S02]  /*20210*/  @!P2 IADD3 R19, P4, P5, R3, UR8, R6 ;  /* 0x000000080313ac10 */ /* 0x000fe4000fd9e006 */
[----:B------:R-:W-:Y:S02]  /*20220*/  ISETP.LT.OR P3, PT, R27, 0xa2, !P1 ;  /* 0x000000a21b00780c */ /* 0x000fe40004f61670 */
[----:B------:R-:W-:Y:S02]  /*20230*/  @!P2 IADD3.X R16, R0, UR7, R29, P4, P5 ;  /* 0x000000070010ac10 */ /* 0x000fe4000a7ea41d */
[----:B--2---:R-:W-:-:S04]  /*20240*/  LOP3.LUT R12, R12, 0xff, RZ, 0xc0, !PT ;  /* 0x000000ff0c0c7812 */ /* 0x004fc800078ec0ff */
[----:B------:R-:W-:-:S05]  /*20250*/  F2FP.F16.E4M3.UNPACK_B R12, R12 ;  /* 0x0000000cff0c723e */ /* 0x000fca00020006ff */
[----:B------:R-:W-:-:S05]  /*20260*/  HADD2.F32 R12, -RZ, R12.H0_H0 ;  /* 0x2000000cff0c7230 */ /* 0x000fca0000004100 */
[----:B------:R-:W-:Y:S01]  /*20270*/  FMUL R13, R12, UR21 ;  /* 0x000000150c0d7c20 */ /* 0x000fe20008400000 */
[----:B-1----:R-:W-:Y:S02]  /*20280*/  @!P2 IADD3 R12, P4, R19, R20, RZ ;  /* 0x00000014130ca210 */ /* 0x002fe40007f9e0ff */
[----:B------:R-:W0:Y:S01]  /*20290*/  @!P3 LDC.64 R18, c[0x0][0x5c0] ;  /* 0x00017000ff12bb82 */ /* 0x000e220000000a00 */
[----:B----4-:R-:W-:Y:S02]  /*202a0*/  FFMA R14, R38, UR20, R13 ;  /* 0x00000014260e7c23 */ /* 0x010fe4000800000d */
[----:B------:R-:W-:Y:S01]  /*202b0*/  @!P2 IMAD.X R13, R16, 0x1, R21, P4 ;  /* 0x00000001100da824 */ /* 0x000fe200020e0615 */
[----:B------:R-:W2:Y:S02]  /*202c0*/  LDL.LU R38, [R1+0x540] ;  /* 0x0005400001267983 */ /* 0x000ea40000300800 */
[----:B------:R-:W-:Y:S02]  /*202d0*/  F2FP.SATFINITE.E4M3.F32.PACK_AB_MERGE_C R15, RZ, R14, RZ ;  /* 0x0000000eff0f723e */ /* 0x000fe400048070ff */
[----:B------:R-:W-:-:S03]  /*202e0*/  PRMT R14, RZ, 0x7610, R14 ;  /* 0x00007610ff0e7816 */ /* 0x000fc6000000000e */
[----:B------:R0:W-:Y:S04]  /*202f0*/  @!P2 STG.E.U8 desc[UR14][R12.64+0xa0], R15 ;  /* 0x0000a00f0c00a986 */ /* 0x0001e8000c10110e */
[----:B------:R-:W4:Y:S01]  /*20300*/  @!P3 LDG.E.U8 R14, desc[UR14][R10.64+0xa1] ;  /* 0x0000a10e0a0eb981 */ /* 0x000f22000c1e1100 */
[----:B------:R-:W-:Y:S02]  /*20310*/  @!P3 IADD3 R17, P4, P5, R3, UR8, R6 ;  /* 0x000000080311bc10 */ /* 0x000fe4000fd9e006 */
[----:B------:R-:W-:Y:S02]  /*20320*/  ISETP.LT.OR P2, PT, R27, 0xa9, !P0 ;  /* 0x000000a91b00780c */ /* 0x000fe40004741670 */
[----:B------:R-:W-:Y:S02]  /*20330*/  @!P3 IADD3.X R16, R0, UR7, R29, P4, P5 ;  /* 0x000000070010bc10 */ /* 0x000fe4000a7ea41d */
[----:B0-----:R-:W-:-:S05]  /*20340*/  @!P3 IADD3 R12, P4, R17, R18, RZ ;  /* 0x00000012110cb210 */ /* 0x001fca0007f9e0ff */
[----:B------:R-:W-:-:S04]  /*20350*/  @!P3 IMAD.X R13, R16, 0x1, R19, P4 ;  /* 0x00000001100db824 */ /* 0x000fc800020e0613 */
[----:B------:R-:W0:Y:S01]  /*20360*/  @!P2 LDC.64 R18, c[0x0][0x5c0] ;  /* 0x00017000ff12ab82 */ /* 0x000e220000000a00 */
        /* <DEDUP_REMOVED lines=35> */
[----:B------:R-:W3:Y:S04]  /*205a0*/  LDL.LU R39, [R1+0x54c] ;  /* 0x00054c0001277983 */ /* 0x000ee80000300800 */
[----:B------:R4:W-:Y:S04]  /*205b0*/  @!P3 STG.E.U8 desc[UR14][R12.64+0xa9], R17 ;  /* 0x0000a9110c00b986 */ /* 0x0009e8000c10110e */
[----:B------:R-:W4:Y:S01]  /*205c0*/  @!P2 LDG.E.U8 R14, desc[UR14][R10.64+0xa8] ;  /* 0x0000a80e0a0ea981 */ /* 0x000f22000c1e1100 */
[----:B------:R-:W-:-:S02]  /*205d0*/  @!P2 IADD3 R19, P4, P5, R3, UR8, R6 ;  /* 0x000000080313ac10 */ /* 0x000fc4000fd9e006 */
[----:B------:R-:W-:Y:S02]  /*205e0*/  ISETP.LT.OR P3, PT, R27, 0xaa, !P1 ;  /* 0x000000aa1b00780c */ /* 0x000fe40004f61670 */
[----:B------:R-:W-:Y:S02]  /*205f0*/  @!P2 IADD3.X R16, R0, UR7, R29, P4, P5 ;  /* 0x000000070010ac10 */ /* 0x000fe4000a7ea41d */
[----:B----4-:R-:W-:-:S04]  /*20600*/  LOP3.LUT R14, R14, 0xff, RZ, 0xc0, !PT ;  /* 0x000000ff0e0e7812 */ /* 0x010fc800078ec0ff */
[----:B------:R-:W-:-:S05]  /*20610*/  F2FP.F16.E4M3.UNPACK_B R14, R14 ;  /* 0x0000000eff0e723e */ /* 0x000fca00020006ff */
[----:B------:R-:W-:-:S05]  /*20620*/  HADD2.F32 R14, -RZ, R14.H0_H0 ;  /* 0x2000000eff0e7230 */ /* 0x000fca0000004100 */
[----:B------:R-:W-:Y:S01]  /*20630*/  FMUL R15, R14, UR21 ;  /* 0x000000150e0f7c20 */ /* 0x000fe20008400000 */
[----:B-1----:R-:W-:-:S03]  /*20640*/  @!P2 IADD3 R14, P4, R19, R20, RZ ;  /* 0x00000014130ea210 */ /* 0x002fc60007f9e0ff */
[----:B------:R-:W-:Y:S02]  /*20650*/  FFMA R12, R35, UR20, R15 ;  /* 0x00000014230c7c23 */ /* 0x000fe4000800000f */
[----:B------:R-:W-:Y:S01]  /*20660*/  @!P2 IMAD.X R15, R16, 0x1, R21, P4 ;  /* 0x00000001100fa824 */ /* 0x000fe200020e0615 */
[----:B------:R-:W4:Y:S01]  /*20670*/  LDL.LU R35, [R1+0x550] ;  /* 0x0005500001237983 */ /* 0x000f220000300800 */
[----:B------:R-:W0:Y:S01]  /*20680*/  @!P3 LDC.64 R20, c[0x0][0x5c0] ;  /* 0x00017000ff14bb82 */ /* 0x000e220000000a00 */
[----:B------:R-:W-:Y:S02]  /*20690*/  F2FP.SATFINITE.E4M3.F32.PACK_AB_MERGE_C R17, RZ, R12, RZ ;  /* 0x0000000cff11723e */ /* 0x000fe400048070ff */
[----:B------:R-:W-:-:S03]  /*206a0*/  PRMT R12, RZ, 0x7610, R12 ;  /* 0x00007610ff0c7816 */ /* 0x000fc6000000000c */
        /* <DEDUP_REMOVED lines=39> */
[----:B----4-:R-:W-:Y:S01]  /*20920*/  FFMA R16, R35, UR20, R13 ;  /* 0x0000001423107c23 */ /* 0x010fe2000800000d */
        /* <DEDUP_REMOVED lines=33> */
[----:B------:R-:W-:Y:S01]  /*20b40*/  ISETP.LT.OR P0, PT, R27, 0xba, !P0 ;  /* 0x000000ba1b00780c */ /* 0x000fe20004701670 */
[----:B------:R-:W3:Y:S01]  /*20b50*/  LDL.LU R35, [R1+0x564] ;  /* 0x0005640001237983 */ /* 0x000ee20000300800 */
[----:B------:R-:W-:Y:S02]  /*20b60*/  F2FP.SATFINITE.E4M3.F32.PACK_AB_MERGE_C R17, RZ, R14, RZ ;  /* 0x0000000eff11723e */ /* 0x000fe400048070ff */
[----:B------:R-:W-:-:S03]  /*20b70*/  PRMT R14, RZ, 0x7610, R14 ;  /* 0x00007610ff0e7816 */ /* 0x000fc6000000000e */
[----:B------:R1:W-:Y:S04]  /*20b80*/  @!P3 STG.E.U8 desc[UR14][R12.64+0xb1], R17 ;  /* 0x0000b1110c00b986 */ /* 0x0003e8000c10110e */
[----:B------:R-:W4:Y:S01]  /*20b90*/  @!P2 LDG.E.U8 R14, desc[UR14][R8.64+0xb8] ;  /* 0x0000b80e080ea981 */ /* 0x000f22000c1e1100 */
        /* <DEDUP_REMOVED lines=11> */
[----:B------:R4:W2:Y:S01]  /*20c50*/  @!P0 LDG.E.U8 R12, desc[UR14][R8.64+0xb9] ;  /* 0x0000b90e080c8981 */ /* 0x0008a2000c1e1100 */
[----:B------:R-:W-:Y:S02]  /*20c60*/  ISETP.LT.OR P2, PT, R27, 0xb9, !P1 ;  /* 0x000000b91b00780c */ /* 0x000fe40004f41670 */
[----:B----4-:R-:W-:Y:S02]  /*20c70*/  PRMT R8, RZ, 0x7610, R8 ;  /* 0x00007610ff087816 */ /* 0x010fe40000000008 */
[----:B--2---:R-:W-:-:S04]  /*20c80*/  LOP3.LUT R12, R12, 0xff, RZ, 0xc0, !PT ;  /* 0x000000ff0c0c7812 */ /* 0x004fc800078ec0ff */
[----:B------:R-:W-:-:S05]  /*20c90*/  F2FP.F16.E4M3.UNPACK_B R12, R12 ;  /* 0x0000000cff0c723e */ /* 0x000fca00020006ff */
[----:B------:R-:W-:-:S05]  /*20ca0*/  HADD2.F32 R12, -RZ, R12.H0_H0 ;  /* 0x2000000cff0c7230 */ /* 0x000fca0000004100 */
[----:B------:R-:W-:Y:S01]  /*20cb0*/  FMUL R13, R12, UR21 ;  /* 0x000000150c0d7c20 */ /* 0x000fe20008400000 */
[----:B0-----:R-:W-:-:S03]  /*20cc0*/  @!P0 IADD3 R12, P3, P4, R6, UR8, R18 ;  /* 0x00000008060c8c10 */ /* 0x001fc6000fc7e012 */
[----:B------:R-:W-:Y:S01]  /*20cd0*/  FFMA R16, R38, UR20, R13 ;  /* 0x0000001426107c23 */ /* 0x000fe2000800000d */
[----:B------:R-:W-:Y:S02]  /*20ce0*/  @!P0 IADD3.X R13, R29, UR7, R19, P3, P4 ;  /* 0x000000071d0d8c10 */ /* 0x000fe40009fe8413 */
[----:B------:R-:W0:Y:S02]  /*20cf0*/  @!P2 LDC.64 R18, c[0x0][0x5c0] ;  /* 0x00017000ff12ab82 */ /* 0x000e240000000a00 */
[----:B-1----:R-:W-:-:S05]  /*20d00*/  F2FP.SATFINITE.E4M3.F32.PACK_AB_MERGE_C R15, RZ, R16, RZ ;  /* 0x00000010ff0f723e */ /* 0x002fca00048070ff */
[----:B------:R1:W-:Y:S04]  /*20d10*/  @!P0 STG.E.U8 desc[UR14][R12.64+0xb9], R15 ;  /* 0x0000b90f0c008986 */ /* 0x0003e8000c10110e */
[----:B------:R-:W2:Y:S01]  /*20d20*/  @!P2 LDG.E.U8 R8, desc[UR14][R10.64+0xb8] ;  /* 0x0000b80e0a08a981 */ /* 0x000ea2000c1e1100 */
[----:B------:R-:W-:-:S04]  /*20d30*/  @!P2 IADD3 R17, P0, P3, R3, UR8, R6 ;  /* 0x000000080311ac10 */ /* 0x000fc8000fb1e006 */
[----:B------:R-:W-:Y:S02]  /*20d40*/  @!P2 IADD3.X R16, R0, UR7, R29, P0, P3 ;  /* 0x000000070010ac10 */ /* 0x000fe400087e641d */
[----:B------:R-:W-:Y:S01]  /*20d50*/  ISETP.LT.OR P1, PT, R27, 0xba, !P1 ;  /* 0x000000ba1b00780c */ /* 0x000fe20004f21670 */
[----:B------:R-:W-:Y:S01]  /*20d60*/  BSSY B1, `(.L_x_34) ;  /* 0x000000d000017945 */ /* 0x000fe20003800000 */
[----:B-1----:R-:W-:Y:S02]  /*20d70*/  PRMT R12, RZ, 0x7610, R12 ;  /* 0x00007610ff0c7816 */ /* 0x002fe4000000000c */
[----:B--2---:R-:W-:-:S04]  /*20d80*/  LOP3.LUT R8, R8, 0xff, RZ, 0xc0, !PT ;  /* 0x000000ff08087812 */ /* 0x004fc800078ec0ff */
[----:B------:R-:W-:-:S05]  /*20d90*/  F2FP.F16.E4M3.UNPACK_B R8, R8 ;  /* 0x00000008ff08723e */ /* 0x000fca00020006ff */
[----:B------:R-:W-:-:S05]  /*20da0*/  HADD2.F32 R8, -RZ, R8.H0_H0 ;  /* 0x20000008ff087230 */ /* 0x000fca0000004100 */
[----:B------:R-:W-:Y:S01]  /*20db0*/  FMUL R9, R8, UR21 ;  /* 0x0000001508097c20 */ /* 0x000fe20008400000 */
[----:B0-----:R-:W-:-:S03]  /*20dc0*/  @!P2 IADD3 R8, P4, R17, R18, RZ ;  /* 0x000000121108a210 */ /* 0x001fc60007f9e0ff */
[----:B---3--:R-:W-:Y:S02]  /*20dd0*/  FFMA R14, R35, UR20, R9 ;  /* 0x00000014230e7c23 */ /* 0x008fe40008000009 */
[----:B------:R-:W-:-:S03]  /*20de0*/  @!P2 IMAD.X R9, R16, 0x1, R19, P4 ;  /* 0x000000011009a824 */ /* 0x000fc600020e0613 */
[----:B------:R-:W-:-:S05]  /*20df0*/  F2FP.SATFINITE.E4M3.F32.PACK_AB_MERGE_C R13, RZ, R14, RZ ;  /* 0x0000000eff0d723e */ /* 0x000fca00048070ff */
[----:B------:R0:W-:Y:S01]  /*20e00*/  @!P2 STG.E.U8 desc[UR14][R8.64+0xb8], R13 ;  /* 0x0000b80d0800a986 */ /* 0x0001e2000c10110e */
[----:B------:R-:W-:Y:S05]  /*20e10*/  @P1 BRA `(.L_x_35) ;  /* 0x0000000000041947 */ /* 0x000fea0003800000 */
[----:B------:R1:W5:Y:S02]  /*20e20*/  LDG.E.U8 R12, desc[UR14][R10.64+0xb9] ;  /* 0x0000b90e0a0c7981 */ /* 0x000364000c1e1100 */
.L_x_35:
[----:B------:R-:W-:Y:S05]  /*20e30*/  BSYNC B1 ;  /* 0x0000000000017941 */ /* 0x000fea0003800000 */
.L_x_34:
[----:B------:R-:W-:Y:S05]  /*20e40*/  @P1 BRA `(.L_x_36) ;  /* 0x000000b8006c1947 */ /* 0x000fea0003800000 */
[----:B0-----:R-:W2:Y:S01]  /*20e50*/  LDL.LU R8, [R1+0x568] ;  /* 0x0005680001087983 */ /* 0x001ea20000300800 */
[----:B-----5:R-:W-:Y:S01]  /*20e60*/  LOP3.LUT R12, R12, 0xff, RZ, 0xc0, !PT ;  /* 0x000000ff0c0c7812 */ /* 0x020fe200078ec0ff */
[----:B------:R-:W-:Y:S01]  /*20e70*/  ULDC.64 UR10, c[0x0][0x5c0] ;  /* 0x00017000000a7ab9 */ /* 0x000fe20000000a00 */
[----:B------:R-:W-:Y:S02]  /*20e80*/  IADD3 R6, P0, P1, R3, UR8, R6 ;  /* 0x0000000803067c10 */ /* 0x000fe4000f91e006 */
[----:B------:R-:W-:Y:S02]  /*20e90*/  F2FP.F16.E4M3.UNPACK_B R12, R12 ;  /* 0x0000000cff0c723e */ /* 0x000fe400020006ff */
[----:B------:R-:W-:Y:S02]  /*20ea0*/  IADD3.X R29, R0, UR7, R29, P0, P1 ;  /* 0x00000007001d7c10 */ /* 0x000fe400087e241d */
[----:B------:R-:W-:Y:S01]  /*20eb0*/  IADD3 R6, P0, R6, UR10, RZ ;  /* 0x0000000a06067c10 */ /* 0x000fe2000ff1e0ff */
[----:B------:R-:W-:-:S03]  /*20ec0*/  HADD2.F32 R12, -RZ, R12.H0_H0 ;  /* 0x2000000cff0c7230 */ /* 0x000fc60000004100 */
[----:B------:R-:W-:Y:S02]  /*20ed0*/  IADD3.X R7, R29, UR11, RZ, P0, !PT ;  /* 0x0000000b1d077c10 */ /* 0x000fe400087fe4ff */
[----:B------:R-:W-:-:S04]  /*20ee0*/  FMUL R12, R12, UR21 ;  /* 0x000000150c0c7c20 */ /* 0x000fc80008400000 */
[----:B--2---:R-:W-:-:S05]  /*20ef0*/  FFMA R12, R8, UR20, R12 ;  /* 0x00000014080c7c23 */ /* 0x004fca000800000c */
[----:B------:R-:W-:-:S05]  /*20f00*/  F2FP.SATFINITE.E4M3.F32.PACK_AB_MERGE_C R9, RZ, R12, RZ ;  /* 0x0000000cff09723e */ /* 0x000fca00048070ff */
[----:B------:R2:W-:Y:S01]  /*20f10*/  STG.E.U8 desc[UR14][R6.64+0xb9], R9 ;  /* 0x0000b90906007986 */ /* 0x0005e2000c10110e */
[----:B------:R-:W-:Y:S05]  /*20f20*/  BRA `(.L_x_36) ;  /* 0x000000b800347947 */ /* 0x000fea0003800000 */
.L_x_33:
[----:B------:R-:W-:Y:S01]  /*20f30*/  ISETP.GE.AND P4, PT, R26, 0x1, PT ;  /* 0x000000011a00780c */ /* 0x000fe20003f86270 */
[----:B------:R-:W-:Y:S01]  /*20f40*/  FMUL R28, R9, UR20 ;  /* 0x00000014091c7c20 */ /* 0x000fe20008400000 */
[----:B------:R-:W-:Y:S01]  /*20f50*/  FMUL R10, R10, UR20 ;  /* 0x000000140a0a7c20 */ /* 0x000fe20008400000 */
[----:B------:R-:W-:Y:S01]  /*20f60*/  FMUL R13, R13, UR20 ;  /* 0x000000140d0d7c20 */ /* 0x000fe20008400000 */
[----:B------:R-:W-:Y:S01]  /*20f70*/  ISETP.LT.OR P0, PT, R27, 0x1, !P4 ;  /* 0x000000011b00780c */ /* 0x000fe20006701670 */
[----:B------:R-:W-:Y:S01]  /*20f80*/  FMUL R14, R14, UR20 ;  /* 0x000000140e0e7c20 */ /* 0x000fe20008400000 */
[----:B------:R-:W-:Y:S01]  /*20f90*/  FMUL R15, R15, UR20 ;  /* 0x000000140f0f7c20 */ /* 0x000fe20008400000 */
[----:B------:R-:W-:Y:S01]  /*20fa0*/  FMUL R16, R16, UR20 ;  /* 0x0000001410107c20 */ /* 0x000fe20008400000 */
[----:B------:R-:W-:Y:S01]  /*20fb0*/  FMUL R17, R17, UR20 ;  /* 0x0000001411117c20 */ /* 0x000fe20008400000 */
[----:B------:R-:W-:Y:S01]  /*20fc0*/  FMUL R18, R18, UR20 ;  /* 0x0000001412127c20 */ /* 0x000fe20008400000 */
[----:B------:R-:W-:Y:S01]  /*20fd0*/  LOP3.LUT R7, R7, 0xffffbfff, RZ, 0xc0, !PT ;  /* 0xffffbfff07077812 */ /* 0x000fe200078ec0ff */
[----:B------:R-:W-:Y:S01]  /*20fe0*/  FMUL R19, R19, UR20 ;  /* 0x0000001413137c20 */ /* 0x000fe20008400000 */
[----:B------:R-:W-:Y:S01]  /*20ff0*/  FMUL R20, R20, UR20 ;  /* 0x0000001414147c20 */ /* 0x000fe20008400000 */
[----:B------:R-:W-:Y:S01]  /*21000*/  FMUL R21, R21, UR20 ;  /* 0x0000001415157c20 */ /* 0x000fe20008400000 */
[----:B------:R-:W-:Y:S01]  /*21010*/  FMUL R22, R22, UR20 ;  /* 0x0000001416167c20 */ /* 0x000fe20008400000 */
[----:B------:R-:W-:Y:S01]  /*21020*/  FMUL R23, R23, UR20 ;  /* 0x0000001417177c20 */ /* 0x000fe20008400000 */
[----:B------:R-:W-:Y:S01]  /*21030*/  FMUL R216, R216, UR20 ;  /* 0x00000014d8d87c20 */ /* 0x000fe20008400000 */
[----:B------:R-:W0:Y:S01]  /*21040*/  @!P0 LDC.64 R24, c[0x0][0x5c0] ;  /* 0x00017000ff188b82 */ /* 0x000e220000000a00 */
[----:B------:R-:W-:Y:S01]  /*21050*/  F2FP.SATFINITE.E4M3.F32.PACK_AB_MERGE_C R28, RZ, R28, RZ ;  /* 0x0000001cff1c723e */ /* 0x000fe200048070ff */
[----:B------:R-:W-:Y:S01]  /*21060*/  FMUL R217, R217, UR20 ;  /* 0x00000014d9d97c20 */ /* 0x000fe20008400000 */
        /* <DEDUP_REMOVED lines=16> */
[----:B------:R-:W2:Y:S01]  /*21170*/  LDL.LU R56, [R1+0x180] ;  /* 0x0001800001387983 */ /* 0x000ea20000300800 */
[----:B------:R-:W-:Y:S01]  /*21180*/  FMUL R233, R233, UR20 ;  /* 0x00000014e9e97c20 */ /* 0x000fe20008400000 */
[----:B------:R-:W-:Y:S01]  /*21190*/  FMUL R234, R234, UR20 ;  /* 0x00000014eaea7c20 */ /* 0x000fe20008400000 */
[----:B------:R-:W-:Y:S01]  /*211a0*/  FMUL R235, R235, UR20 ;  /* 0x00000014ebeb7c20 */ /* 0x000fe20008400000 */
[----:B------:R-:W-:Y:S01]  /*211b0*/  FMUL R236, R236, UR20 ;  /* 0x00000014ecec7c20 */ /* 0x000fe20008400000 */
[----:B0-----:R-:W-:Y:S01]  /*211c0*/  @!P0 IADD3 R24, P1, R6, R24, RZ ;  /* 0x0000001806188210 */ /* 0x001fe20007f3e0ff */
[----:B------:R-:W4:Y:S01]  /*211d0*/  LDL.LU R55, [R1+0x184] ;  /* 0x0001840001377983 */ /* 0x000f220000300800 */
[----:B------:R-:W-:Y:S01]  /*211e0*/  FMUL R237, R237, UR20 ;  /* 0x00000014eded7c20 */ /* 0x000fe20008400000 */
[----:B-----5:R-:W-:Y:S01]  /*211f0*/  LOP3.LUT R5, R5, 0xefffffff, RZ, 0xc0, !PT ;  /* 0xefffffff05057812 */ /* 0x020fe200078ec0ff */
[----:B------:R-:W-:Y:S01]  /*21200*/  ULDC.64 UR6, c[0x0][0x5c8] ;  /* 0x0001720000067ab9 */ /* 0x000fe20000000a00 */
[----:B------:R-:W-:Y:S01]  /*21210*/  @!P0 IMAD.X R25, R29, 0x1, R25, P1 ;  /* 0x000000011d198824 */ /* 0x000fe200008e0619 */
[----:B------:R-:W-:Y:S01]  /*21220*/  F2FP.SATFINITE.E4M3.F32.PACK_AB_MERGE_C R10, RZ, R10, RZ ;  /* 0x0000000aff0a723e */ /* 0x000fe200048070ff */
[----:B------:R-:W3:Y:S01]  /*21230*/  LDL.LU R54, [R1+0x188] ;  /* 0x0001880001367983 */ /* 0x000ee20000300800 */
[----:B------:R-:W-:-:S02]  /*21240*/  F2FP.SATFINITE.E4M3.F32.PACK_AB_MERGE_C R13, RZ, R13, RZ ;  /* 0x0000000dff0d723e */ /* 0x000fc400048070ff */
[----:B------:R-:W-:Y:S01]  /*21250*/  F2FP.SATFINITE.E4M3.F32.PACK_AB_MERGE_C R14, RZ, R14, RZ ;  /* 0x0000000eff0e723e */ /* 0x000fe200048070ff */
[----:B------:R0:W-:Y:S01]  /*21260*/  @!P0 STG.E.U8 desc[UR14][R24.64], R28 ;  /* 0x0000001c18008986 */ /* 0x0001e2000c10110e */
[----:B------:R-:W-:Y:S02]  /*21270*/  ISETP.LT.OR P0, PT, R27, 0x2, !P4 ;  /* 0x000000021b00780c */ /* 0x000fe40006701670 */
[----:B------:R-:W-:Y:S01]  /*21280*/  F2FP.SATFINITE.E4M3.F32.PACK_AB_MERGE_C R15, RZ, R15, RZ ;  /* 0x0000000fff0f723e */ /* 0x000fe200048070ff */
[----:B------:R-:W3:Y:S01]  /*21290*/  LDL.LU R62, [R1+0x18c] ;  /* 0x00018c00013e7983 */ /* 0x000ee20000300800 */
[----:B------:R-:W-:Y:S02]  /*212a0*/  F2FP.SATFINITE.E4M3.F32.PACK_AB_MERGE_C R16, RZ, R16, RZ ;  /* 0x00000010ff10723e */ /* 0x000fe400048070ff */
[----:B------:R-:W-:Y:S02]  /*212b0*/  F2FP.SATFINITE.E4M3.F32.PACK_AB_MERGE_C R17, RZ, R17, RZ ;  /* 0x00000011ff11723e */ /* 0x000fe400048070ff */
[----:B------:R-:W-:-:S02]  /*212c0*/  F2FP.SATFINITE.E4M3.F32.PACK_AB_MERGE_C R18, RZ, R18, RZ ;  /* 0x00000012ff12723e */ /* 0x000fc400048070ff */
[----:B------:R-:W-:Y:S01]  /*212d0*/  F2FP.SATFINITE.E4M3.F32.PACK_AB_MERGE_C R19, RZ, R19, RZ ;  /* 0x00000013ff13723e */ /* 0x000fe200048070ff */
[----:B0-----:R-:W-:Y:S01]  /*212e0*/  FMUL R28, R11, UR20 ;  /* 0x000000140b1c7c20 */ /* 0x001fe20008400000 */
[----:B------:R-:W-:Y:S01]  /*212f0*/  F2FP.SATFINITE.E4M3.F32.PACK_AB_MERGE_C R20, RZ, R20, RZ ;  /* 0x00000014ff14723e */ /* 0x000fe200048070ff */
[----:B------:R-:W0:Y:S01]  /*21300*/  @!P0 LDC.64 R24, c[0x0][0x5c0] ;  /* 0x00017000ff188b82 */ /* 0x000e220000000a00 */
[----:B------:R-:W-:Y:S02]  /*21310*/  F2FP.SATFINITE.E4M3.F32.PACK_AB_MERGE_C R21, RZ, R21, RZ ;  /* 0x00000015ff15723e */ /* 0x000fe400048070ff */
[----:B------:R-:W-:Y:S02]  /*21320*/  F2FP.SATFINITE.E4M3.F32.PACK_AB_MERGE_C R28, RZ, R28, RZ ;  /* 0x0000001cff1c723e */ /* 0x000fe400048070ff */
[----:B------:R-:W-:Y:S02]  /*21330*/  F2FP.SATFINITE.E4M3.F32.PACK_AB_MERGE_C R22, RZ, R22, RZ ;  /* 0x00000016ff16723e */ /* 0x000fe400048070ff */
[----:B------:R-:W-:-:S02]  /*21340*/  F2FP.SATFINITE.E4M3.F32.PACK_AB_MERGE_C R23, RZ, R23, RZ ;  /* 0x00000017ff17723e */ /* 0x000fc400048070ff */
[----:B------:R-:W-:Y:S02]  /*21350*/  F2FP.SATFINITE.E4M3.F32.PACK_AB_MERGE_C R216, RZ, R216, RZ ;  /* 0x000000d8ffd8723e */ /* 0x000fe400048070ff */
[----:B------:R-:W-:Y:S02]  /*21360*/  F2FP.SATFINITE.E4M3.F32.PACK_AB_MERGE_C R217, RZ, R217, RZ ;  /* 0x000000d9ffd9723e */ /* 0x000fe400048070ff */
[----:B------:R-:W-:Y:S02]  /*21370*/  F2FP.SATFINITE.E4M3.F32.PACK_AB_MERGE_C R218, RZ, R218, RZ ;  /* 0x000000daffda723e */ /* 0x000fe400048070ff */
[----:B------:R-:W-:Y:S02]  /*21380*/  F2FP.SATFINITE.E4M3.F32.PACK_AB_MERGE_C R219, RZ, R219, RZ ;  /* 0x000000dbffdb723e */ /* 0x000fe400048070ff */
[----:B------:R-:W-:Y:S02]  /*21390*/  F2FP.SATFINITE.E4M3.F32.PACK_AB_MERGE_C R220, RZ, R220, RZ ;  /* 0x000000dcffdc723e */ /* 0x000fe400048070ff */
[----:B------:R-:W-:-:S02]  /*213a0*/  F2FP.SATFINITE.E4M3.F32.PACK_AB_MERGE_C R221, RZ, R221, RZ ;  /* 0x000000ddffdd723e */ /* 0x000fc400048070ff */
[----:B------:R-:W-:Y:S02]  /*213b0*/  F2FP.SATFINITE.E4M3.F32.PACK_AB_MERGE_C R222, RZ, R222, RZ ;  /* 0x000000deffde723e */ /* 0x000fe400048070ff */
[----:B------:R-:W-:Y:S02]  /*213c0*/  F2FP.SATFINITE.E4M3.F32.PACK_AB_MERGE_C R223, RZ, R223, RZ ;  /* 0x000000dfffdf723e */ /* 0x000fe400048070ff */
[----:B0-----:R-:W-:Y:S02]  /*213d0*/  @!P0 IADD3 R24, P1, R6, R24, RZ ;  /* 0x0000001806188210 */ /* 0x001fe40007f3e0ff */
[----:B------:R-:W-:Y:S02]  /*213e0*/  F2FP.SATFINITE.E4M3.F32.PACK_AB_MERGE_C R224, RZ, R224, RZ ;  /* 0x000000e0ffe0723e */ /* 0x000fe400048070ff */
[----:B------:R-:W-:Y:S01]  /*213f0*/  F2FP.SATFINITE.E4M3.F32.PACK_AB_MERGE_C R225, RZ, R225, RZ ;  /* 0x000000e1ffe1723e */ /* 0x000fe200048070ff */
[----:B------:R-:W-:Y:S01]  /*21400*/  @!P0 IMAD.X R25, R29, 0x1, R25, P1 ;  /* 0x000000011d198824 */ /* 0x000fe200008e0619 */
[----:B------:R-:W-:-:S02]  /*21410*/  ISETP.GE.AND P1, PT, R26, 0x9, PT ;  /* 0x000000091a00780c */ /* 0x000fc40003f26270 */
[----:B------:R-:W-:Y:S02]  /*21420*/  F2FP.SATFINITE.E4M3.F32.PACK_AB_MERGE_C R226, RZ, R226, RZ ;  /* 0x000000e2ffe2723e */ /* 0x000fe400048070ff */
[C---:B------:R-:W-:Y:S01]  /*21430*/  ISETP.LT.OR P2, PT, R27.reuse, 0x1, !P1 ;  /* 0x000000011b00780c */ /* 0x040fe20004f41670 */
[----:B------:R0:W-:Y:S01]  /*21440*/  @!P0 STG.E.U8 desc[UR14][R24.64+0x1], R10 ;  /* 0x0000010a18008986 */ /* 0x0001e2000c10110e */
[----:B------:R-:W-:Y:S02]  /*21450*/  ISETP.LT.OR P0, PT, R27, 0x2, !P1 ;  /* 0x000000021b00780c */ /* 0x000fe40004f01670 */
[----:B------:R-:W-:Y:S02]  /*21460*/  F2FP.SATFINITE.E4M3.F32.PACK_AB_MERGE_C R227, RZ, R227, RZ ;  /* 0x000000e3ffe3723e */ /* 0x000fe400048070ff */
[----:B------:R-:W-:Y:S02]  /*21470*/  F2FP.SATFINITE.E4M3.F32.PACK_AB_MERGE_C R228, RZ, R228, RZ ;  /* 0x000000e4ffe4723e */ /* 0x000fe400048070ff */
[----:B------:R-:W-:-:S02]  /*21480*/  F2FP.SATFINITE.E4M3.F32.PACK_AB_MERGE_C R229, RZ, R229, RZ ;  /* 0x000000e5ffe5723e */ /* 0x000fc400048070ff */
[----:B------:R-:W-:Y:S02]  /*21490*/  F2FP.SATFINITE.E4M3.F32.PACK_AB_MERGE_C R230, RZ, R230, RZ ;  /* 0x000000e6ffe6723e */ /* 0x000fe400048070ff */
[----:B------:R-:W-:Y:S01]  /*214a0*/  F2FP.SATFINITE.E4M3.F32.PACK_AB_MERGE_C R231, RZ, R231, RZ ;  /* 0x000000e7ffe7723e */ /* 0x000fe200048070ff */
[----:B0-----:R-:W0:Y:S01]  /*214b0*/  @!P2 LDC.64 R24, c[0x0][0x5c0] ;  /* 0x00017000ff18ab82 */ /* 0x001e220000000a00 */
[----:B------:R-:W-:Y:S02]  /*214c0*/  F2FP.SATFINITE.E4M3.F32.PACK_AB_MERGE_C R232, RZ, R232, RZ ;  /* 0x000000e8ffe8723e */ /* 0x000fe400048070ff */
[----:B------:R-:W-:Y:S02]  /*214d0*/  F2FP.SATFINITE.E4M3.F32.PACK_AB_MERGE_C R233, RZ, R233, RZ ;  /* 0x000000e9ffe9723e */ /* 0x000fe400048070ff */
[----:B------:R-:W-:Y:S02]  /*214e0*/  F2FP.SATFINITE.E4M3.F32.PACK_AB_MERGE_C R234, RZ, R234, RZ ;  /* 0x000000eaffea723e */ /* 0x000fe400048070ff */
[----:B------:R-:W-:-:S02]  /*214f0*/  F2FP.SATFINITE.E4M3.F32.PACK_AB_MERGE_C R235, RZ, R235, RZ ;  /* 0x000000ebffeb723e */ /* 0x000fc400048070ff */
[----:B------:R-:W-:Y:S02]  /*21500*/  F2FP.SATFINITE.E4M3.F32.PACK_AB_MERGE_C R236, RZ, R236, RZ ;  /* 0x000000ecffec723e */ /* 0x000fe400048070ff */
[----:B------:R-:W-:Y:S02]  /*21510*/  F2FP.SATFINITE.E4M3.F32.PACK_AB_MERGE_C R237, RZ, R237, RZ ;  /* 0x000000edffed723e */ /* 0x000fe400048070ff */
[----:B0-----:R-:W-:Y:S01]  /*21520*/  @!P2 IADD3 R10, P3, P5, R6, R24, R3 ;  /* 0x00000018060aa210 */ /* 0x001fe20007d7e003 */
[----:B------:R-:W-:-:S03]  /*21530*/  FMUL R24, R12, UR20 ;  /* 0x000000140c187c20 */ /* 0x000fc60008400000 */
[----:B------:R-:W-:Y:S02]  /*21540*/  @!P2 IADD3.X R11, R29, R25, R0, P3, P5 ;  /* 0x000000191d0ba210 */ /* 0x000fe40001fea400 */
[----:B------:R-:W-:-:S03]  /*21550*/  F2FP.SATFINITE.E4M3.F32.PACK_AB_MERGE_C R24, RZ, R24, RZ ;  /* 0x00000018ff18723e */ /* 0x000fc600048070ff */
[----:B------:R0:W-:Y:S01]  /*21560*/  @!P2 STG.E.U8 desc[UR14][R10.64], R28 ;  /* 0x0000001c0a00a986 */ /* 0x0001e2000c10110e */
[----:B------:R-:W-:Y:S01]  /*21570*/  ISETP.LT.OR P2, PT, R27, 0x9, !P4 ;  /* 0x000000091b00780c */ /* 0x000fe20006741670 */
[----:B0-----:R-:W0:Y:S02]  /*21580*/  @!P0 LDC.64 R10, c[0x0][0x5c0] ;  /* 0x00017000ff0a8b82 */ /* 0x001e240000000a00 */
[----:B0-----:R-:W-:-:S04]  /*21590*/  @!P0 IADD3 R10, P3, P5, R6, R10, R3 ;  /* 0x0000000a060a8210 */ /* 0x001fc80007d7e003 */
[----:B------:R-:W-:Y:S02]  /*215a0*/  @!P0 IADD3.X R11, R29, R11, R0, P3, P5 ;  /* 0x0000000b1d0b8210 */ /* 0x000fe40001fea400 */
[C---:B------:R-:W-:Y:S02]  /*215b0*/  ISETP.LT.OR P5, PT, R27.reuse, 0xa, !P4 ;  /* 0x0000000a1b00780c */ /* 0x040fe400067a1670 */
[----:B------:R-:W-:Y:S01]  /*215c0*/  ISETP.LT.OR P3, PT, R27, 0x9, !P1 ;  /* 0x000000091b00780c */ /* 0x000fe20004f61670 */
[----:B------:R0:W-:Y:S02]  /*215d0*/  @!P0 STG.E.U8 desc[UR14][R10.64+0x1], R24 ;  /* 0x000001180a008986 */ /* 0x0001e4000c10110e */
[----:B0-----:R-:W0:Y:S08]  /*215e0*/  @!P2 LDC.64 R10, c[0x0][0x5c0] ;  /* 0x00017000ff0aab82 */ /* 0x001e300000000a00 */
[----:B------:R-:W1:Y:S01]  /*215f0*/  @!P5 LDC.64 R24, c[0x0][0x5c0] ;  /* 0x00017000ff18db82 */ /* 0x000e620000000a00 */
[----:B0-----:R-:W-:-:S05]  /*21600*/  @!P2 IADD3 R10, P0, R6, R10, RZ ;  /* 0x0000000a060aa210 */ /* 0x001fca0007f1e0ff */
[----:B------:R-:W-:Y:S01]  /*21610*/  @!P2 IMAD.X R11, R29, 0x1, R11, P0 ;  /* 0x000000011d0ba824 */ /* 0x000fe200000e060b */
[----:B------:R-:W-:-:S04]  /*21620*/  ISETP.LT.OR P0, PT, R27, 0xa, !P1 ;  /* 0x0000000a1b00780c */ /* 0x000fc80004f01670 */
[----:B------:R1:W-:Y:S02]  /*21630*/  @!P2 STG.E.U8 desc[UR14][R10.64+0x8], R13 ;  /* 0x0000080d0a00a986 */ /* 0x0003e4000c10110e */
[----:B-1----:R-:W-:-:S05]  /*21640*/  @!P5 IADD3 R10, P2, R6, R24, RZ ;  /* 0x00000018060ad210 */ /* 0x002fca0007f5e0ff */
[----:B------:R-:W-:Y:S02]  /*21650*/  @!P5 IMAD.X R11, R29, 0x1, R25, P2 ;  /* 0x000000011d0bd824 */ /* 0x000fe400010e0619 */
[----:B------:R-:W0:Y:S03]  /*21660*/  @!P3 LDC.64 R24, c[0x0][0x5c0] ;  /* 0x00017000ff18bb82 */ /* 0x000e260000000a00 */
[----:B------:R1:W-:Y:S05]  /*21670*/  @!P5 STG.E.U8 desc[UR14][R10.64+0x9], R14 ;  /* 0x0000090e0a00d986 */ /* 0x0003ea000c10110e */
[----:B-1----:R-:W1:Y:S01]  /*21680*/  @!P0 LDC.64 R10, c[0x0][0x5c0] ;  /* 0x00017000ff0a8b82 */ /* 0x002e620000000a00 */
[----:B0-----:R-:W-:-:S04]  /*21690*/  @!P3 IADD3 R30, P2, P5, R6, R24, R3 ;  /* 0x00000018061eb210 */ /* 0x001fc80007d5e003 */
[----:B------:R-:W-:-:S05]  /*216a0*/  @!P3 IADD3.X R31, R29, R25, R0, P2, P5 ;  /* 0x000000191d1fb210 */ /* 0x000fca00017ea400 */
[----:B------:R0:W-:Y:S01]  /*216b0*/  @!P3 STG.E.U8 desc[UR14][R30.64+0x8], R15 ;  /* 0x0000080f1e00b986 */ /* 0x0001e2000c10110e */
[----:B-1----:R-:W-:-:S04]  /*216c0*/  @!P0 IADD3 R24, P2, P5, R6, R10, R3 ;  /* 0x0000000a06188210 */ /* 0x002fc80007d5e003 */
[----:B------:R-:W-:Y:S02]  /*216d0*/  @!P0 IADD3.X R25, R29, R11, R0, P2, P5 ;  /* 0x0000000b1d198210 */ /* 0x000fe400017ea400 */
[----:B------:R-:W-:-:S03]  /*216e0*/  ISETP.LT.OR P2, PT, R27, 0x11, !P1 ;  /* 0x000000111b00780c */ /* 0x000fc60004f41670 */
[----:B------:R1:W-:Y:S10]  /*216f0*/  @!P0 STG.E.U8 desc[UR14][R24.64+0x9], R16 ;  /* 0x0000091018008986 */ /* 0x0003f4000c10110e */
[----:B------:R-:W4:Y:S01]  /*21700*/  @!P2 LDC.64 R10, c[0x0][0x5c0] ;  /* 0x00017000ff0aab82 */ /* 0x000f220000000a00 */
[----:B------:R-:W-:-:S04]  /*21710*/  @P2 LOP3.LUT R7, R7, 0x4000, RZ, 0xfc, !PT ;  /* 0x0000400007072812 */ /* 0x000fc800078efcff */
[----:B------:R-:W-:Y:S01]  /*21720*/  LOP3.LUT R7, R7, 0xffffdfff, RZ, 0xc0, !PT ;  /* 0xffffdfff07077812 */ /* 0x000fe200078ec0ff */
[----:B--2---:R-:W-:Y:S01]  /*21730*/  FMUL R13, R56, UR20 ;  /* 0x00000014380d7c20 */ /* 0x004fe20008400000 */
[----:B----4-:R-:W-:-:S04]  /*21740*/  @!P2 IADD3 R32, P5, P6, R6, R10, R3 ;  /* 0x0000000a0620a210 */ /* 0x010fc80007ebe003 */
[----:B------:R-:W-:Y:S02]  /*21750*/  @!P2 IADD3.X R33, R29, R11, R0, P5, P6 ;  /* 0x0000000b1d21a210 */ /* 0x000fe40002fec400 */
[----:B------:R-:W-:-:S13]  /*21760*/  ISETP.LT.OR P5, PT, R27, 0x12, !P1 ;  /* 0x000000121b00780c */ /* 0x000fda0004fa1670 */
[----:B------:R-:W0:Y:S01]  /*21770*/  @!P5 LDC.64 R10, c[0x0][0x5c0] ;  /* 0x00017000ff0adb82 */ /* 0x000e220000000a00 */
[----:B------:R-:W-:Y:S02]  /*21780*/  @P5 LOP3.LUT R7, R7, 0x2000, RZ, 0xfc, !PT ;  /* 0x0000200007075812 */ /* 0x000fe400078efcff */
[----:B0-----:R-:W-:-:S04]  /*21790*/  @!P5 IADD3 R30, P3, P6, R6, R10, R3 ;  /* 0x0000000a061ed210 */ /* 0x001fc80007e7e003 */
[----:B------:R-:W-:Y:S02]  /*217a0*/  @!P5 IADD3.X R31, R29, R11, R0, P3, P6 ;  /* 0x0000000b1d1fd210 */ /* 0x000fe40001fec400 */
[----:B------:R-:W-:-:S13]  /*217b0*/  ISETP.LT.OR P3, PT, R27, 0x19, !P1 ;  /* 0x000000191b00780c */ /* 0x000fda0004f61670 */
[----:B------:R-:W1:Y:S02]  /*217c0*/  @!P3 LDC.64 R10, c[0x0][0x5c0] ;  /* 0x00017000ff0abb82 */ /* 0x000e640000000a00 */
[----:B-1----:R-:W-:-:S04]  /*217d0*/  @!P3 IADD3 R24, P0, P6, R6, R10, R3 ;  /* 0x0000000a0618b210 */ /* 0x002fc80007e1e003 */
[----:B------:R-:W-:Y:S02]  /*217e0*/  @!P3 IADD3.X R25, R29, R11, R0, P0, P6 ;  /* 0x0000000b1d19b210 */ /* 0x000fe400007ec400 */
[----:B------:R-:W-:-:S13]  /*217f0*/  ISETP.LT.OR P0, PT, R27, 0x11, !P4 ;  /* 0x000000111b00780c */ /* 0x000fda0006701670 */
[----:B------:R-:W0:Y:S02]  /*21800*/  @!P0 LDC.64 R10, c[0x0][0x5c0] ;  /* 0x00017000ff0a8b82 */ /* 0x000e240000000a00 */
[----:B0-----:R-:W-:-:S05]  /*21810*/  @!P0 IADD3 R10, P6, R6, R10, RZ ;  /* 0x0000000a060a8210 */ /* 0x001fca0007fde0ff */
[----:B------:R-:W-:-:S05]  /*21820*/  @!P0 IMAD.X R11, R29, 0x1, R11, P6 ;  /* 0x000000011d0b8824 */ /* 0x000fca00030e060b */
[----:B------:R0:W-:Y:S01]  /*21830*/  @!P0 STG.E.U8 desc[UR14][R10.64+0x10], R17 ;  /* 0x000010110a008986 */ /* 0x0001e2000c10110e */
[----:B------:R-:W-:-:S13]  /*21840*/  ISETP.LT.OR P0, PT, R27, 0x12, !P4 ;  /* 0x000000121b00780c */ /* 0x000fda0006701670 */
[----:B0-----:R-:W0:Y:S02]  /*21850*/  @!P0 LDC.64 R10, c[0x0][0x5c0] ;  /* 0x00017000ff0a8b82 */ /* 0x001e240000000a00 */
[----:B0-----:R-:W-:-:S05]  /*21860*/  @!P0 IADD3 R10, P6, R6, R10, RZ ;  /* 0x0000000a060a8210 */ /* 0x001fca0007fde0ff */
[----:B------:R-:W-:-:S05]  /*21870*/  @!P0 IMAD.X R11, R29, 0x1, R11, P6 ;  /* 0x000000011d0b8824 */ /* 0x000fca00030e060b */
[----:B------:R0:W-:Y:S01]  /*21880*/  @!P0 STG.E.U8 desc[UR14][R10.64+0x11], R18 ;  /* 0x000011120a008986 */ /* 0x0001e2000c10110e */
[----:B------:R-:W-:-:S13]  /*21890*/  ISETP.LT.OR P0, PT, R27, 0x1a, !P1 ;  /* 0x0000001a1b00780c */ /* 0x000fda0004f01670 */
[----:B0-----:R-:W0:Y:S02]  /*218a0*/  @!P0 LDC.64 R10, c[0x0][0x5c0] ;  /* 0x00017000ff0a8b82 */ /* 0x001e240000000a00 */
[----:B0-----:R-:W-:-:S04]  /*218b0*/  @!P0 IADD3 R14, P2, P6, R6, R10, R3 ;  /* 0x0000000a060e8210 */ /* 0x001fc80007e5e003 */
[----:B------:R-:W-:Y:S02]  /*218c0*/  @!P0 IADD3.X R15, R29, R11, R0, P2, P6 ;  /* 0x0000000b1d0f8210 */ /* 0x000fe400017ec400 */
[----:B------:R-:W-:-:S13]  /*218d0*/  ISETP.LT.OR P2, PT, R27, 0x21, !P1 ;  /* 0x000000211b00780c */ /* 0x000fda0004f41670 */
[----:B------:R-:W0:Y:S02]  /*218e0*/  @!P2 LDC.64 R10, c[0x0][0x5c0] ;  /* 0x00017000ff0aab82 */ /* 0x000e240000000a00 */
[----:B0-----:R-:W-:-:S04]  /*218f0*/  @!P2 IADD3 R34, P5, P6, R6, R10, R3 ;  /* 0x0000000a0622a210 */ /* 0x001fc80007ebe003 */
[----:B------:R-:W-:Y:S02]  /*21900*/  @!P2 IADD3.X R35, R29, R11, R0, P5, P6 ;  /* 0x0000000b1d23a210 */ /* 0x000fe40002fec400 */
[----:B------:R-:W-:-:S13]  /*21910*/  LOP3.LUT P2, RZ, R7, 0x4000, RZ, 0xc0, !PT ;  /* 0x0000400007ff7812 */ /* 0x000fda000784c0ff */
[----:B------:R0:W-:Y:S01]  /*21920*/  @!P2 STG.E.U8 desc[UR14][R32.64+0x10], R19 ;  /* 0x000010132000a986 */ /* 0x0001e2000c10110e */
[----:B------:R-:W-:-:S13]  /*21930*/  ISETP.LT.OR P2, PT, R27, 0x22, !P1 ;  /* 0x000000221b00780c */ /* 0x000fda0004f41670 */
[----:B------:R-:W1:Y:S02]  /*21940*/  @!P2 LDC.64 R10, c[0x0][0x5c0] ;  /* 0x00017000ff0aab82 */ /* 0x000e640000000a00 */
[----:B-1----:R-:W-:-:S04]  /*21950*/  @!P2 IADD3 R18, P5, P6, R6, R10, R3 ;  /* 0x0000000a0612a210 */ /* 0x002fc80007ebe003 */
[----:B0-----:R-:W-:Y:S02]  /*21960*/  @!P2 IADD3.X R19, R29, R11, R0, P5, P6 ;  /* 0x0000000b1d13a210 */ /* 0x001fe40002fec400 */
[C---:B------:R-:W-:Y:S02]  /*21970*/  LOP3.LUT P5, RZ, R7.reuse, 0x2000, RZ, 0xc0, !PT ;  /* 0x0000200007ff7812 */ /* 0x040fe400078ac0ff */
[----:B------:R-:W-:-:S04]  /*21980*/  LOP3.LUT R7, R7, 0xffffefff, RZ, 0xc0, !PT ;  /* 0xffffefff07077812 */ /* 0x000fc800078ec0ff */
[----:B------:R-:W-:Y:S02]  /*21990*/  @P2 LOP3.LUT R7, R7, 0x1000, RZ, 0xfc, !PT ;  /* 0x0000100007072812 */ /* 0x000fe400078efcff */
[----:B------:R-:W-:-:S05]  /*219a0*/  ISETP.LT.OR P2, PT, R27, 0x29, !P1 ;  /* 0x000000291b00780c */ /* 0x000fca0004f41670 */
[----:B------:R0:W-:Y:S08]  /*219b0*/  @!P5 STG.E.U8 desc[UR14][R30.64+0x11], R20 ;  /* 0x000011141e00d986 */ /* 0x0001f0000c10110e */
[----:B------:R-:W0:Y:S02]  /*219c0*/  @!P2 LDC.64 R10, c[0x0][0x5c0] ;  /* 0x00017000ff0aab82 */ /* 0x000e240000000a00 */
[----:B0-----:R-:W-:-:S04]  /*219d0*/  @!P2 IADD3 R30, P5, P6, R6, R10, R3 ;  /* 0x0000000a061ea210 */ /* 0x001fc80007ebe003 */
[----:B------:R-:W-:Y:S02]  /*219e0*/  @!P2 IADD3.X R31, R29, R11, R0, P5, P6 ;  /* 0x0000000b1d1fa210 */ /* 0x000fe40002fec400 */
[C---:B------:R-:W-:Y:S02]  /*219f0*/  ISETP.LT.OR P5, PT, R27.reuse, 0x19, !P4 ;  /* 0x000000191b00780c */ /* 0x040fe400067a1670 */
[----:B------:R-:W-:-:S11]  /*21a00*/  ISETP.LT.OR P2, PT, R27, 0x2a, !P1 ;  /* 0x0000002a1b00780c */ /* 0x000fd60004f41670 */
        /* <DEDUP_REMOVED lines=8> */
[----:B------:R0:W-:Y:S04]  /*21a90*/  @!P5 STG.E.U8 desc[UR14][R10.64+0x19], R22 ;  /* 0x000019160a00d986 */ /* 0x0001e8000c10110e */
[----:B------:R-:W-:Y:S01]  /*21aa0*/  @!P3 STG.E.U8 desc[UR14][R24.64+0x18], R23 ;  /* 0x000018171800b986 */ /* 0x000fe2000c10110e */
[----:B------:R-:W-:-:S03]  /*21ab0*/  ISETP.LT.OR P3, PT, R27, 0x32, !P1 ;  /* 0x000000321b00780c */ /* 0x000fc60004f61670 */
[----:B------:R-:W-:Y:S01]  /*21ac0*/  @!P0 STG.E.U8 desc[UR14][R14.64+0x19], R216 ;  /* 0x000019d80e008986 */ /* 0x000fe2000c10110e */
[----:B0-----:R-:W0:Y:S02]  /*21ad0*/  @!P2 LDC.64 R10, c[0x0][0x5c0] ;  /* 0x00017000ff0aab82 */ /* 0x001e240000000a00 */
[----:B0-----:R-:W-:-:S04]  /*21ae0*/  @!P2 IADD3 R16, P5, P6, R6, R10, R3 ;  /* 0x0000000a0610a210 */ /* 0x001fc80007ebe003 */
[----:B------:R-:W-:Y:S02]  /*21af0*/  @!P2 IADD3.X R17, R29, R11, R0, P5, P6 ;  /* 0x0000000b1d11a210 */ /* 0x000fe40002fec400 */
[----:B------:R-:W-:-:S13]  /*21b00*/  ISETP.LT.OR P2, PT, R27, 0x31, !P1 ;  /* 0x000000311b00780c */ /* 0x000fda0004f41670 */
[----:B------:R-:W0:Y:S02]  /*21b10*/  @!P2 LDC.64 R10, c[0x0][0x5c0] ;  /* 0x00017000ff0aab82 */ /* 0x000e240000000a00 */
[----:B0-----:R-:W-:-:S04]  /*21b20*/  @!P2 IADD3 R32, P5, P6, R6, R10, R3 ;  /* 0x0000000a0620a210 */ /* 0x001fc80007ebe003 */
[----:B------:R-:W-:Y:S02]  /*21b30*/  @!P2 IADD3.X R33, R29, R11, R0, P5, P6 ;  /* 0x0000000b1d21a210 */ /* 0x000fe40002fec400 */
[----:B------:R-:W0:Y:S01]  /*21b40*/  @!P3 LDC.64 R10, c[0x0][0x5c0] ;  /* 0x00017000ff0abb82 */ /* 0x000e220000000a00 */
[----:B------:R-:W-:Y:S02]  /*21b50*/  ISETP.LT.OR P2, PT, R27, 0x39, !P1 ;  /* 0x000000391b00780c */ /* 0x000fe40004f41670 */
[----:B0-----:R-:W-:-:S04]  /*21b60*/  @!P3 IADD3 R20, P5, P6, R6, R10, R3 ;  /* 0x0000000a0614b210 */ /* 0x001fc80007ebe003 */
[----:B------:R-:W-:-:S07]  /*21b70*/  @!P3 IADD3.X R21, R29, R11, R0, P5, P6 ;  /* 0x0000000b1d15b210 */ /* 0x000fce0002fec400 */
[----:B------:R-:W0:Y:S01]  /*21b80*/  @!P2 LDC.64 R10, c[0x0][0x5c0] ;  /* 0x00017000ff0aab82 */ /* 0x000e220000000a00 */
[----:B------:R-:W-:Y:S02]  /*21b90*/  ISETP.LT.OR P6, PT, R27, 0x21, !P1 ;  /* 0x000000211b00780c */ /* 0x000fe40004fc1670 */
        /* <DEDUP_REMOVED lines=21> */
[----:B------:R-:W-:Y:S02]  /*21cf0*/  ISETP.LT.OR P0, PT, R27, 0x42, !P1 ;  /* 0x000000421b00780c */ /* 0x000fe40004f01670 */
[C---:B------:R-:W-:Y:S02]  /*21d00*/  LOP3.LUT P2, RZ, R7.reuse, 0x1000, RZ, 0xc0, !PT ;  /* 0x0000100007ff7812 */ /* 0x040fe4000784c0ff */
[----:B------:R-:W-:-:S09]  /*21d10*/  LOP3.LUT R7, R7, 0xfffff7ff, RZ, 0xc0, !PT ;  /* 0xfffff7ff07077812 */ /* 0x000fd200078ec0ff */
[----:B------:R-:W0:Y:S01]  /*21d20*/  @!P0 LDC.64 R10, c[0x0][0x5c0] ;  /* 0x00017000ff0a8b82 */ /* 0x000e220000000a00 */
[----:B------:R-:W-:Y:S01]  /*21d30*/  @P0 LOP3.LUT R7, R7, 0x800, RZ, 0xfc, !PT ;  /* 0x0000080007070812 */ /* 0x000fe200078efcff */
[----:B------:R-:W-:Y:S03]  /*21d40*/  @!P2 STG.E.U8 desc[UR14][R18.64+0x21], R220 ;  /* 0x000021dc1200a986 */ /* 0x000fe6000c10110e */
[----:B------:R-:W-:Y:S02]  /*21d50*/  LOP3.LUT R7, R7, 0xfffffbff, RZ, 0xc0, !PT ;  /* 0xfffffbff07077812 */ /* 0x000fe400078ec0ff */
[----:B0-----:R-:W-:-:S04]  /*21d60*/  @!P0 IADD3 R22, P5, P6, R6, R10, R3 ;  /* 0x0000000a06168210 */ /* 0x001fc80007ebe003 */
[----:B------:R-:W-:Y:S02]  /*21d70*/  @!P0 IADD3.X R23, R29, R11, R0, P5, P6 ;  /* 0x0000000b1d178210 */ /* 0x000fe40002fec400 */
[C---:B------:R-:W-:Y:S02]  /*21d80*/  ISETP.LT.OR P6, PT, R27.reuse, 0x49, !P1 ;  /* 0x000000491b00780c */ /* 0x040fe40004fc1670 */
[----:B------:R-:W-:-:S11]  /*21d90*/  ISETP.LT.OR P0, PT, R27, 0x29, !P1 ;  /* 0x000000291b00780c */ /* 0x000fd60004f01670 */
[----:B------:R-:W0:Y:S02]  /*21da0*/  @!P6 LDC.64 R10, c[0x0][0x5c0] ;  /* 0x00017000ff0aeb82 */ /* 0x000e240000000a00 */
[----:B0-----:R-:W-:-:S04]  /*21db0*/  @!P6 IADD3 R40, P2, P5, R6, R10, R3 ;  /* 0x0000000a0628e210 */ /* 0x001fc80007d5e003 */
        /* <DEDUP_REMOVED lines=11> */
[----:B------:R-:W-:-:S03]  /*21e70*/  ISETP.LT.OR P2, PT, R27, 0x4a, !P1 ;  /* 0x0000004a1b00780c */ /* 0x000fc60004f41670 */
[----:B------:R-:W-:Y:S01]  /*21e80*/  @!P0 STG.E.U8 desc[UR14][R30.64+0x28], R223 ;  /* 0x000028df1e008986 */ /* 0x000fe2000c10110e */
[----:B------:R-:W-:-:S09]  /*21e90*/  ISETP.LT.OR P0, PT, R27, 0x2a, !P1 ;  /* 0x0000002a1b00780c */ /* 0x000fd20004f01670 */
[----:B0-----:R-:W0:Y:S01]  /*21ea0*/  @!P2 LDC.64 R10, c[0x0][0x5c0] ;  /* 0x00017000ff0aab82 */ /* 0x001e220000000a00 */
[----:B------:R-:W-:-:S03]  /*21eb0*/  @P2 LOP3.LUT R7, R7, 0x400, RZ, 0xfc, !PT ;  /* 0x0000040007072812 */ /* 0x000fc600078efcff */
[----:B------:R-:W-:Y:S01]  /*21ec0*/  @!P0 STG.E.U8 desc[UR14][R16.64+0x29], R224 ;  /* 0x000029e010008986 */ /* 0x000fe2000c10110e */
[----:B------:R-:W-:Y:S02]  /*21ed0*/  ISETP.LT.OR P0, PT, R27, 0x59, !P1 ;  /* 0x000000591b00780c */ /* 0x000fe40004f01670 */
[----:B0-----:R-:W-:-:S04]  /*21ee0*/  @!P2 IADD3 R18, P5, P6, R6, R10, R3 ;  /* 0x0000000a0612a210 */ /* 0x001fc80007ebe003 */
[----:B------:R-:W-:Y:S02]  /*21ef0*/  @!P2 IADD3.X R19, R29, R11, R0, P5, P6 ;  /* 0x0000000b1d13a210 */ /* 0x000fe40002fec400 */
[----:B------:R-:W-:-:S13]  /*21f00*/  ISETP.LT.OR P2, PT, R27, 0x51, !P1 ;  /* 0x000000511b00780c */ /* 0x000fda0004f41670 */
[----:B------:R-:W0:Y:S02]  /*21f10*/  @!P2 LDC.64 R10, c[0x0][0x5c0] ;  /* 0x00017000ff0aab82 */ /* 0x000e240000000a00 */
[----:B0-----:R-:W-:-:S04]  /*21f20*/  @!P2 IADD3 R34, P5, P6, R6, R10, R3 ;  /* 0x0000000a0622a210 */ /* 0x001fc80007ebe003 */
[----:B------:R-:W-:Y:S02]  /*21f30*/  @!P2 IADD3.X R35, R29, R11, R0, P5, P6 ;  /* 0x0000000b1d23a210 */ /* 0x000fe40002fec400 */
[----:B------:R-:W-:-:S13]  /*21f40*/  ISETP.LT.OR P2, PT, R27, 0x52, !P1 ;  /* 0x000000521b00780c */ /* 0x000fda0004f41670 */
[----:B------:R-:W0:Y:S02]  /*21f50*/  @!P2 LDC.64 R10, c[0x0][0x5c0] ;  /* 0x00017000ff0aab82 */ /* 0x000e240000000a00 */
[----:B0-----:R-:W-:-:S04]  /*21f60*/  @!P2 IADD3 R24, P5, P6, R6, R10, R3 ;  /* 0x0000000a0618a210 */ /* 0x001fc80007ebe003 */
[----:B------:R-:W-:Y:S02]  /*21f70*/  @!P2 IADD3.X R25, R29, R11, R0, P5, P6 ;  /* 0x0000000b1d19a210 */ /* 0x000fe40002fec400 */
[----:B------:R-:W0:Y:S01]  /*21f80*/  @!P0 LDC.64 R10, c[0x0][0x5c0] ;  /* 0x00017000ff0a8b82 */ /* 0x000e220000000a00 */
[----:B------:R-:W-:-:S13]  /*21f90*/  ISETP.LT.OR P2, PT, R27, 0x61, !P1 ;  /* 0x000000611b00780c */ /* 0x000fda0004f41670 */
[----:B------:R-:W-:-:S04]  /*21fa0*/  @P2 LOP3.LUT R8, R8, 0x400, RZ, 0xfc, !PT ;  /* 0x0000040008082812 */ /* 0x000fc800078efcff */
[----:B------:R-:W-:Y:S02]  /*21fb0*/  LOP3.LUT R8, R8, 0xfffff7ff, RZ, 0xc0, !PT ;  /* 0xfffff7ff08087812 */ /* 0x000fe400078ec0ff */
        /* <DEDUP_REMOVED lines=12> */
[----:B------:R0:W-:Y:S02]  /*22080*/  @!P5 STG.E.U8 desc[UR14][R10.64+0x31], R226 ;  /* 0x000031e20a00d986 */ /* 0x0001e4000c10110e */
[----:B0-----:R-:W0:Y:S02]  /*22090*/  @!P0 LDC.64 R10, c[0x0][0x5c0] ;  /* 0x00017000ff0a8b82 */ /* 0x001e240000000a00 */
[----:B0-----:R-:W-:-:S04]  /*220a0*/  @!P0 IADD3 R16, P5, P6, R6, R10, R3 ;  /* 0x0000000a06108210 */ /* 0x001fc80007ebe003 */
[----:B------:R-:W-:Y:S02]  /*220b0*/  @!P0 IADD3.X R17, R29, R11, R0, P5, P6 ;  /* 0x0000000b1d118210 */ /* 0x000fe40002fec400 */
[----:B------:R-:W0:Y:S01]  /*220c0*/  @!P2 LDC.64 R10, c[0x0][0x5c0] ;  /* 0x00017000ff0aab82 */ /* 0x000e220000000a00 */
[----:B------:R-:W-:-:S13]  /*220d0*/  ISETP.LT.OR P0, PT, R27, 0x31, !P1 ;  /* 0x000000311b00780c */ /* 0x000fda0004f01670 */
[----:B------:R-:W-:Y:S04]  /*220e0*/  @!P0 STG.E.U8 desc[UR14][R32.64+0x30], R227 ;  /* 0x000030e320008986 */ /* 0x000fe8000c10110e */
[----:B------:R-:W-:Y:S01]  /*220f0*/  @!P3 STG.E.U8 desc[UR14][R20.64+0x31], R228 ;  /* 0x000031e41400b986 */ /* 0x000fe2000c10110e */
        /* <DEDUP_REMOVED lines=8> */
[----:B------:R-:W0:Y:S01]  /*22180*/  @!P0 LDC.64 R10, c[0x0][0x5c0] ;  /* 0x00017000ff0a8b82 */ /* 0x000e220000000a00 */
[----:B------:R-:W-:-:S04]  /*22190*/  @P0 LOP3.LUT R8, R8, 0x800, RZ, 0xfc, !PT ;  /* 0x0000080008080812 */ /* 0x000fc800078efcff */
[----:B------:R-:W-:Y:S02]  /*221a0*/  LOP3.LUT R8, R8, 0xfffffff7, RZ, 0xc0, !PT ;  /* 0xfffffff708087812 */ /* 0x000fe400078ec0ff */
[----:B0-----:R-:W-:-:S04]  /*221b0*/  @!P0 IADD3 R48, P3, P6, R6, R10, R3 ;  /* 0x0000000a06308210 */ /* 0x001fc80007e7e003 */
[----:B------:R-:W-:Y:S02]  /*221c0*/  @!P0 IADD3.X R49, R29, R11, R0, P3, P6 ;  /* 0x0000000b1d318210 */ /* 0x000fe40001fec400 */
[C---:B------:R-:W-:Y:S02]  /*221d0*/  ISETP.LT.OR P3, PT, R27.reuse, 0x39, !P4 ;  /* 0x000000391b00780c */ /* 0x040fe40006761670 */
[----:B------:R-:W-:-:S11]  /*221e0*/  ISETP.LT.OR P0, PT, R27, 0x6a, !P1 ;  /* 0x0000006a1b00780c */ /* 0x000fd60004f01670 */
[----:B------:R-:W0:Y:S02]  /*221f0*/  @!P3 LDC.64 R10, c[0x0][0x5c0] ;  /* 0x00017000ff0abb82 */ /* 0x000e240000000a00 */
[----:B------:R-:W-:-:S04]  /*22200*/  @P0 LOP3.LUT R8, R8, 0x8, RZ, 0xfc, !PT ;  /* 0x0000000808080812 */ /* 0x000fc800078efcff */
[----:B------:R-:W-:-:S04]  /*22210*/  LOP3.LUT R8, R8, 0xffffefff, RZ, 0xc0, !PT ;  /* 0xffffefff08087812 */ /* 0x000fc800078ec0ff */
[----:B------:R-:W-:-:S04]  /*22220*/  @P2 LOP3.LUT R8, R8, 0x1000, RZ, 0xfc, !PT ;  /* 0x0000100008082812 */ /* 0x000fc800078efcff */
[----:B------:R-:W-:Y:S02]  /*22230*/  LOP3.LUT R8, R8, 0xffffffdf, RZ, 0xc0, !PT ;  /* 0xffffffdf08087812 */ /* 0x000fe400078ec0ff */
        /* <DEDUP_REMOVED lines=13> */
[----:B------:R-:W-:Y:S01]  /*22310*/  @!P0 STG.E.U8 desc[UR14][R38.64+0x38], R231 ;  /* 0x000038e726008986 */ /* 0x000fe2000c10110e */
[----:B------:R-:W-:Y:S02]  /*22320*/  ISETP.LT.OR P0, PT, R27, 0x3a, !P1 ;  /* 0x0000003a1b00780c */ /* 0x000fe40004f01670 */
[----:B0-----:R-:W-:-:S04]  /*22330*/  @!P2 IADD3 R46, P3, P6, R6, R10, R3 ;  /* 0x0000000a062ea210 */ /* 0x001fc80007e7e003 */
[----:B------:R-:W-:-:S07]  /*22340*/  @!P2 IADD3.X R47, R29, R11, R0, P3, P6 ;  /* 0x0000000b1d2fa210 */ /* 0x000fce0001fec400 */
[----:B------:R-:W-:Y:S01]  /*22350*/  @!P0 STG.E.U8 desc[UR14][R14.64+0x39], R232 ;  /* 0x000039e80e008986 */ /* 0x000fe2000c10110e */
[C---:B------:R-:W-:Y:S02]  /*22360*/  ISETP.LT.OR P2, PT, R27.reuse, 0x72, !P1 ;  /* 0x000000721b00780c */ /* 0x040fe40004f41670 */
[----:B------:R-:W-:-:S11]  /*22370*/  ISETP.LT.OR P0, PT, R27, 0x79, !P1 ;  /* 0x000000791b00780c */ /* 0x000fd60004f01670 */
[----:B------:R-:W0:Y:S01]  /*22380*/  @!P2 LDC.64 R10, c[0x0][0x5c0] ;  /* 0x00017000ff0aab82 */ /* 0x000e220000000a00 */
[----:B------:R-:W-:-:S04]  /*22390*/  @P2 LOP3.LUT R8, R8, 0x20, RZ, 0xfc, !PT ;  /* 0x0000002008082812 */ /* 0x000fc800078efcff */
[----:B------:R-:W-:-:S04]  /*223a0*/  LOP3.LUT R8, R8, 0xffffdfff, RZ, 0xc0, !PT ;  /* 0xffffdfff08087812 */ /* 0x000fc800078ec0ff */
[----:B------:R-:W-:-:S04]  /*223b0*/  @P0 LOP3.LUT R8, R8, 0x2000, RZ, 0xfc, !PT ;  /* 0x0000200008080812 */ /* 0x000fc800078efcff */
[----:B------:R-:W-:Y:S02]  /*223c0*/  LOP3.LUT R8, R8, 0xffffffef, RZ, 0xc0, !PT ;  /* 0xffffffef08087812 */ /* 0x000fe400078ec0ff */
[----:B0-----:R-:W-:-:S04]  /*223d0*/  @!P2 IADD3 R32, P3, P6, R6, R10, R3 ;  /* 0x0000000a0620a210 */ /* 0x001fc80007e7e003 */
[----:B------:R-:W-:Y:S02]  /*223e0*/  @!P2 IADD3.X R33, R29, R11, R0, P3, P6 ;  /* 0x0000000b1d21a210 */ /* 0x000fe40001fec400 */
[----:B------:R-:W0:Y:S01]  /*223f0*/  @!P0 LDC.64 R10, c[0x0][0x5c0] ;  /* 0x00017000ff0a8b82 */ /* 0x000e220000000a00 */
[----:B------:R-:W-:Y:S02]  /*22400*/  ISETP.LT.OR P2, PT, R27, 0x41, !P1 ;  /* 0x000000411b00780c */ /* 0x000fe40004f41670 */
[----:B0-----:R-:W-:-:S04]  /*22410*/  @!P0 IADD3 R52, P3, P6, R6, R10, R3 ;  /* 0x0000000a06348210 */ /* 0x001fc80007e7e003 */
[----:B------:R-:W-:Y:S02]  /*22420*/  @!P0 IADD3.X R53, R29, R11, R0, P3, P6 ;  /* 0x0000000b1d358210 */ /* 0x000fe40001fec400 */
[C---:B------:R-:W-:Y:S02]  /*22430*/  ISETP.LT.OR P3, PT, R27.reuse, 0x41, !P4 ;  /* 0x000000411b00780c */ /* 0x040fe40006761670 */
[----:B------:R-:W-:-:S11]  /*22440*/  ISETP.LT.OR P0, PT, R27, 0x7a, !P1 ;  /* 0x0000007a1b00780c */ /* 0x000fd60004f01670 */
[----:B------:R-:W0:Y:S02]  /*22450*/  @!P3 LDC.64 R10, c[0x0][0x5c0] ;  /* 0x00017000ff0abb82 */ /* 0x000e240000000a00 */
        /* <DEDUP_REMOVED lines=10> */
[----:B------:R1:W-:Y:S01]  /*22500*/  @!P2 STG.E.U8 desc[UR14][R36.64+0x40], R235 ;  /* 0x000040eb2400a986 */ /* 0x0003e2000c10110e */
[----:B------:R-:W-:Y:S01]  /*22510*/  ISETP.LT.OR P2, PT, R27, 0x82, !P1 ;  /* 0x000000821b00780c */ /* 0x000fe20004f41670 */
[----:B0-----:R-:W0:Y:S02]  /*22520*/  @!P0 LDC.64 R10, c[0x0][0x5c0] ;  /* 0x00017000ff0a8b82 */ /* 0x001e240000000a00 */
[----:B0-----:R-:W-:-:S04]  /*22530*/  @!P0 IADD3 R14, P3, P6, R6, R10, R3 ;  /* 0x0000000a060e8210 */ /* 0x001fc80007e7e003 */
[----:B------:R-:W-:Y:S02]  /*22540*/  @!P0 IADD3.X R15, R29, R11, R0, P3, P6 ;  /* 0x0000000b1d0f8210 */ /* 0x000fe40001fec400 */
[----:B------:R-:W-:-:S13]  /*22550*/  ISETP.LT.OR P0, PT, R27, 0x81, !P1 ;  /* 0x000000811b00780c */ /* 0x000fda0004f01670 */
[----:B------:R-:W0:Y:S01]  /*22560*/  @!P0 LDC.64 R10, c[0x0][0x5c0] ;  /* 0x00017000ff0a8b82 */ /* 0x000e220000000a00 */
[----:B------:R-:W-:-:S04]  /*22570*/  @P0 LOP3.LUT R8, R8, 0x4000, RZ, 0xfc, !PT ;  /* 0x0000400008080812 */ /* 0x000fc800078efcff */
[----:B------:R-:W-:-:S04]  /*22580*/  LOP3.LUT R8, R8, 0xffffffbf, RZ, 0xc0, !PT ;  /* 0xffffffbf08087812 */ /* 0x000fc800078ec0ff */
[----:B------:R-:W-:Y:S02]  /*22590*/  @P2 LOP3.LUT R8, R8, 0x40, RZ, 0xfc, !PT ;  /* 0x0000004008082812 */ /* 0x000fe400078efcff */
[----:B------:R-:W-:Y:S02]  /*225a0*/  F2FP.SATFINITE.E4M3.F32.PACK_AB_MERGE_C R13, RZ, R13, RZ ;  /* 0x0000000dff0d723e */ /* 0x000fe400048070ff */
[----:B------:R-:W-:Y:S02]  /*225b0*/  LOP3.LUT R8, R8, 0xffff7fff, RZ, 0xc0, !PT ;  /* 0xffff7fff08087812 */ /* 0x000fe400078ec0ff */
[----:B0-----:R-:W-:-:S04]  /*225c0*/  @!P0 IADD3 R50, P3, P6, R6, R10, R3 ;  /* 0x0000000a06328210 */ /* 0x001fc80007e7e003 */
[----:B------:R-:W-:Y:S02]  /*225d0*/  @!P0 IADD3.X R51, R29, R11, R0, P3, P6 ;  /* 0x0000000b1d338210 */ /* 0x000fe40001fec400 */
[----:B------:R-:W1:Y:S01]  /*225e0*/  @!P2 LDC.64 R10, c[0x0][0x5c0] ;  /* 0x00017000ff0aab82 */ /* 0x000e620000000a00 */
[----:B------:R-:W-:-:S13]  /*225f0*/  LOP3.LUT P0, RZ, R7, 0x800, RZ, 0xc0, !PT ;  /* 0x0000080007ff7812 */ /* 0x000fda000780c0ff */
[----:B------:R-:W-:Y:S01]  /*22600*/  @!P0 STG.E.U8 desc[UR14][R22.64+0x41], R236 ;  /* 0x000041ec16008986 */ /* 0x000fe2000c10110e */
[----:B-1----:R-:W-:-:S04]  /*22610*/  @!P2 IADD3 R36, P3, P6, R6, R10, R3 ;  /* 0x0000000a0624a210 */ /* 0x002fc80007e7e003 */
[----:B------:R-:W-:Y:S02]  /*22620*/  @!P2 IADD3.X R37, R29, R11, R0, P3, P6 ;  /* 0x0000000b1d25a210 */ /* 0x000fe40001fec400 */
[----:B------:R-:W-:-:S13]  /*22630*/  ISETP.LT.OR P2, PT, R27, 0x89, !P1 ;  /* 0x000000891b00780c */ /* 0x000fda0004f41670 */
[----:B------:R-:W0:Y:S01]  /*22640*/  @!P2 LDC.64 R10, c[0x0][0x5c0] ;  /* 0x00017000ff0aab82 */ /* 0x000e220000000a00 */
[----:B------:R-:W-:Y:S02]  /*22650*/  @P2 LOP3.LUT R8, R8, 0x8000, RZ, 0xfc, !PT ;  /* 0x0000800008082812 */ /* 0x000fe400078efcff */
        /* <DEDUP_REMOVED lines=10> */
[----:B------:R-:W-:Y:S01]  /*22700*/  @!P0 IMAD.X R11, R29, 0x1, R11, P3 ;  /* 0x000000011d0b8824 */ /* 0x000fe200018e060b */
[----:B------:R-:W-:-:S04]  /*22710*/  ISETP.LT.OR P3, PT, R27, 0x8a, !P1 ;  /* 0x0000008a1b00780c */ /* 0x000fc80004f61670 */
[----:B------:R0:W-:Y:S09]  /*22720*/  @!P0 STG.E.U8 desc[UR14][R10.64+0x49], R13 ;  /* 0x0000490d0a008986 */ /* 0x0001f2000c10110e */
[----:B0-----:R-:W0:Y:S01]  /*22730*/  @!P3 LDC.64 R10, c[0x0][0x5c0] ;  /* 0x00017000ff0abb82 */ /* 0x001e220000000a00 */
[----:B------:R-:W-:-:S02]  /*22740*/  ISETP.LT.OR P2, PT, R27, 0x91, !P1 ;  /* 0x000000911b00780c */ /* 0x000fc40004f41670 */
[----:B0-----:R-:W-:-:S04]  /*22750*/  @!P3 IADD3 R22, P0, P6, R6, R10, R3 ;  /* 0x0000000a0616b210 */ /* 0x001fc80007e1e003 */
[----:B------:R-:W-:-:S07]  /*22760*/  @!P3 IADD3.X R23, R29, R11, R0, P0, P6 ;  /* 0x0000000b1d17b210 */ /* 0x000fce00007ec400 */
[----:B------:R-:W0:Y:S02]  /*22770*/  @!P2 LDC.64 R10, c[0x0][0x5c0] ;  /* 0x00017000ff0aab82 */ /* 0x000e240000000a00 */
[----:B0-----:R-:W-:Y:S01]  /*22780*/  @!P2 IADD3 R56, P0, P6, R6, R10, R3 ;  /* 0x0000000a0638a210 */ /* 0x001fe20007e1e003 */
[----:B------:R-:W-:Y:S02]  /*22790*/  FMUL R10, R55, UR20 ;  /* 0x00000014370a7c20 */ /* 0x000fe40008400000 */
[----:B------:R-:W2:Y:S01]  /*227a0*/  LDL.LU R55, [R1+0x190] ;  /* 0x0001900001377983 */ /* 0x000ea20000300800 */
[----:B------:R-:W-:Y:S02]  /*227b0*/  LOP3.LUT R7, R7, 0xfffffeff, RZ, 0xc0, !PT ;  /* 0xfffffeff07077812 */ /* 0x000fe400078ec0ff */
[----:B------:R-:W-:Y:S02]  /*227c0*/  @!P2 IADD3.X R57, R29, R11, R0, P0, P6 ;  /* 0x0000000b1d39a210 */ /* 0x000fe400007ec400 */
[----:B------:R-:W-:-:S02]  /*227d0*/  @P3 LOP3.LUT R7, R7, 0x100, RZ, 0xfc, !PT ;  /* 0x0000010007073812 */ /* 0x000fc400078efcff */
[C---:B------:R-:W-:Y:S02]  /*227e0*/  ISETP.LT.OR P3, PT, R27.reuse, 0x49, !P1 ;  /* 0x000000491b00780c */ /* 0x040fe40004f61670 */
[----:B------:R-:W-:Y:S02]  /*227f0*/  ISETP.LT.OR P0, PT, R27, 0x92, !P1 ;  /* 0x000000921b00780c */ /* 0x000fe40004f01670 */
[----:B------:R-:W-:-:S09]  /*22800*/  F2FP.SATFINITE.E4M3.F32.PACK_AB_MERGE_C R10, RZ, R10, RZ ;  /* 0x0000000aff0a723e */ /* 0x000fd200048070ff */
[----:B------:R0:W-:Y:S02]  /*22810*/  @!P3 STG.E.U8 desc[UR14][R40.64+0x48], R10 ;  /* 0x0000480a2800b986 */ /* 0x0001e4000c10110e */
[----:B0-----:R-:W0:Y:S02]  /*22820*/  @!P0 LDC.64 R10, c[0x0][0x5c0] ;  /* 0x00017000ff0a8b82 */ /* 0x001e240000000a00 */
[----:B0-----:R-:W-:Y:S01]  /*22830*/  @!P0 IADD3 R38, P3, P6, R6, R10, R3 ;  /* 0x0000000a06268210 */ /* 0x001fe20007e7e003 */
[----:B---3--:R-:W-:Y:S02]  /*22840*/  FMUL R10, R54, UR20 ;  /* 0x00000014360a7c20 */ /* 0x008fe40008400000 */
[----:B------:R-:W3:Y:S01]  /*22850*/  LDL.LU R54, [R1+0x194] ;  /* 0x0001940001367983 */ /* 0x000ee20000300800 */
[----:B------:R-:W-:-:S03]  /*22860*/  FMUL R13, R62, UR20 ;  /* 0x000000143e0d7c20 */ /* 0x000fc60008400000 */
[----:B------:R-:W4:Y:S04]  /*22870*/  LDL.LU R62, [R1+0x198] ;  /* 0x00019800013e7983 */ /* 0x000f280000300800 */
[----:B------:R-:W4:Y:S01]  /*22880*/  LDL.LU R66, [R1+0x19c] ;  /* 0x00019c0001427983 */ /* 0x000f220000300800 */
[----:B------:R-:W-:Y:S02]  /*22890*/  LOP3.LUT R8, R8, 0xfffeffff, RZ, 0xc0, !PT ;  /* 0xfffeffff08087812 */ /* 0x000fe400078ec0ff */
[----:B------:R-:W-:Y:S01]  /*228a0*/  @!P0 IADD3.X R39, R29, R11, R0, P3, P6 ;  /* 0x0000000b1d278210 */ /* 0x000fe20001fec400 */
[----:B------:R-:W4:Y:S01]  /*228b0*/  LDL.LU R63, [R1+0x1a0] ;  /* 0x0001a000013f7983 */ /* 0x000f220000300800 */
[----:B------:R-:W-:Y:S02]  /*228c0*/  @P2 LOP3.LUT R8, R8, 0x10000, RZ, 0xfc, !PT ;  /* 0x0001000008082812 */ /* 0x000fe400078efcff */
[----:B------:R-:W-:-:S02]  /*228d0*/  LOP3.LUT P2, RZ, R7, 0x400, RZ, 0xc0, !PT ;  /* 0x0000040007ff7812 */ /* 0x000fc4000784c0ff */
[----:B------:R-:W-:Y:S02]  /*228e0*/  ISETP.LT.OR P3, PT, R27, 0x99, !P1 ;  /* 0x000000991b00780c */ /* 0x000fe40004f61670 */
[----:B------:R-:W-:-:S09]  /*228f0*/  F2FP.SATFINITE.E4M3.F32.PACK_AB_MERGE_C R10, RZ, R10, RZ ;  /* 0x0000000aff0a723e */ /* 0x000fd200048070ff */
[----:B------:R0:W-:Y:S02]  /*22900*/  @!P2 STG.E.U8 desc[UR14][R18.64+0x49], R10 ;  /* 0x0000490a1200a986 */ /* 0x0001e4000c10110e */
[----:B0-----:R-:W0:Y:S02]  /*22910*/  @!P3 LDC.64 R10, c[0x0][0x5c0] ;  /* 0x00017000ff0abb82 */ /* 0x001e240000000a00 */
[----:B0-----:R-:W-:-:S04]  /*22920*/  @!P3 IADD3 R60, P2, P6, R6, R10, R3 ;  /* 0x0000000a063cb210 */ /* 0x001fc80007e5e003 */
[----:B------:R-:W-:Y:S02]  /*22930*/  @!P3 IADD3.X R61, R29, R11, R0, P2, P6 ;  /* 0x0000000b1d3db210 */ /* 0x000fe400017ec400 */
[----:B------:R-:W-:-:S13]  /*22940*/  ISETP.LT.OR P2, PT, R27, 0x51, !P4 ;  /* 0x000000511b00780c */ /* 0x000fda0006741670 */
[----:B------:R-:W0:Y:S01]  /*22950*/  @!P2 LDC.64 R10, c[0x0][0x5c0] ;  /* 0x00017000ff0aab82 */ /* 0x000e220000000a00 */
[----:B------:R-:W-:Y:S02]  /*22960*/  F2FP.SATFINITE.E4M3.F32.PACK_AB_MERGE_C R13, RZ, R13, RZ ;  /* 0x0000000dff0d723e */ /* 0x000fe400048070ff */
[----:B0-----:R-:W-:-:S05]  /*22970*/  @!P2 IADD3 R10, P6, R6, R10, RZ ;  /* 0x0000000a060aa210 */ /* 0x001fca0007fde0ff */
[----:B------:R-:W-:-:S05]  /*22980*/  @!P2 IMAD.X R11, R29, 0x1, R11, P6 ;  /* 0x000000011d0ba824 */ /* 0x000fca00030e060b */
[----:B------:R0:W-:Y:S01]  /*22990*/  @!P2 STG.E.U8 desc[UR14][R10.64+0x50], R13 ;  /* 0x0000500d0a00a986 */ /* 0x0001e2000c10110e */
[----:B------:R-:W-:-:S13]  /*229a0*/  ISETP.LT.OR P2, PT, R27, 0x52, !P4 ;  /* 0x000000521b00780c */ /* 0x000fda0006741670 */
[----:B0-----:R-:W0:Y:S01]  /*229b0*/  @!P2 LDC.64 R10, c[0x0][0x5c0] ;  /* 0x00017000ff0aab82 */ /* 0x001e220000000a00 */
[----:B------:R-:W-:-:S04]  /*229c0*/  LOP3.LUT R7, R7, 0xfffffdff, RZ, 0xc0, !PT ;  /* 0xfffffdff07077812 */ /* 0x000fc800078ec0ff */
[----:B------:R-:W-:Y:S02]  /*229d0*/  @P0 LOP3.LUT R7, R7, 0x200, RZ, 0xfc, !PT ;  /* 0x0000020007070812 */ /* 0x000fe400078efcff */
[----:B------:R-:W-:Y:S02]  /*229e0*/  ISETP.LT.OR P0, PT, R27, 0x9a, !P1 ;  /* 0x0000009a1b00780c */ /* 0x000fe40004f01670 */
[----:B0-----:R-:W-:-:S05]  /*229f0*/  @!P2 IADD3 R10, P6, R6, R10, RZ ;  /* 0x0000000a060aa210 */ /* 0x001fca0007fde0ff */
[----:B------:R-:W-:Y:S01]  /*22a00*/  @!P2 IMAD.X R11, R29, 0x1, R11, P6 ;  /* 0x000000011d0ba824 */ /* 0x000fe200030e060b */
[----:B------:R-:W-:-:S04]  /*22a10*/  LOP3.LUT R8, R8, 0xfffdffff, RZ, 0xc0, !PT ;  /* 0xfffdffff08087812 */ /* 0x000fc800078ec0ff */
[----:B------:R-:W-:-:S04]  /*22a20*/  @P3 LOP3.LUT R8, R8, 0x20000, RZ, 0xfc, !PT ;  /* 0x0002000008083812 */ /* 0x000fc800078efcff */
[----:B------:R-:W-:-:S04]  /*22a30*/  LOP3.LUT R8, R8, 0xfffffffd, RZ, 0xc0, !PT ;  /* 0xfffffffd08087812 */ /* 0x000fc800078ec0ff */
[----:B------:R-:W-:Y:S01]  /*22a40*/  @P0 LOP3.LUT R8, R8, 0x2, RZ, 0xfc, !PT ;  /* 0x0000000208080812 */ /* 0x000fe200078efcff */
[----:B--2---:R-:W-:-:S05]  /*22a50*/  FMUL R13, R55, UR20 ;  /* 0x00000014370d7c20 */ /* 0x004fca0008400000 */
[----:B------:R-:W-:-:S05]  /*22a60*/  F2FP.SATFINITE.E4M3.F32.PACK_AB_MERGE_C R13, RZ, R13, RZ ;  /* 0x0000000dff0d723e */ /* 0x000fca00048070ff */
[----:B------:R0:W-:Y:S02]  /*22a70*/  @!P2 STG.E.U8 desc[UR14][R10.64+0x51], R13 ;  /* 0x0000510d0a00a986 */ /* 0x0001e4000c10110e */
[----:B0-----:R-:W0:Y:S02]  /*22a80*/  @!P0 LDC.64 R10, c[0x0][0x5c0] ;  /* 0x00017000ff0a8b82 */ /* 0x001e240000000a00 */
[----:B0-----:R-:W-:-:S04]  /*22a90*/  @!P0 IADD3 R18, P2, P6, R6, R10, R3 ;  /* 0x0000000a06128210 */ /* 0x001fc80007e5e003 */
[----:B------:R-:W-:Y:S02]  /*22aa0*/  @!P0 IADD3.X R19, R29, R11, R0, P2, P6 ;  /* 0x0000000b1d138210 */ /* 0x000fe400017ec400 */
[----:B------:R-:W-:-:S13]  /*22ab0*/  ISETP.LT.OR P0, PT, R27, 0xa1, !P1 ;  /* 0x000000a11b00780c */ /* 0x000fda0004f01670 */
[----:B------:R-:W0:Y:S01]  /*22ac0*/  @!P0 LDC.64 R10, c[0x0][0x5c0] ;  /* 0x00017000ff0a8b82 */ /* 0x000e220000000a00 */
[----:B------:R-:W-:Y:S02]  /*22ad0*/  LOP3.LUT R8, R8, 0xfffbffff, RZ, 0xc0, !PT ;  /* 0xfffbffff08087812 */ /* 0x000fe400078ec0ff */
[----:B------:R-:W-:Y:S02]  /*22ae0*/  ISETP.LT.OR P3, PT, R27, 0x51, !P1 ;  /* 0x000000511b00780c */ /* 0x000fe40004f61670 */
[----:B------:R-:W-:Y:S02]  /*22af0*/  @P0 LOP3.LUT R8, R8, 0x40000, RZ, 0xfc, !PT ;  /* 0x0004000008080812 */ /* 0x000fe400078efcff */
[----:B0-----:R-:W-:Y:S01]  /*22b00*/  @!P0 IADD3 R64, P2, P6, R6, R10, R3 ;  /* 0x0000000a06408210 */ /* 0x001fe20007e5e003 */
[----:B---3--:R-:W-:-:S03]  /*22b10*/  FMUL R10, R54, UR20 ;  /* 0x00000014360a7c20 */ /* 0x008fc60008400000 */
[----:B------:R-:W-:Y:S02]  /*22b20*/  @!P0 IADD3.X R65, R29, R11, R0, P2, P6 ;  /* 0x0000000b1d418210 */ /* 0x000fe400017ec400 */
[----:B------:R-:W-:Y:S02]  /*22b30*/  ISETP.LT.OR P0, PT, R27, 0xa2, !P1 ;  /* 0x000000a21b00780c */ /* 0x000fe40004f01670 */
[----:B------:R-:W-:-:S05]  /*22b40*/  F2FP.SATFINITE.E4M3.F32.PACK_AB_MERGE_C R10, RZ, R10, RZ ;  /* 0x0000000aff0a723e */ /* 0x000fca00048070ff */
[----:B------:R0:W-:Y:S06]  /*22b50*/  @!P3 STG.E.U8 desc[UR14][R34.64+0x50], R10 ;  /* 0x0000500a2200b986 */ /* 0x0001ec000c10110e */
[----:B0-----:R-:W0:Y:S02]  /*22b60*/  @!P0 LDC.64 R10, c[0x0][0x5c0] ;  /* 0x00017000ff0a8b82 */ /* 0x001e240000000a00 */
[----:B0-----:R-:W-:Y:S01]  /*22b70*/  @!P0 IADD3 R54, P2, P6, R6, R10, R3 ;  /* 0x0000000a06368210 */ /* 0x001fe20007e5e003 */
[----:B----4-:R-:W-:Y:S02]  /*22b80*/  FMUL R10, R62, UR20 ;  /* 0x000000143e0a7c20 */ /* 0x010fe40008400000 */
[----:B------:R-:W2:Y:S01]  /*22b90*/  LDL.LU R62, [R1+0x1a4] ;  /* 0x0001a400013e7983 */ /* 0x000ea20000300800 */
[----:B------:R-:W-:-:S03]  /*22ba0*/  FMUL R13, R66, UR20 ;  /* 0x00000014420d7c20 */ /* 0x000fc60008400000 */
[----:B------:R-:W3:Y:S01]  /*22bb0*/  LDL.LU R66, [R1+0x1a8] ;  /* 0x0001a80001427983 */ /* 0x000ee20000300800 */
[----:B------:R-:W-:Y:S02]  /*22bc0*/  LOP3.LUT R8, R8, 0xffffff7f, RZ, 0xc0, !PT ;  /* 0xffffff7f08087812 */ /* 0x000fe400078ec0ff */
[----:B------:R-:W-:Y:S01]  /*22bd0*/  ISETP.LT.OR P3, PT, R27, 0x52, !P1 ;  /* 0x000000521b00780c */ /* 0x000fe20004f61670 */
[----:B------:R-:W4:Y:S01]  /*22be0*/  LDL.LU R68, [R1+0x1ac] ;  /* 0x0001ac0001447983 */ /* 0x000f220000300800 */
[----:B------:R-:W-:Y:S02]  /*22bf0*/  @P0 LOP3.LUT R8, R8, 0x80, RZ, 0xfc, !PT ;  /* 0x0000008008080812 */ /* 0x000fe400078efcff */
[----:B------:R-:W-:Y:S01]  /*22c00*/  @!P0 IADD3.X R55, R29, R11, R0, P2, P6 ;  /* 0x0000000b1d378210 */ /* 0x000fe200017ec400 */
[----:B------:R-:W4:Y:S01]  /*22c10*/  LDL.LU R67, [R1+0x1b0] ;  /* 0x0001b00001437983 */ /* 0x000f220000300800 */
[----:B------:R-:W-:Y:S02]  /*22c20*/  ISETP.LT.OR P0, PT, R27, 0xa9, !P1 ;  /* 0x000000a91b00780c */ /* 0x000fe40004f01670 */
[----:B------:R-:W-:-:S05]  /*22c30*/  F2FP.SATFINITE.E4M3.F32.PACK_AB_MERGE_C R10, RZ, R10, RZ ;  /* 0x0000000aff0a723e */ /* 0x000fca00048070ff */
[----:B------:R0:W-:Y:S06]  /*22c40*/  @!P3 STG.E.U8 desc[UR14][R24.64+0x51], R10 ;  /* 0x0000510a1800b986 */ /* 0x0001ec000c10110e */
        /* <DEDUP_REMOVED lines=11> */
[----:B------:R-:W-:Y:S01]  /*22d00*/  LOP3.LUT R8, R8, 0xffefffff, RZ, 0xc0, !PT ;  /* 0xffefffff08087812 */ /* 0x000fe200078ec0ff */
[----:B------:R-:W-:-:S03]  /*22d10*/  FMUL R13, R63, UR20 ;  /* 0x000000143f0d7c20 */ /* 0x000fc60008400000 */
[----:B------:R-:W-:Y:S02]  /*22d20*/  @P0 LOP3.LUT R8, R8, 0x100000, RZ, 0xfc, !PT ;  /* 0x0010000008080812 */ /* 0x000fe400078efcff */
[----:B------:R-:W-:Y:S02]  /*22d30*/  ISETP.LT.OR P0, PT, R27, 0xaa, !P1 ;  /* 0x000000aa1b00780c */ /* 0x000fe40004f01670 */
[----:B------:R-:W-:Y:S02]  /*22d40*/  F2FP.SATFINITE.E4M3.F32.PACK_AB_MERGE_C R13, RZ, R13, RZ ;  /* 0x0000000dff0d723e */ /* 0x000fe400048070ff */
[----:B0-----:R-:W-:-:S05]  /*22d50*/  @!P2 IADD3 R10, P6, R6, R10, RZ ;  /* 0x0000000a060aa210 */ /* 0x001fca0007fde0ff */
[----:B------:R-:W-:-:S05]  /*22d60*/  @!P2 IMAD.X R11, R29, 0x1, R11, P6 ;  /* 0x000000011d0ba824 */ /* 0x000fca00030e060b */
[----:B------:R0:W-:Y:S02]  /*22d70*/  @!P2 STG.E.U8 desc[UR14][R10.64+0x59], R13 ;  /* 0x0000590d0a00a986 */ /* 0x0001e4000c10110e */
[----:B0-----:R-:W0:Y:S01]  /*22d80*/  @!P0 LDC.64 R10, c[0x0][0x5c0] ;  /* 0x00017000ff0a8b82 */ /* 0x001e220000000a00 */
[----:B------:R-:W-:-:S04]  /*22d90*/  LOP3.LUT R8, R8, 0xfff7ffff, RZ, 0xc0, !PT ;  /* 0xfff7ffff08087812 */ /* 0x000fc800078ec0ff */
[----:B------:R-:W-:Y:S02]  /*22da0*/  @P0 LOP3.LUT R8, R8, 0x80000, RZ, 0xfc, !PT ;  /* 0x0008000008080812 */ /* 0x000fe400078efcff */
[----:B0-----:R-:W-:-:S04]  /*22db0*/  @!P0 IADD3 R24, P2, P6, R6, R10, R3 ;  /* 0x0000000a06188210 */ /* 0x001fc80007e5e003 */
[----:B------:R-:W-:Y:S02]  /*22dc0*/  @!P0 IADD3.X R25, R29, R11, R0, P2, P6 ;  /* 0x0000000b1d198210 */ /* 0x000fe400017ec400 */
[----:B------:R-:W-:-:S13]  /*22dd0*/  ISETP.LT.OR P0, PT, R27, 0xb1, !P1 ;  /* 0x000000b11b00780c */ /* 0x000fda0004f01670 */
[----:B------:R-:W0:Y:S01]  /*22de0*/  @!P0 LDC.64 R10, c[0x0][0x5c0] ;  /* 0x00017000ff0a8b82 */ /* 0x000e220000000a00 */
[----:B------:R-:W-:Y:S02]  /*22df0*/  LOP3.LUT R8, R8, 0xffdfffff, RZ, 0xc0, !PT ;  /* 0xffdfffff08087812 */ /* 0x000fe400078ec0ff */
[----:B------:R-:W-:Y:S02]  /*22e00*/  ISETP.LT.OR P3, PT, R27, 0x59, !P1 ;  /* 0x000000591b00780c */ /* 0x000fe40004f61670 */
[----:B------:R-:W-:Y:S02]  /*22e10*/  @P0 LOP3.LUT R8, R8, 0x200000, RZ, 0xfc, !PT ;  /* 0x0020000008080812 */ /* 0x000fe400078efcff */
[----:B0-----:R-:W-:-:S04]  /*22e20*/  @!P0 IADD3 R72, P2, P6, R6, R10, R3 ;  /* 0x0000000a06488210 */ /* 0x001fc80007e5e003 */
[----:B------:R-:W-:Y:S02]  /*22e30*/  @!P0 IADD3.X R73, R29, R11, R0, P2, P6 ;  /* 0x0000000b1d498210 */ /* 0x000fe400017ec400 */
[----:B------:R-:W-:Y:S01]  /*22e40*/  ISETP.LT.OR P0, PT, R27, 0xb2, !P1 ;  /* 0x000000b21b00780c */ /* 0x000fe20004f01670 */
[----:B--2---:R-:W-:-:S05]  /*22e50*/  FMUL R10, R62, UR20 ;  /* 0x000000143e0a7c20 */ /* 0x004fca0008400000 */
[----:B------:R-:W-:-:S05]  /*22e60*/  F2FP.SATFINITE.E4M3.F32.PACK_AB_MERGE_C R10, RZ, R10, RZ ;  /* 0x0000000aff0a723e */ /* 0x000fca00048070ff */
[----:B------:R0:W-:Y:S02]  /*22e70*/  @!P3 STG.E.U8 desc[UR14][R44.64+0x58], R10 ;  /* 0x0000580a2c00b986 */ /* 0x0001e4000c10110e */
[----:B0-----:R-:W0:Y:S02]  /*22e80*/  @!P0 LDC.64 R10, c[0x0][0x5c0] ;  /* 0x00017000ff0a8b82 */ /* 0x001e240000000a00 */
[----:B0-----:R-:W-:Y:S01]  /*22e90*/  @!P0 IADD3 R62, P2, P6, R6, R10, R3 ;  /* 0x0000000a063e8210 */ /* 0x001fe20007e5e003 */
[----:B---3--:R-:W-:Y:S02]  /*22ea0*/  FMUL R10, R66, UR20 ;  /* 0x00000014420a7c20 */ /* 0x008fe40008400000 */
[----:B------:R-:W2:Y:S01]  /*22eb0*/  LDL.LU R66, [R1+0x1b4] ;  /* 0x0001b40001427983 */ /* 0x000ea20000300800 */
[----:B------:R-:W-:Y:S02]  /*22ec0*/  LOP3.LUT R8, R8, 0xfffffdff, RZ, 0xc0, !PT ;  /* 0xfffffdff08087812 */ /* 0x000fe400078ec0ff */
[----:B------:R-:W-:-:S02]  /*22ed0*/  @!P0 IADD3.X R63, R29, R11, R0, P2, P6 ;  /* 0x0000000b1d3f8210 */ /* 0x000fc400017ec400 */
[----:B------:R-:W-:Y:S02]  /*22ee0*/  @P0 LOP3.LUT R8, R8, 0x200, RZ, 0xfc, !PT ;  /* 0x0000020008080812 */ /* 0x000fe400078efcff */
[----:B------:R-:W-:Y:S02]  /*22ef0*/  ISETP.LT.OR P0, PT, R27, 0x5a, !P1 ;  /* 0x0000005a1b00780c */ /* 0x000fe40004f01670 */
[----:B------:R-:W-:-:S11]  /*22f00*/  F2FP.SATFINITE.E4M3.F32.PACK_AB_MERGE_C R10, RZ, R10, RZ ;  /* 0x0000000aff0a723e */ /* 0x000fd600048070ff */
[----:B------:R0:W-:Y:S01]  /*22f10*/  @!P0 STG.E.U8 desc[UR14][R16.64+0x59], R10 ;  /* 0x0000590a10008986 */ /* 0x0001e2000c10110e */
[----:B------:R-:W-:-:S13]  /*22f20*/  ISETP.LT.OR P0, PT, R27, 0xb9, !P1 ;  /* 0x000000b91b00780c */ /* 0x000fda0004f01670 */
[----:B0-----:R-:W0:Y:S02]  /*22f30*/  @!P0 LDC.64 R10, c[0x0][0x5c0] ;  /* 0x00017000ff0a8b82 */ /* 0x001e240000000a00 */
[----:B0-----:R-:W-:-:S04]  /*22f40*/  @!P0 IADD3 R76, P2, P6, R6, R10, R3 ;  /* 0x0000000a064c8210 */ /* 0x001fc80007e5e003 */
[----:B------:R-:W-:Y:S02]  /*22f50*/  @!P0 IADD3.X R77, R29, R11, R0, P2, P6 ;  /* 0x0000000b1d4d8210 */ /* 0x000fe400017ec400 */
[----:B------:R-:W-:-:S13]  /*22f60*/  ISETP.LT.OR P2, PT, R27, 0x61, !P4 ;  /* 0x000000611b00780c */ /* 0x000fda0006741670 */
[----:B------:R-:W0:Y:S01]  /*22f70*/  @!P2 LDC.64 R10, c[0x0][0x5c0] ;  /* 0x00017000ff0aab82 */ /* 0x000e220000000a00 */
[----:B----4-:R-:W-:Y:S02]  /*22f80*/  FMUL R13, R68, UR20 ;  /* 0x00000014440d7c20 */ /* 0x010fe40008400000 */
[----:B------:R-:W3:Y:S03]  /*22f90*/  LDL.LU R68, [R1+0x1b8] ;  /* 0x0001b80001447983 */ /* 0x000ee60000300800 */
[----:B------:R-:W-:Y:S02]  /*22fa0*/  F2FP.SATFINITE.E4M3.F32.PACK_AB_MERGE_C R13, RZ, R13, RZ ;  /* 0x0000000dff0d723e */ /* 0x000fe400048070ff */
[----:B0-----:R-:W-:-:S05]  /*22fb0*/  @!P2 IADD3 R10, P6, R6, R10, RZ ;  /* 0x0000000a060aa210 */ /* 0x001fca0007fde0ff */
[----:B------:R-:W-:-:S05]  /*22fc0*/  @!P2 IMAD.X R11, R29, 0x1, R11, P6 ;  /* 0x000000011d0ba824 */ /* 0x000fca00030e060b */
[----:B------:R0:W-:Y:S01]  /*22fd0*/  @!P2 STG.E.U8 desc[UR14][R10.64+0x60], R13 ;  /* 0x0000600d0a00a986 */ /* 0x0001e2000c10110e */
[----:B------:R-:W-:-:S13]  /*22fe0*/  ISETP.LT.OR P2, PT, R27, 0x62, !P4 ;  /* 0x000000621b00780c */ /* 0x000fda0006741670 */
[----:B0-----:R-:W0:Y:S01]  /*22ff0*/  @!P2 LDC.64 R10, c[0x0][0x5c0] ;  /* 0x00017000ff0aab82 */ /* 0x001e220000000a00 */
[C---:B------:R-:W-:Y:S02]  /*23000*/  LOP3.LUT P3, RZ, R8.reuse, 0x400, RZ, 0xc0, !PT ;  /* 0x0000040008ff7812 */ /* 0x040fe4000786c0ff */
[----:B------:R-:W-:Y:S01]  /*23010*/  LOP3.LUT R8, R8, 0xff7fffff, RZ, 0xc0, !PT ;  /* 0xff7fffff08087812 */ /* 0x000fe200078ec0ff */
[----:B------:R-:W-:Y:S02]  /*23020*/  FMUL R13, R67, UR20 ;  /* 0x00000014430d7c20 */ /* 0x000fe40008400000 */
[----:B------:R-:W4:Y:S01]  /*23030*/  LDL.LU R67, [R1+0x1bc] ;  /* 0x0001bc0001437983 */ /* 0x000f220000300800 */
[----:B------:R-:W-:Y:S02]  /*23040*/  @P0 LOP3.LUT R8, R8, 0x800000, RZ, 0xfc, !PT ;  /* 0x0080000008080812 */ /* 0x000fe400078efcff */
[----:B------:R-:W-:Y:S02]  /*23050*/  ISETP.LT.OR P0, PT, R27, 0xba, !P1 ;  /* 0x000000ba1b00780c */ /* 0x000fe40004f01670 */
[----:B------:R-:W-:-:S02]  /*23060*/  F2FP.SATFINITE.E4M3.F32.PACK_AB_MERGE_C R13, RZ, R13, RZ ;  /* 0x0000000dff0d723e */ /* 0x000fc400048070ff */
        /* <DEDUP_REMOVED lines=8> */
[----:B------:R-:W-:-:S04]  /*230f0*/  ISETP.GE.AND P2, PT, R26, 0x81, PT ;  /* 0x000000811a00780c */ /* 0x000fc80003f46270 */
[----:B------:R-:W-:-:S13]  /*23100*/  ISETP.LT.OR P0, PT, R27, 0x1, !P2 ;  /* 0x000000011b00780c */ /* 0x000fda0005701670 */
[----:B------:R-:W0:Y:S02]  /*23110*/  @!P0 LDC.64 R10, c[0x0][0x5c0] ;  /* 0x00017000ff0a8b82 */ /* 0x000e240000000a00 */
[----:B0-----:R-:W-:Y:S01]  /*23120*/  @!P0 IADD3 R44, P1, P6, R6, R10, R4 ;  /* 0x0000000a062c8210 */ /* 0x001fe20007e3e004 */
[----:B--2---:R-:W-:Y:S02]  /*23130*/  FMUL R10, R66, UR20 ;  /* 0x00000014420a7c20 */ /* 0x004fe40008400000 */
[----:B------:R-:W2:Y:S04]  /*23140*/  LDL.LU R66, [R1+0x1c0] ;  /* 0x0001c00001427983 */ /* 0x000ea80000300800 */
[----:B------:R-:W2:Y:S04]  /*23150*/  LDL.LU R75, [R1+0x1c4] ;  /* 0x0001c400014b7983 */ /* 0x000ea80000300800 */
[----:B------:R-:W2:Y:S04]  /*23160*/  LDL.LU R74, [R1+0x1c8] ;  /* 0x0001c800014a7983 */ /* 0x000ea80000300800 */
[----:B------:R-:W2:Y:S01]  /*23170*/  LDL.LU R80, [R1+0x1cc] ;  /* 0x0001cc0001507983 */ /* 0x000ea20000300800 */
[----:B------:R-:W-:-:S02]  /*23180*/  @!P0 IADD3.X R45, R29, R11, R2, P1, P6 ;  /* 0x0000000b1d2d8210 */ /* 0x000fc40000fec402 */
[----:B------:R-:W-:Y:S01]  /*23190*/  ISETP.LT.OR P1, PT, R27, 0x2, !P2 ;  /* 0x000000021b00780c */ /* 0x000fe20005721670 */
[----:B------:R-:W2:Y:S01]  /*231a0*/  LDL.LU R79, [R1+0x1d0] ;  /* 0x0001d000014f7983 */ /* 0x000ea20000300800 */
[----:B------:R-:W-:Y:S02]  /*231b0*/  F2FP.SATFINITE.E4M3.F32.PACK_AB_MERGE_C R10, RZ, R10, RZ ;  /* 0x0000000aff0a723e */ /* 0x000fe400048070ff */
[----:B------:R-:W-:Y:S01]  /*231c0*/  LOP3.LUT R8, R8, 0xfffffeff, RZ, 0xc0, !PT ;  /* 0xfffffeff08087812 */ /* 0x000fe200078ec0ff */
[----:B------:R-:W2:Y:S04]  /*231d0*/  LDL.LU R78, [R1+0x1d4] ;  /* 0x0001d400014e7983 */ /* 0x000ea80000300800 */
[----:B------:R0:W-:Y:S04]  /*231e0*/  @!P3 STG.E.U8 desc[UR14][R42.64+0x60], R10 ;  /* 0x0000600a2a00b986 */ /* 0x0001e8000c10110e */
[----:B0-----:R-:W0:Y:S01]  /*231f0*/  @!P1 LDC.64 R10, c[0x0][0x5c0] ;  /* 0x00017000ff0a9b82 */ /* 0x001e220000000a00 */
[----:B------:R-:W-:-:S02]  /*23200*/  @P0 LOP3.LUT R8, R8, 0x100, RZ, 0xfc, !PT ;  /* 0x0000010008080812 */ /* 0x000fc400078efcff */
[----:B------:R-:W-:Y:S02]  /*23210*/  ISETP.LT.OR P3, PT, R27, 0x9, !P2 ;  /* 0x000000091b00780c */ /* 0x000fe40005761670 */
[----:B0-----:R-:W-:-:S04]  /*23220*/  @!P1 IADD3 R34, P0, P6, R6, R10, R4 ;  /* 0x0000000a06229210 */ /* 0x001fc80007e1e004 */
[----:B------:R-:W-:Y:S01]  /*23230*/  @!P1 IADD3.X R35, R29, R11, R2, P0, P6 ;  /* 0x0000000b1d239210 */ /* 0x000fe200007ec402 */
[----:B---3--:R-:W-:-:S05]  /*23240*/  FMUL R10, R68, UR20 ;  /* 0x00000014440a7c20 */ /* 0x008fca0008400000 */
[----:B------:R-:W-:-:S05]  /*23250*/  F2FP.SATFINITE.E4M3.F32.PACK_AB_MERGE_C R10, RZ, R10, RZ ;  /* 0x0000000aff0a723e */ /* 0x000fca00048070ff */
[----:B------:R0:W-:Y:S02]  /*23260*/  @!P5 STG.E.U8 desc[UR14][R30.64+0x61], R10 ;  /* 0x0000610a1e00d986 */ /* 0x0001e4000c10110e */
[----:B0-----:R-:W0:Y:S02]  /*23270*/  @!P3 LDC.64 R10, c[0x0][0x5c0] ;  /* 0x00017000ff0abb82 */ /* 0x001e240000000a00 */
[----:B0-----:R-:W-:-:S04]  /*23280*/  @!P3 IADD3 R68, P5, P6, R6, R10, R4 ;  /* 0x0000000a0644b210 */ /* 0x001fc80007ebe004 */
[----:B------:R-:W-:Y:S02]  /*23290*/  @!P3 IADD3.X R69, R29, R11, R2, P5, P6 ;  /* 0x0000000b1d45b210 */ /* 0x000fe40002fec402 */
[----:B------:R-:W-:-:S13]  /*232a0*/  ISETP.LT.OR P5, PT, R27, 0x69, !P4 ;  /* 0x000000691b00780c */ /* 0x000fda00067a1670 */
[----:B------:R-:W0:Y:S01]  /*232b0*/  @!P5 LDC.64 R10, c[0x0][0x5c0] ;  /* 0x00017000ff0adb82 */ /* 0x000e220000000a00 */
[----:B----4-:R-:W-:-:S05]  /*232c0*/  FMUL R13, R67, UR20 ;  /* 0x00000014430d7c20 */ /* 0x010fca0008400000 */
        /* <DEDUP_REMOVED lines=11> */
[C---:B------:R-:W-:Y:S02]  /*23380*/  LOP3.LUT P0, RZ, R8.reuse, 0x800, RZ, 0xc0, !PT ;  /* 0x0000080008ff7812 */ /* 0x040fe4000780c0ff */
[----:B------:R-:W-:-:S04]  /*23390*/  LOP3.LUT R8, R8, 0xfffffbff, RZ, 0xc0, !PT ;  /* 0xfffffbff08087812 */ /* 0x000fc800078ec0ff */
[----:B------:R-:W-:-:S04]  /*233a0*/  @P3 LOP3.LUT R8, R8, 0x400, RZ, 0xfc, !PT ;  /* 0x0000040008083812 */ /* 0x000fc800078efcff */
[C---:B------:R-:W-:Y:S02]  /*233b0*/  LOP3.LUT P3, RZ, R8.reuse, 0x8, RZ, 0xc0, !PT ;  /* 0x0000000808ff7812 */ /* 0x040fe4000786c0ff */
        /* <DEDUP_REMOVED lines=9> */
[----:B------:R-:W0:Y:S02]  /*23450*/  @!P1 LDC.64 R10, c[0x0][0x5c0] ;  /* 0x00017000ff0a9b82 */ /* 0x000e240000000a00 */
[----:B0-----:R-:W-:Y:S01]  /*23460*/  @!P1 IADD3 R66, P5, P6, R6, R10, R4 ;  /* 0x0000000a06429210 */ /* 0x001fe20007ebe004 */
[----:B------:R-:W-:-:S05]  /*23470*/  FMUL R10, R75, UR20 ;  /* 0x000000144b0a7c20 */ /* 0x000fca0008400000 */
[----:B------:R-:W-:-:S05]  /*23480*/  F2FP.SATFINITE.E4M3.F32.PACK_AB_MERGE_C R10, RZ, R10, RZ ;  /* 0x0000000aff0a723e */ /* 0x000fca00048070ff */
[----:B------:R0:W-:Y:S01]  /*23490*/  @!P0 STG.E.U8 desc[UR14][R48.64+0x68], R10 ;  /* 0x0000680a30008986 */ /* 0x0001e2000c10110e */
[----:B------:R-:W-:Y:S02]  /*234a0*/  ISETP.LT.OR P0, PT, R27, 0x12, !P2 ;  /* 0x000000121b00780c */ /* 0x000fe40005701670 */
[----:B------:R-:W-:Y:S01]  /*234b0*/  @!P1 IADD3.X R67, R29, R11, R2, P5, P6 ;  /* 0x0000000b1d439210 */ /* 0x000fe20002fec402 */
[----:B------:R-:W-:Y:S02]  /*234c0*/  FMUL R13, R80, UR20 ;  /* 0x00000014500d7c20 */ /* 0x000fe40008400000 */
[----:B------:R-:W2:Y:S08]  /*234d0*/  LDL.LU R80, [R1+0x1d8] ;  /* 0x0001d80001507983 */ /* 0x000eb00000300800 */
[----:B0-----:R-:W0:Y:S01]  /*234e0*/  @!P0 LDC.64 R10, c[0x0][0x5c0] ;  /* 0x00017000ff0a8b82 */ /* 0x001e220000000a00 */
[----:B------:R-:W-:-:S04]  /*234f0*/  LOP3.LUT R8, R8, 0xfeffffff, RZ, 0xc0, !PT ;  /* 0xfeffffff08087812 */ /* 0x000fc800078ec0ff */
[----:B------:R-:W-:Y:S02]  /*23500*/  @P1 LOP3.LUT R8, R8, 0x1000000, RZ, 0xfc, !PT ;  /* 0x0100000008081812 */ /* 0x000fe400078efcff */
[----:B------:R-:W-:Y:S02]  /*23510*/  ISETP.LT.OR P1, PT, R27, 0x19, !P2 ;  /* 0x000000191b00780c */ /* 0x000fe40005721670 */
[----:B0-----:R-:W-:Y:S01]  /*23520*/  @!P0 IADD3 R30, P5, P6, R6, R10, R4 ;  /* 0x0000000a061e8210 */ /* 0x001fe20007ebe004 */
[----:B------:R-:W-:-:S05]  /*23530*/  FMUL R10, R74, UR20 ;  /* 0x000000144a0a7c20 */ /* 0x000fca0008400000 */
[----:B------:R-:W-:Y:S02]  /*23540*/  F2FP.SATFINITE.E4M3.F32.PACK_AB_MERGE_C R10, RZ, R10, RZ ;  /* 0x0000000aff0a723e */ /* 0x000fe400048070ff */
[----:B------:R-:W-:-:S03]  /*23550*/  @!P0 IADD3.X R31, R29, R11, R2, P5, P6 ;  /* 0x0000000b1d1f8210 */ /* 0x000fc60002fec402 */
        /* <DEDUP_REMOVED lines=10> */
[----:B------:R-:W-:Y:S02]  /*23600*/  ISETP.LT.OR P5, PT, R27, 0x72, !P4 ;  /* 0x000000721b00780c */ /* 0x000fe400067a1670 */
[----:B------:R-:W-:-:S11]  /*23610*/  LOP3.LUT R8, R8, 0xfffff7ff, RZ, 0xc0, !PT ;  /* 0xfffff7ff08087812 */ /* 0x000fd600078ec0ff */
[----:B0-----:R-:W0:Y:S01]  /*23620*/  @!P5 LDC.64 R10, c[0x0][0x5c0] ;  /* 0x00017000ff0adb82 */ /* 0x001e220000000a00 */
[----:B------:R-:W-:-:S04]  /*23630*/  @P0 LOP3.LUT R8, R8, 0x800, RZ, 0xfc, !PT ;  /* 0x0000080008080812 */ /* 0x000fc800078efcff */
[C---:B------:R-:W-:Y:S02]  /*23640*/  LOP3.LUT P0, RZ, R8.reuse, 0x1000, RZ, 0xc0, !PT ;  /* 0x0000100008ff7812 */ /* 0x040fe4000780c0ff */
[----:B------:R-:W-:Y:S01]  /*23650*/  LOP3.LUT R8, R8, 0xfdffffff, RZ, 0xc0, !PT ;  /* 0xfdffffff08087812 */ /* 0x000fe200078ec0ff */
[----:B------:R-:W-:Y:S02]  /*23660*/  FMUL R13, R79, UR20 ;  /* 0x000000144f0d7c20 */ /* 0x000fe40008400000 */
[----:B------:R-:W3:Y:S01]  /*23670*/  LDL.LU R79, [R1+0x1dc] ;  /* 0x0001dc00014f7983 */ /* 0x000ee20000300800 */
[----:B------:R-:W-:Y:S02]  /*23680*/  @P1 LOP3.LUT R8, R8, 0x2000000, RZ, 0xfc, !PT ;  /* 0x0200000008081812 */ /* 0x000fe400078efcff */
[----:B------:R-:W-:Y:S02]  /*23690*/  ISETP.LT.OR P1, PT, R27, 0x1a, !P2 ;  /* 0x0000001a1b00780c */ /* 0x000fe40005721670 */
[----:B------:R-:W-:-:S02]  /*236a0*/  F2FP.SATFINITE.E4M3.F32.PACK_AB_MERGE_C R13, RZ, R13, RZ ;  /* 0x0000000dff0d723e */ /* 0x000fc400048070ff */
[----:B0-----:R-:W-:-:S05]  /*236b0*/  @!P5 IADD3 R10, P6, R6, R10, RZ ;  /* 0x0000000a060ad210 */ /* 0x001fca0007fde0ff */
[----:B------:R-:W-:-:S05]  /*236c0*/  @!P5 IMAD.X R11, R29, 0x1, R11, P6 ;  /* 0x000000011d0bd824 */ /* 0x000fca00030e060b */
[----:B------:R0:W-:Y:S02]  /*236d0*/  @!P5 STG.E.U8 desc[UR14][R10.64+0x71], R13 ;  /* 0x0000710d0a00d986 */ /* 0x0001e4000c10110e */
[----:B0-----:R-:W0:Y:S01]  /*236e0*/  @!P1 LDC.64 R10, c[0x0][0x5c0] ;  /* 0x00017000ff0a9b82 */ /* 0x001e220000000a00 */
[C---:B------:R-:W-:Y:S02]  /*236f0*/  LOP3.LUT P3, RZ, R8.reuse, 0x20, RZ, 0xc0, !PT ;  /* 0x0000002008ff7812 */ /* 0x040fe4000786c0ff */
[----:B------:R-:W-:-:S04]  /*23700*/  LOP3.LUT R8, R8, 0xfffffff7, RZ, 0xc0, !PT ;  /* 0xfffffff708087812 */ /* 0x000fc800078ec0ff */
[----:B------:R-:W-:Y:S02]  /*23710*/  @P1 LOP3.LUT R8, R8, 0x8, RZ, 0xfc, !PT ;  /* 0x0000000808081812 */ /* 0x000fe400078efcff */
[----:B0-----:R-:W-:-:S04]  /*23720*/  @!P1 IADD3 R20, P5, P6, R6, R10, R4 ;  /* 0x0000000a06149210 */ /* 0x001fc80007ebe004 */
[----:B------:R-:W-:Y:S02]  /*23730*/  @!P1 IADD3.X R21, R29, R11, R2, P5, P6 ;  /* 0x0000000b1d159210 */ /* 0x000fe40002fec402 */
[----:B------:R-:W-:-:S13]  /*23740*/  ISETP.LT.OR P1, PT, R27, 0x21, !P2 ;  /* 0x000000211b00780c */ /* 0x000fda0005721670 */
[----:B------:R-:W0:Y:S02]  /*23750*/  @!P1 LDC.64 R10, c[0x0][0x5c0] ;  /* 0x00017000ff0a9b82 */ /* 0x000e240000000a00 */
[----:B0-----:R-:W-:Y:S01]  /*23760*/  @!P1 IADD3 R48, P5, P6, R6, R10, R4 ;  /* 0x0000000a06309210 */ /* 0x001fe20007ebe004 */
[----:B------:R-:W-:Y:S02]  /*23770*/  FMUL R10, R78, UR20 ;  /* 0x000000144e0a7c20 */ /* 0x000fe40008400000 */
[----:B------:R-:W4:Y:S03]  /*23780*/  LDL.LU R78, [R1+0x1e0] ;  /* 0x0001e000014e7983 */ /* 0x000f260000300800 */
[----:B------:R-:W-:-:S05]  /*23790*/  F2FP.SATFINITE.E4M3.F32.PACK_AB_MERGE_C R10, RZ, R10, RZ ;  /* 0x0000000aff0a723e */ /* 0x000fca00048070ff */
[----:B------:R0:W-:Y:S01]  /*237a0*/  @!P0 STG.E.U8 desc[UR14][R46.64+0x70], R10 ;  /* 0x0000700a2e008986 */ /* 0x0001e2000c10110e */
[----:B------:R-:W-:Y:S02]  /*237b0*/  ISETP.LT.OR P0, PT, R27, 0x22, !P2 ;  /* 0x000000221b00780c */ /* 0x000fe40005701670 */
[----:B------:R-:W-:-:S11]  /*237c0*/  @!P1 IADD3.X R49, R29, R11, R2, P5, P6 ;  /* 0x0000000b1d319210 */ /* 0x000fd60002fec402 */
[----:B0-----:R-:W0:Y:S02]  /*237d0*/  @!P0 LDC.64 R10, c[0x0][0x5c0] ;  /* 0x00017000ff0a8b82 */ /* 0x001e240000000a00 */
[----:B0-----:R-:W-:Y:S01]  /*237e0*/  @!P0 IADD3 R42, P5, P6, R6, R10, R4 ;  /* 0x0000000a062a8210 */ /* 0x001fe20007ebe004 */
[----:B--2---:R-:W-:Y:S02]  /*237f0*/  FMUL R10, R80, UR20 ;  /* 0x00000014500a7c20 */ /* 0x004fe40008400000 */
[----:B------:R-:W2:Y:S01]  /*23800*/  LDL.LU R80, [R1+0x1e4] ;  /* 0x0001e40001507983 */ /* 0x000ea20000300800 */
[----:B------:R-:W-:Y:S02]  /*23810*/  LOP3.LUT R8, R8, 0xfbffffff, RZ, 0xc0, !PT ;  /* 0xfbffffff08087812 */ /* 0x000fe400078ec0ff */
[----:B------:R-:W-:Y:S01]  /*23820*/  F2FP.SATFINITE.E4M3.F32.PACK_AB_MERGE_C R10, RZ, R10, RZ ;  /* 0x0000000aff0a723e */ /* 0x000fe200048070ff */
[----:B------:R-:W2:Y:S01]  /*23830*/  LDL.LU R82, [R1+0x1e8] ;  /* 0x0001e80001527983 */ /* 0x000ea20000300800 */
[----:B------:R-:W-:-:S02]  /*23840*/  @P1 LOP3.LUT R8, R8, 0x4000000, RZ, 0xfc, !PT ;  /* 0x0400000008081812 */ /* 0x000fc400078efcff */
[----:B------:R-:W-:Y:S01]  /*23850*/  ISETP.LT.OR P1, PT, R27, 0x29, !P2 ;  /* 0x000000291b00780c */ /* 0x000fe20005721670 */
[----:B------:R0:W-:Y:S01]  /*23860*/  @!P3 STG.E.U8 desc[UR14][R32.64+0x71], R10 ;  /* 0x0000710a2000b986 */ /* 0x0001e2000c10110e */
[----:B------:R-:W-:-:S03]  /*23870*/  @!P0 IADD3.X R43, R29, R11, R2, P5, P6 ;  /* 0x0000000b1d2b8210 */ /* 0x000fc60002fec402 */
[----:B------:R-:W2:Y:S08]  /*23880*/  LDL.LU R81, [R1+0x1ec] ;  /* 0x0001ec0001517983 */ /* 0x000eb00000300800 */
[----:B0-----:R-:W0:Y:S02]  /*23890*/  @!P1 LDC.64 R10, c[0x0][0x5c0] ;  /* 0x00017000ff0a9b82 */ /* 0x001e240000000a00 */
[----:B0-----:R-:W-:-:S04]  /*238a0*/  @!P1 IADD3 R46, P5, P6, R6, R10, R4 ;  /* 0x0000000a062e9210 */ /* 0x001fc80007ebe004 */
[----:B------:R-:W-:Y:S02]  /*238b0*/  @!P1 IADD3.X R47, R29, R11, R2, P5, P6 ;  /* 0x0000000b1d2f9210 */ /* 0x000fe40002fec402 */
[----:B------:R-:W-:-:S13]  /*238c0*/  ISETP.LT.OR P5, PT, R27, 0x79, !P4 ;  /* 0x000000791b00780c */ /* 0x000fda00067a1670 */
[----:B------:R-:W0:Y:S02]  /*238d0*/  @!P5 LDC.64 R10, c[0x0][0x5c0] ;  /* 0x00017000ff0adb82 */ /* 0x000e240000000a00 */
[----:B0-----:R-:W-:-:S05]  /*238e0*/  @!P5 IADD3 R10, P6, R6, R10, RZ ;  /* 0x0000000a060ad210 */ /* 0x001fca0007fde0ff */
[----:B------:R-:W-:Y:S01]  /*238f0*/  @!P5 IMAD.X R11, R29, 0x1, R11, P6 ;  /* 0x000000011d0bd824 */ /* 0x000fe200030e060b */
[----:B------:R-:W-:-:S04]  /*23900*/  LOP3.LUT R8, R8, 0xffffefff, RZ, 0xc0, !PT ;  /* 0xffffefff08087812 */ /* 0x000fc800078ec0ff */
[----:B------:R-:W-:-:S04]  /*23910*/  @P0 LOP3.LUT R8, R8, 0x1000, RZ, 0xfc, !PT ;  /* 0x0000100008080812 */ /* 0x000fc800078efcff */
[C---:B------:R-:W-:Y:S02]  /*23920*/  LOP3.LUT P0, RZ, R8.reuse, 0x2000, RZ, 0xc0, !PT ;  /* 0x0000200008ff7812 */ /* 0x040fe4000780c0ff */
[----:B------:R-:W-:Y:S01]  /*23930*/  LOP3.LUT R8, R8, 0xf7ffffff, RZ, 0xc0, !PT ;  /* 0xf7ffffff08087812 */ /* 0x000fe200078ec0ff */
[----:B---3--:R-:W-:-:S05]  /*23940*/  FMUL R13, R79, UR20 ;  /* 0x000000144f0d7c20 */ /* 0x008fca0008400000 */
[----:B------:R-:W-:-:S05]  /*23950*/  F2FP.SATFINITE.E4M3.F32.PACK_AB_MERGE_C R13, RZ, R13, RZ ;  /* 0x0000000dff0d723e */ /* 0x000fca00048070ff */
[----:B------:R0:W-:Y:S01]  /*23960*/  @!P5 STG.E.U8 desc[UR14][R10.64+0x78], R13 ;  /* 0x0000780d0a00d986 */ /* 0x0001e2000c10110e */
[----:B------:R-:W-:-:S13]  /*23970*/  ISETP.LT.OR P5, PT, R27, 0x7a, !P4 ;  /* 0x0000007a1b00780c */ /* 0x000fda00067a1670 */
[----:B0-----:R-:W0:Y:S01]  /*23980*/  @!P5 LDC.64 R10, c[0x0][0x5c0] ;  /* 0x00017000ff0adb82 */ /* 0x001e220000000a00 */
[----:B------:R-:W-:Y:S02]  /*23990*/  @P1 LOP3.LUT R8, R8, 0x8000000, RZ, 0xfc, !PT ;  /* 0x0800000008081812 */ /* 0x000fe400078efcff */
[----:B------:R-:W-:Y:S02]  /*239a0*/  ISETP.LT.OR P1, PT, R27, 0x2a, !P2 ;  /* 0x0000002a1b00780c */ /* 0x000fe40005721670 */
[----:B0-----:R-:W-:-:S05]  /*239b0*/  @!P5 IADD3 R10, P6, R6, R10, RZ ;  /* 0x0000000a060ad210 */ /* 0x001fca0007fde0ff */
[----:B------:R-:W-:Y:S01]  /*239c0*/  @!P5 IMAD.X R11, R29, 0x1, R11, P6 ;  /* 0x000000011d0bd824 */ /* 0x000fe200030e060b */
[C---:B------:R-:W-:Y:S02]  /*239d0*/  LOP3.LUT P3, RZ, R8.reuse, 0x10, RZ, 0xc0, !PT ;  /* 0x0000001008ff7812 */ /* 0x040fe4000786c0ff */
[----:B------:R-:W-:-:S04]  /*239e0*/  LOP3.LUT R8, R8, 0xffffffdf, RZ, 0xc0, !PT ;  /* 0xffffffdf08087812 */ /* 0x000fc800078ec0ff */
[----:B------:R-:W-:Y:S01]  /*239f0*/  @P1 LOP3.LUT R8, R8, 0x20, RZ, 0xfc, !PT ;  /* 0x0000002008081812 */ /* 0x000fe200078efcff */
[----:B----4-:R-:W-:-:S05]  /*23a00*/  FMUL R13, R78, UR20 ;  /* 0x000000144e0d7c20 */ /* 0x010fca0008400000 */
        /* <DEDUP_REMOVED lines=8> */
[----:B--2---:R-:W-:Y:S02]  /*23a90*/  FMUL R10, R80, UR20 ;  /* 0x00000014500a7c20 */ /* 0x004fe40008400000 */
[----:B------:R-:W2:Y:S04]  /*23aa0*/  LDL.LU R80, [R1+0x1f0] ;  /* 0x0001f00001507983 */ /* 0x000ea80000300800 */
[----:B------:R-:W3:Y:S01]  /*23ab0*/  LDL.LU R84, [R1+0x1f4] ;  /* 0x0001f40001547983 */ /* 0x000ee20000300800 */
[----:B------:R-:W-:-:S03]  /*23ac0*/  F2FP.SATFINITE.E4M3.F32.PACK_AB_MERGE_C R10, RZ, R10, RZ ;  /* 0x0000000aff0a723e */ /* 0x000fc600048070ff */
[----:B------:R-:W4:Y:S04]  /*23ad0*/  LDL.LU R88, [R1+0x1f8] ;  /* 0x0001f80001587983 */ /* 0x000f280000300800 */
[----:B------:R0:W-:Y:S01]  /*23ae0*/  @!P0 STG.E.U8 desc[UR14][R52.64+0x78], R10 ;  /* 0x0000780a34008986 */ /* 0x0001e2000c10110e */
[----:B------:R-:W-:Y:S02]  /*23af0*/  ISETP.LT.OR P0, PT, R27, 0x32, !P2 ;  /* 0x000000321b00780c */ /* 0x000fe40005701670 */
[----:B------:R-:W-:Y:S02]  /*23b00*/  @!P1 IADD3.X R79, R29, R11, R2, P5, P6 ;  /* 0x0000000b1d4f9210 */ /* 0x000fe40002fec402 */
[----:B------:R-:W-:Y:S01]  /*23b10*/  LOP3.LUT R8, R8, 0xefffffff, RZ, 0xc0, !PT ;  /* 0xefffffff08087812 */ /* 0x000fe200078ec0ff */
[----:B------:R-:W-:Y:S01]  /*23b20*/  FMUL R13, R81, UR20 ;  /* 0x00000014510d7c20 */ /* 0x000fe20008400000 */
[----:B------:R-:W4:Y:S07]  /*23b30*/  LDL.LU R90, [R1+0x1fc] ;  /* 0x0001fc00015a7983 */ /* 0x000f2e0000300800 */
[----:B0-----:R-:W0:Y:S01]  /*23b40*/  @!P0 LDC.64 R10, c[0x0][0x5c0] ;  /* 0x00017000ff0a8b82 */ /* 0x001e220000000a00 */
[----:B------:R-:W-:Y:S01]  /*23b50*/  @P1 LOP3.LUT R8, R8, 0x10000000, RZ, 0xfc, !PT ;  /* 0x1000000008081812 */ /* 0x000fe200078efcff */
[----:B------:R-:W4:Y:S03]  /*23b60*/  LDL.LU R89, [R1+0x200] ;  /* 0x0002000001597983 */ /* 0x000f260000300800 */
[----:B------:R-:W-:-:S04]  /*23b70*/  LOP3.LUT R8, R8, 0xffffdfff, RZ, 0xc0, !PT ;  /* 0xffffdfff08087812 */ /* 0x000fc800078ec0ff */
[----:B------:R-:W-:Y:S02]  /*23b80*/  @P0 LOP3.LUT R8, R8, 0x2000, RZ, 0xfc, !PT ;  /* 0x0000200008080812 */ /* 0x000fe400078efcff */
[----:B0-----:R-:W-:Y:S01]  /*23b90*/  @!P0 IADD3 R52, P5, P6, R6, R10, R4 ;  /* 0x0000000a06348210 */ /* 0x001fe20007ebe004 */
[----:B------:R-:W-:-:S03]  /*23ba0*/  FMUL R10, R82, UR20 ;  /* 0x00000014520a7c20 */ /* 0x000fc60008400000 */
[----:B------:R-:W-:Y:S02]  /*23bb0*/  @!P0 IADD3.X R53, R29, R11, R2, P5, P6 ;  /* 0x0000000b1d358210 */ /* 0x000fe40002fec402 */
        /* <DEDUP_REMOVED lines=14> */
[C---:B------:R-:W-:Y:S02]  /*23ca0*/  LOP3.LUT P1, RZ, R8.reuse, 0x4000, RZ, 0xc0, !PT ;  /* 0x0000400008ff7812 */ /* 0x040fe4000782c0ff */
[----:B------:R-:W-:-:S04]  /*23cb0*/  LOP3.LUT R8, R8, 0xdfffffff, RZ, 0xc0, !PT ;  /* 0xdfffffff08087812 */ /* 0x000fc800078ec0ff */
[----:B------:R-:W-:Y:S02]  /*23cc0*/  @P0 LOP3.LUT R8, R8, 0x20000000, RZ, 0xfc, !PT ;  /* 0x2000000008080812 */ /* 0x000fe400078efcff */
[----:B------:R-:W-:Y:S02]  /*23cd0*/  ISETP.LT.OR P0, PT, R27, 0x3a, !P2 ;  /* 0x0000003a1b00780c */ /* 0x000fe40005701670 */
[----:B0-----:R-:W-:-:S05]  /*23ce0*/  @!P5 IADD3 R10, P6, R6, R10, RZ ;  /* 0x0000000a060ad210 */ /* 0x001fca0007fde0ff */
[----:B------:R-:W-:Y:S01]  /*23cf0*/  @!P5 IMAD.X R11, R29, 0x1, R11, P6 ;  /* 0x000000011d0bd824 */ /* 0x000fe200030e060b */
        /* <DEDUP_REMOVED lines=12> */
[----:B---3--:R-:W-:-:S05]  /*23dc0*/  FMUL R10, R84, UR20 ;  /* 0x00000014540a7c20 */ /* 0x008fca0008400000 */
[----:B------:R-:W-:-:S05]  /*23dd0*/  F2FP.SATFINITE.E4M3.F32.PACK_AB_MERGE_C R10, RZ, R10, RZ ;  /* 0x0000000aff0a723e */ /* 0x000fca00048070ff */
[----:B------:R0:W-:Y:S01]  /*23de0*/  @!P1 STG.E.U8 desc[UR14][R50.64+0x80], R10 ;  /* 0x0000800a32009986 */ /* 0x0001e2000c10110e */
[----:B------:R-:W-:Y:S02]  /*23df0*/  ISETP.LT.OR P1, PT, R27, 0x42, !P2 ;  /* 0x000000421b00780c */ /* 0x000fe40005721670 */
[----:B------:R-:W-:-:S11]  /*23e00*/  @!P0 IADD3.X R87, R29, R11, R2, P5, P6 ;  /* 0x0000000b1d578210 */ /* 0x000fd60002fec402 */
[----:B0-----:R-:W0:Y:S02]  /*23e10*/  @!P1 LDC.64 R10, c[0x0][0x5c0] ;  /* 0x00017000ff0a9b82 */ /* 0x001e240000000a00 */
[----:B0-----:R-:W-:Y:S01]  /*23e20*/  @!P1 IADD3 R84, P5, P6, R6, R10, R4 ;  /* 0x0000000a06549210 */ /* 0x001fe20007ebe004 */
[----:B----4-:R-:W-:Y:S02]  /*23e30*/  FMUL R10, R88, UR20 ;  /* 0x00000014580a7c20 */ /* 0x010fe40008400000 */
[----:B------:R-:W2:Y:S03]  /*23e40*/  LDL.LU R88, [R1+0x204] ;  /* 0x0002040001587983 */ /* 0x000ea60000300800 */
[----:B------:R-:W-:Y:S01]  /*23e50*/  F2FP.SATFINITE.E4M3.F32.PACK_AB_MERGE_C R10, RZ, R10, RZ ;  /* 0x0000000aff0a723e */ /* 0x000fe200048070ff */
[----:B------:R-:W3:Y:S04]  /*23e60*/  LDL.LU R94, [R1+0x208] ;  /* 0x00020800015e7983 */ /* 0x000ee80000300800 */
[----:B------:R0:W-:Y:S01]  /*23e70*/  @!P3 STG.E.U8 desc[UR14][R36.64+0x81], R10 ;  /* 0x0000810a2400b986 */ /* 0x0001e2000c10110e */
[----:B------:R-:W-:-:S02]  /*23e80*/  ISETP.LT.OR P3, PT, R27, 0x49, !P2 ;  /* 0x000000491b00780c */ /* 0x000fc40005761670 */
[----:B------:R-:W-:-:S11]  /*23e90*/  @!P1 IADD3.X R85, R29, R11, R2, P5, P6 ;  /* 0x0000000b1d559210 */ /* 0x000fd60002fec402 */
[----:B0-----:R-:W0:Y:S02]  /*23ea0*/  @!P3 LDC.64 R10, c[0x0][0x5c0] ;  /* 0x00017000ff0abb82 */ /* 0x001e240000000a00 */
[----:B0-----:R-:W-:-:S04]  /*23eb0*/  @!P3 IADD3 R92, P5, P6, R6, R10, R4 ;  /* 0x0000000a065cb210 */ /* 0x001fc80007ebe004 */
[----:B------:R-:W-:Y:S02]  /*23ec0*/  @!P3 IADD3.X R93, R29, R11, R2, P5, P6 ;  /* 0x0000000b1d5db210 */ /* 0x000fe40002fec402 */
[----:B------:R-:W-:-:S13]  /*23ed0*/  ISETP.LT.OR P5, PT, R27, 0x89, !P4 ;  /* 0x000000891b00780c */ /* 0x000fda00067a1670 */
[----:B------:R-:W0:Y:S01]  /*23ee0*/  @!P5 LDC.64 R10, c[0x0][0x5c0] ;  /* 0x00017000ff0adb82 */ /* 0x000e220000000a00 */
[----:B------:R-:W-:-:S05]  /*23ef0*/  FMUL R13, R90, UR20 ;  /* 0x000000145a0d7c20 */ /* 0x000fca0008400000 */
[----:B------:R-:W-:Y:S02]  /*23f00*/  F2FP.SATFINITE.E4M3.F32.PACK_AB_MERGE_C R13, RZ, R13, RZ ;  /* 0x0000000dff0d723e */ /* 0x000fe400048070ff */
[----:B0-----:R-:W-:-:S05]  /*23f10*/  @!P5 IADD3 R10, P6, R6, R10, RZ ;  /* 0x0000000a060ad210 */ /* 0x001fca0007fde0ff */
[----:B------:R-:W-:-:S05]  /*23f20*/  @!P5 IMAD.X R11, R29, 0x1, R11, P6 ;  /* 0x000000011d0bd824 */ /* 0x000fca00030e060b */
[----:B------:R0:W-:Y:S01]  /*23f30*/  @!P5 STG.E.U8 desc[UR14][R10.64+0x88], R13 ;  /* 0x0000880d0a00d986 */ /* 0x0001e2000c10110e */
[----:B------:R-:W-:Y:S02]  /*23f40*/  ISETP.LT.OR P5, PT, R27, 0x8a, !P4 ;  /* 0x0000008a1b00780c */ /* 0x000fe400067a1670 */
[----:B------:R-:W-:-:S04]  /*23f50*/  LOP3.LUT R8, R8, 0xbfffffff, RZ, 0xc0, !PT ;  /* 0xbfffffff08087812 */ /* 0x000fc800078ec0ff */
[----:B------:R-:W-:-:S07]  /*23f60*/  @P0 LOP3.LUT R8, R8, 0x40000000, RZ, 0xfc, !PT ;  /* 0x4000000008080812 */ /* 0x000fce00078efcff */
[----:B0-----:R-:W0:Y:S01]  /*23f70*/  @!P5 LDC.64 R10, c[0x0][0x5c0] ;  /* 0x00017000ff0adb82 */ /* 0x001e220000000a00 */
[----:B------:R-:W-:-:S04]  /*23f80*/  LOP3.LUT R8, R8, 0xffffbfff, RZ, 0xc0, !PT ;  /* 0xffffbfff08087812 */ /* 0x000fc800078ec0ff */
[----:B------:R-:W-:-:S04]  /*23f90*/  @P1 LOP3.LUT R8, R8, 0x4000, RZ, 0xfc, !PT ;  /* 0x0000400008081812 */ /* 0x000fc800078efcff */
        /* <DEDUP_REMOVED lines=16> */
[----:B------:R-:W0:Y:S02]  /*240a0*/  @!P3 LDC.64 R10, c[0x0][0x5c0] ;  /* 0x00017000ff0abb82 */ /* 0x000e240000000a00 */
[----:B0-----:R-:W-:-:S04]  /*240b0*/  @!P3 IADD3 R96, P5, P6, R6, R10, R4 ;  /* 0x0000000a0660b210 */ /* 0x001fc80007ebe004 */
[----:B------:R-:W-:Y:S01]  /*240c0*/  @!P3 IADD3.X R97, R29, R11, R2, P5, P6 ;  /* 0x0000000b1d61b210 */ /* 0x000fe20002fec402 */
[----:B--2---:R-:W-:Y:S02]  /*240d0*/  FMUL R10, R88, UR20 ;  /* 0x00000014580a7c20 */ /* 0x004fe40008400000 */
[----:B------:R-:W2:Y:S03]  /*240e0*/  LDL.LU R88, [R1+0x210] ;  /* 0x0002100001587983 */ /* 0x000ea60000300800 */
[----:B------:R-:W-:-:S05]  /*240f0*/  F2FP.SATFINITE.E4M3.F32.PACK_AB_MERGE_C R10, RZ, R10, RZ ;  /* 0x0000000aff0a723e */ /* 0x000fca00048070ff */
[----:B------:R0:W-:Y:S01]  /*24100*/  @!P1 STG.E.U8 desc[UR14][R58.64+0x88], R10 ;  /* 0x0000880a3a009986 */ /* 0x0001e2000c10110e */
[----:B------:R-:W-:-:S13]  /*24110*/  ISETP.LT.OR P1, PT, R27, 0x52, !P2 ;  /* 0x000000521b00780c */ /* 0x000fda0005721670 */
[----:B0-----:R-:W0:Y:S02]  /*24120*/  @!P1 LDC.64 R10, c[0x0][0x5c0] ;  /* 0x00017000ff0a9b82 */ /* 0x001e240000000a00 */
[----:B0-----:R-:W-:Y:S01]  /*24130*/  @!P1 IADD3 R90, P5, P6, R6, R10, R4 ;  /* 0x0000000a065a9210 */ /* 0x001fe20007ebe004 */
[----:B---3--:R-:W-:Y:S02]  /*24140*/  FMUL R10, R94, UR20 ;  /* 0x000000145e0a7c20 */ /* 0x008fe40008400000 */
[----:B------:R-:W3:Y:S04]  /*24150*/  LDL.LU R94, [R1+0x214] ;  /* 0x00021400015e7983 */ /* 0x000ee80000300800 */
[----:B------:R-:W3:Y:S01]  /*24160*/  LDL.LU R104, [R1+0x218] ;  /* 0x0002180001687983 */ /* 0x000ee20000300800 */
[----:B------:R-:W-:-:S02]  /*24170*/  LOP3.LUT R12, R12, 0xfffffffe, RZ, 0xc0, !PT ;  /* 0xfffffffe0c0c7812 */ /* 0x000fc400078ec0ff */
[----:B------:R-:W-:Y:S01]  /*24180*/  @!P1 IADD3.X R91, R29, R11, R2, P5, P6 ;  /* 0x0000000b1d5b9210 */ /* 0x000fe20002fec402 */
[----:B------:R-:W3:Y:S01]  /*24190*/  LDL.LU R101, [R1+0x21c] ;  /* 0x00021c0001657983 */ /* 0x000ee20000300800 */
[----:B------:R-:W-:Y:S02]  /*241a0*/  @P3 LOP3.LUT R12, R12, 0x1, RZ, 0xfc, !PT ;  /* 0x000000010c0c3812 */ /* 0x000fe400078efcff */
[----:B------:R-:W-:Y:S01]  /*241b0*/  LOP3.LUT P3, RZ, R7, 0x100, RZ, 0xc0, !PT ;  /* 0x0000010007ff7812 */ /* 0x000fe2000786c0ff */
[----:B------:R-:W3:Y:S01]  /*241c0*/  LDL.LU R100, [R1+0x220] ;  /* 0x0002200001647983 */ /* 0x000ee20000300800 */
[----:B------:R-:W-:Y:S02]  /*241d0*/  ISETP.LT.OR P6, PT, R27, 0x59, !P2 ;  /* 0x000000591b00780c */ /* 0x000fe400057c1670 */
[----:B------:R-:W-:Y:S01]  /*241e0*/  F2FP.SATFINITE.E4M3.F32.PACK_AB_MERGE_C R10, RZ, R10, RZ ;  /* 0x0000000aff0a723e */ /* 0x000fe200048070ff */
[----:B------:R-:W3:Y:S01]  /*241f0*/  LDL.LU R106, [R1+0x224] ;  /* 0x00022400016a7983 */ /* 0x000ee20000300800 */
[----:B----4-:R-:W-:-:S07]  /*24200*/  FMUL R13, R89, UR20 ;  /* 0x00000014590d7c20 */ /* 0x010fce0008400000 */
[----:B------:R0:W-:Y:S01]  /*24210*/  @!P3 STG.E.U8 desc[UR14][R22.64+0x89], R10 ;  /* 0x0000890a1600b986 */ /* 0x0001e2000c10110e */
[----:B------:R-:W-:-:S03]  /*24220*/  LOP3.LUT R8, R8, 0xffffffbf, RZ, 0xc0, !PT ;  /* 0xffffffbf08087812 */ /* 0x000fc600078ec0ff */
[----:B------:R-:W4:Y:S01]  /*24230*/  LDL.LU R112, [R1+0x228] ;  /* 0x0002280001707983 */ /* 0x000f220000300800 */
[----:B0-----:R-:W0:Y:S01]  /*24240*/  @!P6 LDC.64 R10, c[0x0][0x5c0] ;  /* 0x00017000ff0aeb82 */ /* 0x001e220000000a00 */
[----:B------:R-:W-:Y:S02]  /*24250*/  F2FP.SATFINITE.E4M3.F32.PACK_AB_MERGE_C R13, RZ, R13, RZ ;  /* 0x0000000dff0d723e */ /* 0x000fe400048070ff */
[----:B------:R-:W4:Y:S01]  /*24260*/  LDL.LU R111, [R1+0x22c] ;  /* 0x00022c00016f7983 */ /* 0x000f220000300800 */
[----:B------:R-:W-:Y:S02]  /*24270*/  @P1 LOP3.LUT R8, R8, 0x40, RZ, 0xfc, !PT ;  /* 0x0000004008081812 */ /* 0x000fe400078efcff */
[----:B------:R-:W-:Y:S01]  /*24280*/  LOP3.LUT P0, RZ, R7, 0x200, RZ, 0xc0, !PT ;  /* 0x0000020007ff7812 */ /* 0x000fe2000780c0ff */
[----:B------:R-:W4:Y:S01]  /*24290*/  LDL.LU R110, [R1+0x230] ;  /* 0x00023000016e7983 */ /* 0x000f220000300800 */
[----:B0-----:R-:W-:-:S03]  /*242a0*/  @!P6 IADD3 R102, P3, P5, R6, R10, R4 ;  /* 0x0000000a0666e210 */ /* 0x001fc60007d7e004 */
[----:B------:R-:W4:Y:S01]  /*242b0*/  LDL.LU R114, [R1+0x234] ;  /* 0x0002340001727983 */ /* 0x000f220000300800 */
[----:B------:R-:W-:-:S03]  /*242c0*/  @!P6 IADD3.X R103, R29, R11, R2, P3, P5 ;  /* 0x0000000b1d67e210 */ /* 0x000fc60001fea402 */
[----:B------:R-:W4:Y:S01]  /*242d0*/  LDL.LU R120, [R1+0x238] ;  /* 0x0002380001787983 */ /* 0x000f220000300800 */
[----:B------:R-:W-:Y:S02]  /*242e0*/  ISETP.LT.OR P3, PT, R27, 0x91, !P4 ;  /* 0x000000911b00780c */ /* 0x000fe40006761670 */
[----:B------:R-:W-:Y:S01]  /*242f0*/  LOP3.LUT P1, RZ, R8, 0x10000, RZ, 0xc0, !PT ;  /* 0x0001000008ff7812 */ /* 0x000fe2000782c0ff */
[----:B------:R-:W4:Y:S10]  /*24300*/  LDL.LU R115, [R1+0x23c] ;  /* 0x00023c0001737983 */ /* 0x000f340000300800 */
[----:B------:R-:W0:Y:S02]  /*24310*/  @!P3 LDC.64 R10, c[0x0][0x5c0] ;  /* 0x00017000ff0abb82 */ /* 0x000e240000000a00 */
[----:B0-----:R-:W-:-:S05]  /*24320*/  @!P3 IADD3 R10, P5, R6, R10, RZ ;  /* 0x0000000a060ab210 */ /* 0x001fca0007fbe0ff */
[----:B------:R-:W-:-:S05]  /*24330*/  @!P3 IMAD.X R11, R29, 0x1, R11, P5 ;  /* 0x000000011d0bb824 */ /* 0x000fca00028e060b */
[----:B------:R0:W-:Y:S01]  /*24340*/  @!P3 STG.E.U8 desc[UR14][R10.64+0x90], R13 ;  /* 0x0000900d0a00b986 */ /* 0x0001e2000c10110e */
[----:B------:R-:W-:-:S13]  /*24350*/  ISETP.LT.OR P3, PT, R27, 0x92, !P4 ;  /* 0x000000921b00780c */ /* 0x000fda0006761670 */
[----:B0-----:R-:W0:Y:S02]  /*24360*/  @!P3 LDC.64 R10, c[0x0][0x5c0] ;  /* 0x00017000ff0abb82 */ /* 0x001e240000000a00 */
[----:B0-----:R-:W-:-:S05]  /*24370*/  @!P3 IADD3 R10, P5, R6, R10, RZ ;  /* 0x0000000a060ab210 */ /* 0x001fca0007fbe0ff */
[----:B------:R-:W-:Y:S02]  /*24380*/  @!P3 IMAD.X R11, R29, 0x1, R11, P5 ;  /* 0x000000011d0bb824 */ /* 0x000fe400028e060b */
[----:B--2---:R-:W-:-:S05]  /*24390*/  FMUL R13, R88, UR20 ;  /* 0x00000014580d7c20 */ /* 0x004fca0008400000 */
[----:B------:R-:W-:-:S05]  /*243a0*/  F2FP.SATFINITE.E4M3.F32.PACK_AB_MERGE_C R13, RZ, R13, RZ ;  /* 0x0000000dff0d723e */ /* 0x000fca00048070ff */
[----:B------:R0:W-:Y:S01]  /*243b0*/  @!P3 STG.E.U8 desc[UR14][R10.64+0x91], R13 ;  /* 0x0000910d0a00b986 */ /* 0x0001e2000c10110e */
[----:B------:R-:W-:-:S13]  /*243c0*/  ISETP.LT.OR P3, PT, R27, 0x5a, !P2 ;  /* 0x0000005a1b00780c */ /* 0x000fda0005761670 */
[----:B0-----:R-:W0:Y:S01]  /*243d0*/  @!P3 LDC.64 R10, c[0x0][0x5c0] ;  /* 0x00017000ff0abb82 */ /* 0x001e220000000a00 */
[----:B------:R-:W-:-:S04]  /*243e0*/  LOP3.LUT R8, R8, 0xffff7fff, RZ, 0xc0, !PT ;  /* 0xffff7fff08087812 */ /* 0x000fc800078ec0ff */
[----:B------:R-:W-:Y:S02]  /*243f0*/  @P6 LOP3.LUT R8, R8, 0x8000, RZ, 0xfc, !PT ;  /* 0x0000800008086812 */ /* 0x000fe400078efcff */
[----:B------:R-:W-:Y:S02]  /*24400*/  @P3 LOP3.LUT R5, R5, 0x10000000, RZ, 0xfc, !PT ;  /* 0x1000000005053812 */ /* 0x000fe400078efcff */
        /* <DEDUP_REMOVED lines=10> */
[----:B0-----:R-:W0:Y:S01]  /*244b0*/  @!P1 LDC.64 R10, c[0x0][0x5c0] ;  /* 0x00017000ff0a9b82 */ /* 0x001e220000000a00 */
        /* <DEDUP_REMOVED lines=18> */
[----:B------:R-:W-:-:S13]  /*245e0*/  ISETP.LT.OR P0, PT, R27, 0x9a, !P4 ;  /* 0x0000009a1b00780c */ /* 0x000fda0006701670 */
[----:B0-----:R-:W0:Y:S01]  /*245f0*/  @!P0 LDC.64 R10, c[0x0][0x5c0] ;  /* 0x00017000ff0a8b82 */ /* 0x001e220000000a00 */
[----:B------:R-:W-:Y:S01]  /*24600*/  ISETP.LT.OR P6, PT, R27, 0x6a, !P2 ;  /* 0x0000006a1b00780c */ /* 0x000fe200057c1670 */
[----:B------:R-:W-:-:S05]  /*24610*/  FMUL R13, R100, UR20 ;  /* 0x00000014640d7c20 */ /* 0x000fca0008400000 */
[----:B------:R-:W-:Y:S02]  /*24620*/  F2FP.SATFINITE.E4M3.F32.PACK_AB_MERGE_C R13, RZ, R13, RZ ;  /* 0x0000000dff0d723e */ /* 0x000fe400048070ff */
[----:B0-----:R-:W-:-:S05]  /*24630*/  @!P0 IADD3 R10, P5, R6, R10, RZ ;  /* 0x0000000a060a8210 */ /* 0x001fca0007fbe0ff */
[----:B------:R-:W-:-:S05]  /*24640*/  @!P0 IMAD.X R11, R29, 0x1, R11, P5 ;  /* 0x000000011d0b8824 */ /* 0x000fca00028e060b */
[----:B------:R0:W-:Y:S01]  /*24650*/  @!P0 STG.E.U8 desc[UR14][R10.64+0x99], R13 ;  /* 0x0000990d0a008986 */ /* 0x0001e2000c10110e */
[----:B------:R-:W-:Y:S01]  /*24660*/  LOP3.LUT R12, R12, 0xfffffffd, RZ, 0xc0, !PT ;  /* 0xfffffffd0c0c7812 */ /* 0x000fe200078ec0ff */
[----:B0-----:R-:W0:Y:S03]  /*24670*/  @!P6 LDC.64 R10, c[0x0][0x5c0] ;  /* 0x00017000ff0aeb82 */ /* 0x001e260000000a00 */
[----:B------:R-:W-:-:S04]  /*24680*/  @P3 LOP3.LUT R12, R12, 0x2, RZ, 0xfc, !PT ;  /* 0x000000020c0c3812 */ /* 0x000fc800078efcff */
[----:B------:R-:W-:-:S04]  /*24690*/  LOP3.LUT R12, R12, 0xfffffff7, RZ, 0xc0, !PT ;  /* 0xfffffff70c0c7812 */ /* 0x000fc800078ec0ff */
[----:B------:R-:W-:-:S04]  /*246a0*/  @P1 LOP3.LUT R12, R12, 0x8, RZ, 0xfc, !PT ;  /* 0x000000080c0c1812 */ /* 0x000fc800078efcff */
[----:B------:R-:W-:-:S04]  /*246b0*/  LOP3.LUT R12, R12, 0xfffffffb, RZ, 0xc0, !PT ;  /* 0xfffffffb0c0c7812 */ /* 0x000fc800078ec0ff */
[----:B------:R-:W-:Y:S02]  /*246c0*/  @P6 LOP3.LUT R12, R12, 0x4, RZ, 0xfc, !PT ;  /* 0x000000040c0c6812 */ /* 0x000fe400078efcff */
[----:B0-----:R-:W-:-:S04]  /*246d0*/  @!P6 IADD3 R100, P0, P5, R6, R10, R4 ;  /* 0x0000000a0664e210 */ /* 0x001fc80007d1e004 */
[----:B------:R-:W-:Y:S02]  /*246e0*/  @!P6 IADD3.X R101, R29, R11, R2, P0, P5 ;  /* 0x0000000b1d65e210 */ /* 0x000fe400007ea402 */
[----:B------:R-:W-:-:S13]  /*246f0*/  ISETP.LT.OR P6, PT, R27, 0x71, !P2 ;  /* 0x000000711b00780c */ /* 0x000fda00057c1670 */
[----:B------:R-:W0:Y:S01]  /*24700*/  @!P6 LDC.64 R10, c[0x0][0x5c0] ;  /* 0x00017000ff0aeb82 */ /* 0x000e220000000a00 */
[----:B------:R-:W-:Y:S02]  /*24710*/  LOP3.LUT P3, RZ, R8, 0x20000, RZ, 0xc0, !PT ;  /* 0x0002000008ff7812 */ /* 0x000fe4000786c0ff */
[----:B0-----:R-:W-:Y:S01]  /*24720*/  @!P6 IADD3 R108, P0, P5, R6, R10, R4 ;  /* 0x0000000a066ce210 */ /* 0x001fe20007d1e004 */
[----:B------:R-:W-:-:S05]  /*24730*/  FMUL R10, R106, UR20 ;  /* 0x000000146a0a7c20 */ /* 0x000fca0008400000 */
[----:B------:R-:W-:-:S05]  /*24740*/  F2FP.SATFINITE.E4M3.F32.PACK_AB_MERGE_C R10, RZ, R10, RZ ;  /* 0x0000000aff0a723e */ /* 0x000fca00048070ff */
[----:B------:R0:W-:Y:S01]  /*24750*/  @!P3 STG.E.U8 desc[UR14][R60.64+0x98], R10 ;  /* 0x0000980a3c00b986 */ /* 0x0001e2000c10110e */
[----:B------:R-:W-:Y:S02]  /*24760*/  ISETP.LT.OR P3, PT, R27, 0x72, !P2 ;  /* 0x000000721b00780c */ /* 0x000fe40005761670 */
[----:B------:R-:W-:-:S11]  /*24770*/  @!P6 IADD3.X R109, R29, R11, R2, P0, P5 ;  /* 0x0000000b1d6de210 */ /* 0x000fd600007ea402 */
[----:B0-----:R-:W0:Y:S01]  /*24780*/  @!P3 LDC.64 R10, c[0x0][0x5c0] ;  /* 0x00017000ff0abb82 */ /* 0x001e220000000a00 */
[----:B------:R-:W-:Y:S02]  /*24790*/  LOP3.LUT P1, RZ, R8, 0x2, RZ, 0xc0, !PT ;  /* 0x0000000208ff7812 */ /* 0x000fe4000782c0ff */
[----:B0-----:R-:W-:Y:S01]  /*247a0*/  @!P3 IADD3 R106, P0, P5, R6, R10, R4 ;  /* 0x0000000a066ab210 */ /* 0x001fe20007d1e004 */
[----:B----4-:R-:W-:-:S05]  /*247b0*/  FMUL R10, R112, UR20 ;  /* 0x00000014700a7c20 */ /* 0x010fca0008400000 */
[----:B------:R-:W-:-:S05]  /*247c0*/  F2FP.SATFINITE.E4M3.F32.PACK_AB_MERGE_C R10, RZ, R10, RZ ;  /* 0x0000000aff0a723e */ /* 0x000fca00048070ff */
[----:B------:R0:W-:Y:S01]  /*247d0*/  @!P1 STG.E.U8 desc[UR14][R18.64+0x99], R10 ;  /* 0x0000990a12009986 */ /* 0x0001e2000c10110e */
[----:B------:R-:W-:Y:S02]  /*247e0*/  ISETP.LT.OR P1, PT, R27, 0x79, !P2 ;  /* 0x000000791b00780c */ /* 0x000fe40005721670 */
        /* <DEDUP_REMOVED lines=23> */
[----:B------:R-:W-:-:S04]  /*24960*/  @P1 LOP3.LUT R12, R12, 0x40, RZ, 0xfc, !PT ;  /* 0x000000400c0c1812 */ /* 0x000fc800078efcff */
        /* <DEDUP_REMOVED lines=8> */
[----:B------:R-:W2:Y:S04]  /*249f0*/  LDL.LU R114, [R1+0x240] ;  /* 0x0002400001727983 */ /* 0x000ea80000300800 */
[----:B------:R-:W3:Y:S01]  /*24a00*/  LDL.LU R121, [R1+0x244] ;  /* 0x0002440001797983 */ /* 0x000ee20000300800 */
[----:B------:R-:W-:-:S04]  /*24a10*/  LOP3.LUT R8, R8, 0xfffdffff, RZ, 0xc0, !PT ;  /* 0xfffdffff08087812 */ /* 0x000fc800078ec0ff */
[----:B------:R-:W-:-:S04]  /*24a20*/  @P3 LOP3.LUT R8, R8, 0x20000, RZ, 0xfc, !PT ;  /* 0x0002000008083812 */ /* 0x000fc800078efcff */
[----:B------:R-:W-:Y:S02]  /*24a30*/  LOP3.LUT P3, RZ, R8, 0x40000, RZ, 0xc0, !PT ;  /* 0x0004000008ff7812 */ /* 0x000fe4000786c0ff */
[----:B------:R-:W-:-:S11]  /*24a40*/  F2FP.SATFINITE.E4M3.F32.PACK_AB_MERGE_C R10, RZ, R10, RZ ;  /* 0x0000000aff0a723e */ /* 0x000fd600048070ff */
[----:B------:R0:W-:Y:S01]  /*24a50*/  @!P3 STG.E.U8 desc[UR14][R64.64+0xa0], R10 ;  /* 0x0000a00a4000b986 */ /* 0x0001e2000c10110e */
[----:B------:R-:W-:Y:S02]  /*24a60*/  ISETP.LT.OR P3, PT, R27, 0x82, !P2 ;  /* 0x000000821b00780c */ /* 0x000fe40005761670 */
[----:B------:R-:W-:-:S11]  /*24a70*/  @!P6 IADD3.X R119, R29, R11, R2, P0, P5 ;  /* 0x0000000b1d77e210 */ /* 0x000fd600007ea402 */
[----:B0-----:R-:W0:Y:S01]  /*24a80*/  @!P3 LDC.64 R10, c[0x0][0x5c0] ;  /* 0x00017000ff0abb82 */ /* 0x001e220000000a00 */
[----:B------:R-:W-:Y:S02]  /*24a90*/  LOP3.LUT P1, RZ, R8, 0x80, RZ, 0xc0, !PT ;  /* 0x0000008008ff7812 */ /* 0x000fe4000782c0ff */
[----:B0-----:R-:W-:Y:S01]  /*24aa0*/  @!P3 IADD3 R116, P0, P5, R6, R10, R4 ;  /* 0x0000000a0674b210 */ /* 0x001fe20007d1e004 */
[----:B------:R-:W-:Y:S02]  /*24ab0*/  FMUL R10, R120, UR20 ;  /* 0x00000014780a7c20 */ /* 0x000fe40008400000 */
[----:B------:R-:W4:Y:S03]  /*24ac0*/  LDL.LU R120, [R1+0x248] ;  /* 0x0002480001787983 */ /* 0x000f260000300800 */
[----:B------:R-:W-:Y:S01]  /*24ad0*/  F2FP.SATFINITE.E4M3.F32.PACK_AB_MERGE_C R10, RZ, R10, RZ ;  /* 0x0000000aff0a723e */ /* 0x000fe200048070ff */
[----:B------:R-:W-:Y:S01]  /*24ae0*/  FMUL R13, R115, UR20 ;  /* 0x00000014730d7c20 */ /* 0x000fe20008400000 */
[----:B------:R-:W-:Y:S01]  /*24af0*/  @!P3 IADD3.X R117, R29, R11, R2, P0, P5 ;  /* 0x0000000b1d75b210 */ /* 0x000fe200007ea402 */
[----:B------:R-:W4:Y:S04]  /*24b00*/  LDL.LU R124, [R1+0x24c] ;  /* 0x00024c00017c7983 */ /* 0x000f280000300800 */
[----:B------:R0:W-:Y:S01]  /*24b10*/  @!P1 STG.E.U8 desc[UR14][R54.64+0xa1], R10 ;  /* 0x0000a10a36009986 */ /* 0x0001e2000c10110e */
[----:B------:R-:W-:-:S13]  /*24b20*/  ISETP.LT.OR P1, PT, R27, 0x89, !P2 ;  /* 0x000000891b00780c */ /* 0x000fda0005721670 */
        /* <DEDUP_REMOVED lines=29> */
[----:B---3--:R-:W-:Y:S02]  /*24d00*/  FMUL R10, R121, UR20 ;  /* 0x00000014790a7c20 */ /* 0x008fe40008400000 */
[----:B------:R-:W2:Y:S01]  /*24d10*/  LDL.LU R121, [R1+0x250] ;  /* 0x0002500001797983 */ /* 0x000ea20000300800 */
[----:B------:R-:W-:-:S04]  /*24d20*/  LOP3.LUT R8, R8, 0xfffbffff, RZ, 0xc0, !PT ;  /* 0xfffbffff08087812 */ /* 0x000fc800078ec0ff */
[----:B------:R-:W-:-:S04]  /*24d30*/  @P3 LOP3.LUT R8, R8, 0x40000, RZ, 0xfc, !PT ;  /* 0x0004000008083812 */ /* 0x000fc800078efcff */
[----:B------:R-:W-:Y:S02]  /*24d40*/  LOP3.LUT P3, RZ, R8, 0x100000, RZ, 0xc0, !PT ;  /* 0x0010000008ff7812 */ /* 0x000fe4000786c0ff */
[----:B------:R-:W-:-:S11]  /*24d50*/  F2FP.SATFINITE.E4M3.F32.PACK_AB_MERGE_C R10, RZ, R10, RZ ;  /* 0x0000000aff0a723e */ /* 0x000fd600048070ff */
[----:B------:R0:W-:Y:S01]  /*24d60*/  @!P3 STG.E.U8 desc[UR14][R70.64+0xa8], R10 ;  /* 0x0000a80a4600b986 */ /* 0x0001e2000c10110e */
[----:B------:R-:W-:Y:S02]  /*24d70*/  ISETP.LT.OR P3, PT, R27, 0x92, !P2 ;  /* 0x000000921b00780c */ /* 0x000fe40005761670 */
[----:B------:R-:W-:-:S11]  /*24d80*/  @!P6 IADD3.X R131, R29, R11, R2, P0, P5 ;  /* 0x0000000b1d83e210 */ /* 0x000fd600007ea402 */
[----:B0-----:R-:W0:Y:S02]  /*24d90*/  @!P3 LDC.64 R10, c[0x0][0x5c0] ;  /* 0x00017000ff0abb82 */ /* 0x001e240000000a00 */
[----:B0-----:R-:W-:Y:S01]  /*24da0*/  @!P3 IADD3 R132, P0, P5, R6, R10, R4 ;  /* 0x0000000a0684b210 */ /* 0x001fe20007d1e004 */
[----:B----4-:R-:W-:Y:S02]  /*24db0*/  FMUL R10, R120, UR20 ;  /* 0x00000014780a7c20 */ /* 0x010fe40008400000 */
[----:B------:R-:W3:Y:S01]  /*24dc0*/  LDL.LU R120, [R1+0x254] ;  /* 0x0002540001787983 */ /* 0x000ee20000300800 */
[----:B------:R-:W-:Y:S02]  /*24dd0*/  LOP3.LUT P1, RZ, R8, 0x80000, RZ, 0xc0, !PT ;  /* 0x0008000008ff7812 */ /* 0x000fe4000782c0ff */
[----:B------:R-:W-:-:S11]  /*24de0*/  F2FP.SATFINITE.E4M3.F32.PACK_AB_MERGE_C R10, RZ, R10, RZ ;  /* 0x0000000aff0a723e */ /* 0x000fd600048070ff */
[----:B------:R0:W-:Y:S01]  /*24df0*/  @!P1 STG.E.U8 desc[UR14][R24.64+0xa9], R10 ;  /* 0x0000a90a18009986 */ /* 0x0001e2000c10110e */
[----:B------:R-:W-:Y:S01]  /*24e00*/  ISETP.LT.OR P1, PT, R27, 0x99, !P2 ;  /* 0x000000991b00780c */ /* 0x000fe20005721670 */
[----:B------:R-:W-:Y:S01]  /*24e10*/  FMUL R13, R124, UR20 ;  /* 0x000000147c0d7c20 */ /* 0x000fe20008400000 */
[----:B------:R-:W-:Y:S01]  /*24e20*/  @!P3 IADD3.X R133, R29, R11, R2, P0, P5 ;  /* 0x0000000b1d85b210 */ /* 0x000fe200007ea402 */
[----:B------:R-:W4:Y:S10]  /*24e30*/  LDL.LU R124, [R1+0x258] ;  /* 0x00025800017c7983 */ /* 0x000f340000300800 */
        /* <DEDUP_REMOVED lines=15> */
[----:B------:R-:W-:Y:S02]  /*24f30*/  @!P0 IMAD.X R11, R29, 0x1, R11, P5 ;  /* 0x000000011d0b8824 */ /* 0x000fe400028e060b */
[----:B--2---:R-:W-:Y:S02]  /*24f40*/  FMUL R13, R121, UR20 ;  /* 0x00000014790d7c20 */ /* 0x004fe40008400000 */
[----:B------:R-:W2:Y:S03]  /*24f50*/  LDL.LU R121, [R1+0x25c] ;  /* 0x00025c0001797983 */ /* 0x000ea60000300800 */
[----:B------:R-:W-:-:S05]  /*24f60*/  F2FP.SATFINITE.E4M3.F32.PACK_AB_MERGE_C R13, RZ, R13, RZ ;  /* 0x0000000dff0d723e */ /* 0x000fca00048070ff */
[----:B------:R0:W-:Y:S02]  /*24f70*/  @!P0 STG.E.U8 desc[UR14][R10.64+0xb1], R13 ;  /* 0x0000b10d0a008986 */ /* 0x0001e4000c10110e */
[----:B0-----:R-:W0:Y:S01]  /*24f80*/  @!P6 LDC.64 R10, c[0x0][0x5c0] ;  /* 0x00017000ff0aeb82 */ /* 0x001e220000000a00 */
[----:B------:R-:W-:Y:S02]  /*24f90*/  LOP3.LUT R8, R8, 0xffefffff, RZ, 0xc0, !PT ;  /* 0xffefffff08087812 */ /* 0x000fe400078ec0ff */
[----:B------:R-:W-:Y:S02]  /*24fa0*/  LOP3.LUT R9, R9, 0xfff7ffff, RZ, 0xc0, !PT ;  /* 0xfff7ffff09097812 */ /* 0x000fe400078ec0ff */
[----:B------:R-:W-:Y:S02]  /*24fb0*/  @P3 LOP3.LUT R8, R8, 0x100000, RZ, 0xfc, !PT ;  /* 0x0010000008083812 */ /* 0x000fe400078efcff */
[----:B------:R-:W-:Y:S02]  /*24fc0*/  @P1 LOP3.LUT R9, R9, 0x80000, RZ, 0xfc, !PT ;  /* 0x0008000009091812 */ /* 0x000fe400078efcff */
[----:B------:R-:W-:-:S02]  /*24fd0*/  LOP3.LUT P3, RZ, R8, 0x200000, RZ, 0xc0, !PT ;  /* 0x0020000008ff7812 */ /* 0x000fc4000786c0ff */
        /* <DEDUP_REMOVED lines=8> */
[----:B---3--:R-:W-:Y:S02]  /*25060*/  FMUL R10, R120, UR20 ;  /* 0x00000014780a7c20 */ /* 0x008fe40008400000 */
[----:B------:R-:W3:Y:S03]  /*25070*/  LDL.LU R120, [R1+0x260] ;  /* 0x0002600001787983 */ /* 0x000ee60000300800 */
[----:B------:R-:W-:-:S05]  /*25080*/  F2FP.SATFINITE.E4M3.F32.PACK_AB_MERGE_C R10, RZ, R10, RZ ;  /* 0x0000000aff0a723e */ /* 0x000fca00048070ff */
[----:B------:R0:W-:Y:S01]  /*25090*/  @!P3 STG.E.U8 desc[UR14][R72.64+0xb0], R10 ;  /* 0x0000b00a4800b986 */ /* 0x0001e2000c10110e */
[----:B------:R-:W-:Y:S02]  /*250a0*/  ISETP.LT.OR P3, PT, R27, 0xa2, !P2 ;  /* 0x000000a21b00780c */ /* 0x000fe40005761670 */
[----:B------:R-:W-:-:S11]  /*250b0*/  @!P6 IADD3.X R163, R29, R11, R2, P0, P5 ;  /* 0x0000000b1da3e210 */ /* 0x000fd600007ea402 */
[----:B0-----:R-:W0:Y:S02]  /*250c0*/  @!P3 LDC.64 R10, c[0x0][0x5c0] ;  /* 0x00017000ff0abb82 */ /* 0x001e240000000a00 */
[----:B0-----:R-:W-:Y:S01]  /*250d0*/  @!P3 IADD3 R164, P0, P5, R6, R10, R4 ;  /* 0x0000000a06a4b210 */ /* 0x001fe20007d1e004 */
[----:B----4-:R-:W-:Y:S02]  /*250e0*/  FMUL R10, R124, UR20 ;  /* 0x000000147c0a7c20 */ /* 0x010fe40008400000 */
[----:B------:R-:W4:Y:S03]  /*250f0*/  LDL.LU R124, [R1+0x264] ;  /* 0x00026400017c7983 */ /* 0x000f260000300800 */
        /* <DEDUP_REMOVED lines=9> */
[----:B--2---:R-:W-:Y:S02]  /*25190*/  FMUL R13, R121, UR20 ;  /* 0x00000014790d7c20 */ /* 0x004fe40008400000 */
[----:B------:R-:W2:Y:S01]  /*251a0*/  LDL.LU R121, [R1+0x268] ;  /* 0x0002680001797983 */ /* 0x000ea20000300800 */
[----:B------:R-:W-:Y:S02]  /*251b0*/  ISETP.LT.OR P4, PT, R27, 0xba, !P4 ;  /* 0x000000ba1b00780c */ /* 0x000fe40006781670 */
[----:B0-----:R-:W-:Y:S02]  /*251c0*/  @!P0 IADD3 R10, P5, R6, R10, RZ ;  /* 0x0000000a060a8210 */ /* 0x001fe40007fbe0ff */
[----:B------:R-:W-:-:S03]  /*251d0*/  F2FP.SATFINITE.E4M3.F32.PACK_AB_MERGE_C R13, RZ, R13, RZ ;  /* 0x0000000dff0d723e */ /* 0x000fc600048070ff */
[----:B------:R-:W-:Y:S01]  /*251e0*/  @!P0 IMAD.X R11, R29, 0x1, R11, P5 ;  /* 0x000000011d0b8824 */ /* 0x000fe200028e060b */
[----:B------:R-:W-:-:S04]  /*251f0*/  LOP3.LUT R9, R9, 0xff7fffff, RZ, 0xc0, !PT ;  /* 0xff7fffff09097812 */ /* 0x000fc800078ec0ff */
[----:B------:R0:W-:Y:S01]  /*25200*/  @!P0 STG.E.U8 desc[UR14][R10.64+0xb8], R13 ;  /* 0x0000b80d0a008986 */ /* 0x0001e2000c10110e */
[----:B------:R-:W-:Y:S01]  /*25210*/  @P6 LOP3.LUT R9, R9, 0x800000, RZ, 0xfc, !PT ;  /* 0x0080000009096812 */ /* 0x000fe200078efcff */
[----:B0-----:R-:W0:Y:S03]  /*25220*/  @!P4 LDC.64 R10, c[0x0][0x5c0] ;  /* 0x00017000ff0acb82 */ /* 0x001e260000000a00 */
[----:B------:R-:W-:-:S04]  /*25230*/  LOP3.LUT R9, R9, 0xfdffffff, RZ, 0xc0, !PT ;  /* 0xfdffffff09097812 */ /* 0x000fc800078ec0ff */
[----:B------:R-:W-:-:S04]  /*25240*/  @P3 LOP3.LUT R9, R9, 0x2000000, RZ, 0xfc, !PT ;  /* 0x0200000009093812 */ /* 0x000fc800078efcff */
[----:B------:R-:W-:-:S04]  /*25250*/  LOP3.LUT R9, R9, 0xbfffffff, RZ, 0xc0, !PT ;  /* 0xbfffffff09097812 */ /* 0x000fc800078ec0ff */
[----:B------:R-:W-:Y:S02]  /*25260*/  @P1 LOP3.LUT R9, R9, 0x40000000, RZ, 0xfc, !PT ;  /* 0x4000000009091812 */ /* 0x000fe400078efcff */
[----:B------:R-:W-:Y:S02]  /*25270*/  ISETP.LT.OR P1, PT, R27, 0xaa, !P2 ;  /* 0x000000aa1b00780c */ /* 0x000fe40005721670 */
[----:B0-----:R-:W-:-:S05]  /*25280*/  @!P4 IADD3 R10, P0, R6, R10, RZ ;  /* 0x0000000a060ac210 */ /* 0x001fca0007f1e0ff */
[----:B------:R-:W-:Y:S02]  /*25290*/  @!P4 IMAD.X R11, R29, 0x1, R11, P0 ;  /* 0x000000011d0bc824 */ /* 0x000fe400000e060b */
[----:B---3--:R-:W-:Y:S02]  /*252a0*/  FMUL R13, R120, UR20 ;  /* 0x00000014780d7c20 */ /* 0x008fe40008400000 */
[----:B------:R-:W3:Y:S03]  /*252b0*/  LDL.LU R120, [R1+0x26c] ;  /* 0x00026c0001787983 */ /* 0x000ee60000300800 */
[----:B------:R-:W-:-:S05]  /*252c0*/  F2FP.SATFINITE.E4M3.F32.PACK_AB_MERGE_C R13, RZ, R13, RZ ;  /* 0x0000000dff0d723e */ /* 0x000fca00048070ff */
        /* <DEDUP_REMOVED lines=8> */
[----:B0-----:R-:W-:Y:S01]  /*25350*/  @!P1 IADD3 R184, P0, P4, R6, R10, R4 ;  /* 0x0000000a06b89210 */ /* 0x001fe20007c1e004 */
[----:B----4-:R-:W-:Y:S02]  /*25360*/  FMUL R10, R124, UR20 ;  /* 0x000000147c0a7c20 */ /* 0x010fe40008400000 */
[----:B------:R-:W4:Y:S01]  /*25370*/  LDL.LU R124, [R1+0x270] ;  /* 0x00027000017c7983 */ /* 0x000f220000300800 */
[----:B------:R-:W-:Y:S02]  /*25380*/  LOP3.LUT P5, RZ, R8, 0x800000, RZ, 0xc0, !PT ;  /* 0x0080000008ff7812 */ /* 0x000fe400078ac0ff */
[----:B------:R-:W-:-:S11]  /*25390*/  F2FP.SATFINITE.E4M3.F32.PACK_AB_MERGE_C R10, RZ, R10, RZ ;  /* 0x0000000aff0a723e */ /* 0x000fd600048070ff */
[----:B------:R0:W-:Y:S01]  /*253a0*/  @!P5 STG.E.U8 desc[UR14][R76.64+0xb8], R10 ;  /* 0x0000b80a4c00d986 */ /* 0x0001e2000c10110e */
[----:B------:R-:W-:Y:S02]  /*253b0*/  ISETP.LT.OR P5, PT, R27, 0xb2, !P2 ;  /* 0x000000b21b00780c */ /* 0x000fe400057a1670 */
[----:B------:R-:W-:-:S11]  /*253c0*/  @!P1 IADD3.X R185, R29, R11, R2, P0, P4 ;  /* 0x0000000b1db99210 */ /* 0x000fd600007e8402 */
[----:B0-----:R-:W0:Y:S02]  /*253d0*/  @!P5 LDC.64 R10, c[0x0][0x5c0] ;  /* 0x00017000ff0adb82 */ /* 0x001e240000000a00 */
[----:B0-----:R-:W-:Y:S02]  /*253e0*/  @!P5 IADD3 R186, P0, P4, R6, R10, R4 ;  /* 0x0000000a06bad210 */ /* 0x001fe40007c1e004 */
[----:B------:R-:W-:-:S04]  /*253f0*/  LOP3.LUT R5, R5, 0xfffffffd, RZ, 0xc0, !PT ;  /* 0xfffffffd05057812 */ /* 0x000fc800078ec0ff */
[----:B------:R-:W-:Y:S01]  /*25400*/  @P1 LOP3.LUT R5, R5, 0x2, RZ, 0xfc, !PT ;  /* 0x0000000205051812 */ /* 0x000fe200078efcff */
[----:B--2---:R-:W-:Y:S02]  /*25410*/  FMUL R10, R121, UR20 ;  /* 0x00000014790a7c20 */ /* 0x004fe40008400000 */
[----:B------:R-:W2:Y:S01]  /*25420*/  LDL.LU R121, [R1+0x274] ;  /* 0x0002740001797983 */ /* 0x000ea20000300800 */
[----:B------:R-:W-:Y:S02]  /*25430*/  LOP3.LUT R5, R5, 0xffffffef, RZ, 0xc0, !PT ;  /* 0xffffffef05057812 */ /* 0x000fe400078ec0ff */
[----:B------:R-:W-:Y:S02]  /*25440*/  LOP3.LUT P6, RZ, R8, 0x400000, RZ, 0xc0, !PT ;  /* 0x0040000008ff7812 */ /* 0x000fe400078cc0ff */
[----:B------:R-:W-:Y:S02]  /*25450*/  @P5 LOP3.LUT R5, R5, 0x10, RZ, 0xfc, !PT ;  /* 0x0000001005055812 */ /* 0x000fe400078efcff */
[----:B------:R-:W-:-:S02]  /*25460*/  @!P5 IADD3.X R187, R29, R11, R2, P0, P4 ;  /* 0x0000000b1dbbd210 */ /* 0x000fc400007e8402 */
[----:B------:R-:W-:Y:S02]  /*25470*/  ISETP.LT.OR P5, PT, R27, 0xb9, !P2 ;  /* 0x000000b91b00780c */ /* 0x000fe400057a1670 */
[----:B------:R-:W-:-:S05]  /*25480*/  F2FP.SATFINITE.E4M3.F32.PACK_AB_MERGE_C R10, RZ, R10, RZ ;  /* 0x0000000aff0a723e */ /* 0x000fca00048070ff */
[----:B------:R0:W-:Y:S06]  /*25490*/  @!P6 STG.E.U8 desc[UR14][R40.64+0xb9], R10 ;  /* 0x0000b90a2800e986 */ /* 0x0001ec000c10110e */
        /* <DEDUP_REMOVED lines=9> */
[----:B------:R-:W3:Y:S01]  /*25530*/  LDL.LU R120, [R1+0x278] ;  /* 0x0002780001787983 */ /* 0x000ee20000300800 */
[----:B------:R-:W-:Y:S02]  /*25540*/  LOP3.LUT P3, RZ, R8, 0x100, RZ, 0xc0, !PT ;  /* 0x0000010008ff7812 */ /* 0x000fe4000786c0ff */
[----:B------:R-:W-:Y:S02]  /*25550*/  F2FP.SATFINITE.E4M3.F32.PACK_AB_MERGE_C R10, RZ, R10, RZ ;  /* 0x0000000aff0a723e */ /* 0x000fe400048070ff */
[----:B------:R-:W-:-:S02]  /*25560*/  @!P5 IADD3.X R207, R29, R11, R2, P0, P2 ;  /* 0x0000000b1dcfd210 */ /* 0x000fc400007e4402 */
[----:B------:R-:W-:-:S07]  /*25570*/  ISETP.GE.AND P0, PT, R26, 0x101, PT ;  /* 0x000001011a00780c */ /* 0x000fce0003f06270 */
[----:B------:R0:W-:Y:S01]  /*25580*/  @!P3 STG.E.U8 desc[UR14][R44.64], R10 ;  /* 0x0000000a2c00b986 */ /* 0x0001e2000c10110e */
[----:B------:R-:W-:-:S13]  /*25590*/  ISETP.LT.OR P3, PT, R27, 0x1, !P0 ;  /* 0x000000011b00780c */ /* 0x000fda0004761670 */
[----:B0-----:R-:W0:Y:S01]  /*255a0*/  @!P3 LDC.64 R10, c[0x0][0x5c0] ;  /* 0x00017000ff0abb82 */ /* 0x001e220000000a00 */
[----:B------:R-:W-:-:S06]  /*255b0*/  USHF.L.U32 UR8, UR6, 0x8, URZ ;  /* 0x0000000806087899 */ /* 0x000fcc000800063f */
[----:B0-----:R-:W-:Y:S02]  /*255c0*/  @!P3 IADD3 R210, P2, P4, R6, UR8, R10 ;  /* 0x0000000806d2bc10 */ /* 0x001fe4000fc5e00a */
[----:B------:R-:W-:Y:S01]  /*255d0*/  LOP3.LUT P1, RZ, R7, 0x80, RZ, 0xc0, !PT ;  /* 0x0000008007ff7812 */ /* 0x000fe2000782c0ff */
[----:B----4-:R-:W-:Y:S02]  /*255e0*/  FMUL R10, R124, UR20 ;  /* 0x000000147c0a7c20 */ /* 0x010fe40008400000 */
[----:B------:R-:W4:Y:S03]  /*255f0*/  LDL.LU R124, [R1+0x27c] ;  /* 0x00027c00017c7983 */ /* 0x000f260000300800 */
[----:B------:R-:W-:Y:S01]  /*25600*/  F2FP.SATFINITE.E4M3.F32.PACK_AB_MERGE_C R10, RZ, R10, RZ ;  /* 0x0000000aff0a723e */ /* 0x000fe200048070ff */
[----:B------:R-:W-:-:S06]  /*25610*/  USHF.L.U64.HI UR7, UR6, 0x8, UR7 ;  /* 0x0000000806077899 */ /* 0x000fcc0008010207 */
[----:B------:R0:W-:Y:S01]  /*25620*/  @!P1 STG.E.U8 desc[UR14][R34.64+0x1], R10 ;  /* 0x0000010a22009986 */ /* 0x0001e2000c10110e */
[----:B------:R-:W-:Y:S02]  /*25630*/  ISETP.GE.AND P1, PT, R26, 0x89, PT ;  /* 0x000000891a00780c */ /* 0x000fe40003f26270 */
[----:B------:R-:W-:Y:S02]  /*25640*/  @!P3 IADD3.X R211, R29, UR7, R11, P2, P4 ;  /* 0x000000071dd3bc10 */ /* 0x000fe400097e840b */
[----:B------:R-:W-:-:S13]  /*25650*/  ISETP.LT.OR P4, PT, R27, 0x1, !P1 ;  /* 0x000000011b00780c */ /* 0x000fda0004f81670 */
[----:B0-----:R-:W0:Y:S01]  /*25660*/  @!P4 LDC.64 R10, c[0x0][0x5c0] ;  /* 0x00017000ff0acb82 */ /* 0x001e220000000a00 */
[----:B------:R-:W-:-:S04]  /*25670*/  LOP3.LUT R5, R5, 0xfffffdff, RZ, 0xc0, !PT ;  /* 0xfffffdff05057812 */ /* 0x000fc800078ec0ff */
[----:B------:R-:W-:Y:S02]  /*25680*/  @P5 LOP3.LUT R5, R5, 0x200, RZ, 0xfc, !PT ;  /* 0x0000020005055812 */ /* 0x000fe400078efcff */
[----:B------:R-:W-:-:S04]  /*25690*/  @!P4 IADD3 R14, P2, P5, R3, R6, R4 ;  /* 0x00000006030ec210 */ /* 0x000fc80007d5e004 */
[----:B------:R-:W-:Y:S02]  /*256a0*/  @!P4 IADD3.X R13, R0, R29, R2, P2, P5 ;  /* 0x0000001d000dc210 */ /* 0x000fe400017ea402 */
[----:B0-----:R-:W-:Y:S01]  /*256b0*/  @!P4 IADD3 R10, P2, R14, R10, RZ ;  /* 0x0000000a0e0ac210 */ /* 0x001fe20007f5e0ff */
[----:B--2---:R-:W-:Y:S02]  /*256c0*/  FMUL R14, R121, UR20 ;  /* 0x00000014790e7c20 */ /* 0x004fe40008400000 */
[----:B------:R-:W2:Y:S01]  /*256d0*/  LDL.LU R121, [R1+0x280] ;  /* 0x0002800001797983 */ /* 0x000ea20000300800 */
[----:B------:R-:W-:Y:S02]  /*256e0*/  LOP3.LUT P3, RZ, R8, 0x4, RZ, 0xc0, !PT ;  /* 0x0000000408ff7812 */ /* 0x000fe4000786c0ff */
[----:B------:R-:W-:Y:S01]  /*256f0*/  LOP3.LUT R7, R7, 0xffffffbf, RZ, 0xc0, !PT ;  /* 0xffffffbf07077812 */ /* 0x000fe200078ec0ff */
[----:B------:R-:W-:Y:S01]  /*25700*/  @!P4 IMAD.X R11, R13, 0x1, R11, P2 ;  /* 0x000000010d0bc824 */ /* 0x000fe200010e060b */
[----:B------:R-:W-:-:S09]  /*25710*/  ISETP.LT.OR P2, PT, R27, 0x2, !P1 ;  /* 0x000000021b00780c */ /* 0x000fd20004f41670 */
[----:B------:R-:W-:Y:S02]  /*25720*/  @P3 LOP3.LUT R7, R7, 0x40, RZ, 0xfc, !PT ;  /* 0x0000004007073812 */ /* 0x000fe400078efcff */
[----:B------:R-:W-:Y:S02]  /*25730*/  ISETP.LT.OR P3, PT, R27, 0x2, !P0 ;  /* 0x000000021b00780c */ /* 0x000fe40004761670 */
[----:B------:R-:W-:-:S05]  /*25740*/  F2FP.SATFINITE.E4M3.F32.PACK_AB_MERGE_C R14, RZ, R14, RZ ;  /* 0x0000000eff0e723e */ /* 0x000fca00048070ff */
[----:B------:R0:W-:Y:S06]  /*25750*/  @!P4 STG.E.U8 desc[UR14][R10.64], R14 ;  /* 0x0000000e0a00c986 */ /* 0x0001ec000c10110e */
[----:B0-----:R-:W0:Y:S08]  /*25760*/  @!P3 LDC.64 R10, c[0x0][0x5c0] ;  /* 0x00017000ff0abb82 */ /* 0x001e300000000a00 */
[----:B------:R-:W1:Y:S01]  /*25770*/  @!P2 LDC.64 R14, c[0x0][0x5c0] ;  /* 0x00017000ff0eab82 */ /* 0x000e620000000a00 */
[----:B------:R-:W-:-:S04]  /*25780*/  @!P2 IADD3 R18, P5, P6, R3, R6, R4 ;  /* 0x000000060312a210 */ /* 0x000fc80007ebe004 */
[----:B------:R-:W-:Y:S02]  /*25790*/  @!P2 IADD3.X R13, R0, R29, R2, P5, P6 ;  /* 0x0000001d000da210 */ /* 0x000fe40002fec402 */
[----:B0-----:R-:W-:-:S04]  /*257a0*/  @!P3 IADD3 R192, P5, P6, R6, UR8, R10 ;  /* 0x0000000806c0bc10 */ /* 0x001fc8000febe00a */
[----:B------:R-:W-:Y:S02]  /*257b0*/  @!P3 IADD3.X R193, R29, UR7, R11, P5, P6 ;  /* 0x000000071dc1bc10 */ /* 0x000fe4000afec40b */
[----:B------:R-:W-:Y:S02]  /*257c0*/  ISETP.LT.OR P5, PT, R27, 0x9, !P0 ;  /* 0x000000091b00780c */ /* 0x000fe400047a1670 */
[----:B-1----:R-:W-:-:S05]  /*257d0*/  @!P2 IADD3 R14, P4, R18, R14, RZ ;  /* 0x0000000e120ea210 */ /* 0x002fca0007f9e0ff */
[----:B------:R-:W-:Y:S02]  /*257e0*/  @!P2 IMAD.X R15, R13, 0x1, R15, P4 ;  /* 0x000000010d0fa824 */ /* 0x000fe400020e060f */
[----:B---3--:R-:W-:Y:S02]  /*257f0*/  FMUL R10, R120, UR20 ;  /* 0x00000014780a7c20 */ /* 0x008fe40008400000 */
[----:B------:R-:W3:Y:S03]  /*25800*/  LDL.LU R120, [R1+0x284] ;  /* 0x0002840001787983 */ /* 0x000ee60000300800 */
[----:B------:R-:W-:-:S05]  /*25810*/  F2FP.SATFINITE.E4M3.F32.PACK_AB_MERGE_C R10, RZ, R10, RZ ;  /* 0x0000000aff0a723e */ /* 0x000fca00048070ff */
[----:B------:R0:W-:Y:S02]  /*25820*/  @!P2 STG.E.U8 desc[UR14][R14.64+0x1], R10 ;  /* 0x0000010a0e00a986 */ /* 0x0001e4000c10110e */
[----:B0-----:R-:W0:Y:S02]  /*25830*/  @!P5 LDC.64 R10, c[0x0][0x5c0] ;  /* 0x00017000ff0adb82 */ /* 0x001e240000000a00 */
[----:B0-----:R-:W-:-:S04]  /*25840*/  @!P5 IADD3 R202, P2, P4, R6, UR8, R10 ;  /* 0x0000000806cadc10 */ /* 0x001fc8000fc5e00a */
[----:B------:R-:W-:Y:S02]  /*25850*/  @!P5 IADD3.X R203, R29, UR7, R11, P2, P4 ;  /* 0x000000071dcbdc10 */ /* 0x000fe400097e840b */
[----:B------:R-:W-:-:S13]  /*25860*/  ISETP.LT.OR P5, PT, R27, 0xa, !P0 ;  /* 0x0000000a1b00780c */ /* 0x000fda00047a1670 */
[----:B------:R-:W0:Y:S02]  /*25870*/  @!P5 LDC.64 R10, c[0x0][0x5c0] ;  /* 0x00017000ff0adb82 */ /* 0x000e240000000a00 */
[----:B0-----:R-:W-:Y:S01]  /*25880*/  @!P5 IADD3 R204, P2, P4, R6, UR8, R10 ;  /* 0x0000000806ccdc10 */ /* 0x001fe2000fc5e00a */
[----:B----4-:R-:W-:Y:S02]  /*25890*/  FMUL R10, R124, UR20 ;  /* 0x000000147c0a7c20 */ /* 0x010fe40008400000 */
[----:B------:R-:W4:Y:S01]  /*258a0*/  LDL.LU R124, [R1+0x288] ;  /* 0x00028800017c7983 */ /* 0x000f220000300800 */
[----:B------:R-:W-:Y:S02]  /*258b0*/  LOP3.LUT P6, RZ, R8, 0x400, RZ, 0xc0, !PT ;  /* 0x0000040008ff7812 */ /* 0x000fe400078cc0ff */
[----:B------:R-:W-:Y:S02]  /*258c0*/  @!P5 IADD3.X R205, R29, UR7, R11, P2, P4 ;  /* 0x000000071dcddc10 */ /* 0x000fe400097e840b */
[----:B------:R-:W-:-:S02]  /*258d0*/  ISETP.LT.OR P5, PT, R27, 0x11, !P0 ;  /* 0x000000111b00780c */ /* 0x000fc400047a1670 */
[----:B------:R-:W-:-:S07]  /*258e0*/  F2FP.SATFINITE.E4M3.F32.PACK_AB_MERGE_C R10, RZ, R10, RZ ;  /* 0x0000000aff0a723e */ /* 0x000fce00048070ff */
[----:B------:R0:W-:Y:S04]  /*258f0*/  @!P6 STG.E.U8 desc[UR14][R68.64+0x8], R10 ;  /* 0x0000080a4400e986 */ /* 0x0001e8000c10110e */
[----:B0-----:R-:W0:Y:S02]  /*25900*/  @!P5 LDC.64 R10, c[0x0][0x5c0] ;  /* 0x00017000ff0adb82 */ /* 0x001e240000000a00 */
[----:B0-----:R-:W-:Y:S01]  /*25910*/  @!P5 IADD3 R208, P2, P4, R6, UR8, R10 ;  /* 0x0000000806d0dc10 */ /* 0x001fe2000fc5e00a */
[----:B--2---:R-:W-:Y:S02]  /*25920*/  FMUL R10, R121, UR20 ;  /* 0x00000014790a7c20 */ /* 0x004fe40008400000 */
[----:B------:R-:W2:Y:S01]  /*25930*/  LDL.LU R121, [R1+0x28c] ;  /* 0x00028c0001797983 */ /* 0x000ea20000300800 */
[----:B------:R-:W-:-:S02]  /*25940*/  LOP3.LUT P3, RZ, R7, 0x40, RZ, 0xc0, !PT ;  /* 0x0000004007ff7812 */ /* 0x000fc4000786c0ff */
[----:B------:R-:W-:Y:S02]  /*25950*/  @!P5 IADD3.X R209, R29, UR7, R11, P2, P4 ;  /* 0x000000071dd1dc10 */ /* 0x000fe400097e840b */
[----:B------:R-:W-:Y:S02]  /*25960*/  ISETP.LT.OR P4, PT, R27, 0x9, !P1 ;  /* 0x000000091b00780c */ /* 0x000fe40004f81670 */
[----:B------:R-:W-:-:S07]  /*25970*/  F2FP.SATFINITE.E4M3.F32.PACK_AB_MERGE_C R10, RZ, R10, RZ ;  /* 0x0000000aff0a723e */ /* 0x000fce00048070ff */
[----:B------:R0:W-:Y:S04]  /*25980*/  @!P3 STG.E.U8 desc[UR14][R16.64+0x9], R10 ;  /* 0x0000090a1000b986 */ /* 0x0001e8000c10110e */
[----:B0-----:R-:W0:Y:S01]  /*25990*/  @!P4 LDC.64 R10, c[0x0][0x5c0] ;  /* 0x00017000ff0acb82 */ /* 0x001e220000000a00 */
[----:B------:R-:W-:-:S04]  /*259a0*/  @!P4 IADD3 R14, P2, P5, R3, R6, R4 ;  /* 0x00000006030ec210 */ /* 0x000fc80007d5e004 */
[----:B------:R-:W-:Y:S02]  /*259b0*/  @!P4 IADD3.X R13, R0, R29, R2, P2, P5 ;  /* 0x0000001d000dc210 */ /* 0x000fe400017ea402 */
[----:B0-----:R-:W-:Y:S02]  /*259c0*/  @!P4 IADD3 R10, P2, R14, R10, RZ ;  /* 0x0000000a0e0ac210 */ /* 0x001fe40007f5e0ff */
[----:B------:R-:W-:Y:S02]  /*259d0*/  LOP3.LUT P3, RZ, R8, 0x800, RZ, 0xc0, !PT ;  /* 0x0000080008ff7812 */ /* 0x000fe4000786c0ff */
[----:B------:R-:W-:Y:S01]  /*259e0*/  LOP3.LUT R7, R7, 0xffffffdf, RZ, 0xc0, !PT ;  /* 0xffffffdf07077812 */ /* 0x000fe200078ec0ff */
[----:B------:R-:W-:Y:S02]  /*259f0*/  @!P4 IMAD.X R11, R13, 0x1, R11, P2 ;  /* 0x000000010d0bc824 */ /* 0x000fe400010e060b */
[----:B---3--:R-:W-:Y:S02]  /*25a00*/  FMUL R14, R120, UR20 ;  /* 0x00000014780e7c20 */ /* 0x008fe40008400000 */
[----:B------:R-:W3:Y:S06]  /*25a10*/  LDL.LU R120, [R1+0x290] ;  /* 0x0002900001787983 */ /* 0x000eec0000300800 */
[----:B------:R-:W-:-:S02]  /*25a20*/  @P3 LOP3.LUT R7, R7, 0x20, RZ, 0xfc, !PT ;  /* 0x0000002007073812 */ /* 0x000fc400078efcff */
[C---:B------:R-:W-:Y:S02]  /*25a30*/  ISETP.LT.OR P3, PT, R27.reuse, 0x12, !P0 ;  /* 0x000000121b00780c */ /* 0x040fe40004761670 */
[----:B------:R-:W-:Y:S02]  /*25a40*/  ISETP.LT.OR P2, PT, R27, 0xa, !P1 ;  /* 0x0000000a1b00780c */ /* 0x000fe40004f41670 */
[----:B------:R-:W-:-:S05]  /*25a50*/  F2FP.SATFINITE.E4M3.F32.PACK_AB_MERGE_C R14, RZ, R14, RZ ;  /* 0x0000000eff0e723e */ /* 0x000fca00048070ff */
[----:B------:R0:W-:Y:S04]  /*25a60*/  @!P4 STG.E.U8 desc[UR14][R10.64+0x8], R14 ;  /* 0x0000080e0a00c986 */ /* 0x0001e8000c10110e */
        /* <DEDUP_REMOVED lines=9> */
[----:B----4-:R-:W-:Y:S02]  /*25b00*/  FMUL R10, R124, UR20 ;  /* 0x000000147c0a7c20 */ /* 0x010fe40008400000 */
[----:B------:R-:W4:Y:S03]  /*25b10*/  LDL.LU R124, [R1+0x294] ;  /* 0x00029400017c7983 */ /* 0x000f260000300800 */
        /* <DEDUP_REMOVED lines=8> */
[----:B--2---:R-:W-:Y:S02]  /*25ba0*/  FMUL R10, R121, UR20 ;  /* 0x00000014790a7c20 */ /* 0x004fe40008400000 */
[----:B------:R-:W2:Y:S01]  /*25bb0*/  LDL.LU R121, [R1+0x298] ;  /* 0x0002980001797983 */ /* 0x000ea20000300800 */
[----:B------:R-:W-:Y:S02]  /*25bc0*/  LOP3.LUT P6, RZ, R8, 0x1000000, RZ, 0xc0, !PT ;  /* 0x0100000008ff7812 */ /* 0x000fe400078cc0ff */
[----:B------:R-:W-:Y:S02]  /*25bd0*/  @!P5 IADD3.X R199, R29, UR7, R11, P2, P4 ;  /* 0x000000071dc7dc10 */ /* 0x000fe400097e840b */
[----:B------:R-:W-:-:S02]  /*25be0*/  ISETP.LT.OR P5, PT, R27, 0x21, !P0 ;  /* 0x000000211b00780c */ /* 0x000fc400047a1670 */
[----:B------:R-:W-:-:S07]  /*25bf0*/  F2FP.SATFINITE.E4M3.F32.PACK_AB_MERGE_C R10, RZ, R10, RZ ;  /* 0x0000000aff0a723e */ /* 0x000fce00048070ff */
[----:B------:R0:W-:Y:S04]  /*25c00*/  @!P6 STG.E.U8 desc[UR14][R66.64+0x10], R10 ;  /* 0x0000100a4200e986 */ /* 0x0001e8000c10110e */
[----:B0-----:R-:W0:Y:S02]  /*25c10*/  @!P5 LDC.64 R10, c[0x0][0x5c0] ;  /* 0x00017000ff0adb82 */ /* 0x001e240000000a00 */
[----:B0-----:R-:W-:Y:S02]  /*25c20*/  @!P5 IADD3 R200, P2, P4, R6, UR8, R10 ;  /* 0x0000000806c8dc10 */ /* 0x001fe4000fc5e00a */
[----:B------:R-:W-:Y:S02]  /*25c30*/  LOP3.LUT P3, RZ, R7, 0x20, RZ, 0xc0, !PT ;  /* 0x0000002007ff7812 */ /* 0x000fe4000786c0ff */
[----:B------:R-:W-:-:S02]  /*25c40*/  @!P5 IADD3.X R201, R29, UR7, R11, P2, P4 ;  /* 0x000000071dc9dc10 */ /* 0x000fc400097e840b */
[----:B------:R-:W-:Y:S01]  /*25c50*/  ISETP.LT.OR P4, PT, R27, 0x11, !P1 ;  /* 0x000000111b00780c */ /* 0x000fe20004f81670 */
[----:B---3--:R-:W-:Y:S02]  /*25c60*/  FMUL R10, R120, UR20 ;  /* 0x00000014780a7c20 */ /* 0x008fe40008400000 */
[----:B------:R-:W3:Y:S03]  /*25c70*/  LDL.LU R120, [R1+0x29c] ;  /* 0x00029c0001787983 */ /* 0x000ee60000300800 */
[----:B------:R-:W-:-:S05]  /*25c80*/  F2FP.SATFINITE.E4M3.F32.PACK_AB_MERGE_C R10, RZ, R10, RZ ;  /* 0x0000000aff0a723e */ /* 0x000fca00048070ff */
[----:B------:R0:W-:Y:S02]  /*25c90*/  @!P3 STG.E.U8 desc[UR14][R30.64+0x11], R10 ;  /* 0x0000110a1e00b986 */ /* 0x0001e4000c10110e */
[----:B0-----:R-:W0:Y:S01]  /*25ca0*/  @!P4 LDC.64 R10, c[0x0][0x5c0] ;  /* 0x00017000ff0acb82 */ /* 0x001e220000000a00 */
[----:B------:R-:W-:-:S04]  /*25cb0*/  @!P4 IADD3 R14, P2, P5, R3, R6, R4 ;  /* 0x00000006030ec210 */ /* 0x000fc80007d5e004 */
[----:B------:R-:W-:Y:S02]  /*25cc0*/  @!P4 IADD3.X R13, R0, R29, R2, P2, P5 ;  /* 0x0000001d000dc210 */ /* 0x000fe400017ea402 */
[----:B0-----:R-:W-:Y:S02]  /*25cd0*/  @!P4 IADD3 R10, P2, R14, R10, RZ ;  /* 0x0000000a0e0ac210 */ /* 0x001fe40007f5e0ff */
[----:B------:R-:W-:Y:S02]  /*25ce0*/  LOP3.LUT P3, RZ, R8, 0x8, RZ, 0xc0, !PT ;  /* 0x0000000808ff7812 */ /* 0x000fe4000786c0ff */
[----:B------:R-:W-:Y:S01]  /*25cf0*/  LOP3.LUT R7, R7, 0xffffffef, RZ, 0xc0, !PT ;  /* 0xffffffef07077812 */ /* 0x000fe200078ec0ff */
[----:B----4-:R-:W-:Y:S02]  /*25d00*/  FMUL R14, R124, UR20 ;  /* 0x000000147c0e7c20 */ /* 0x010fe40008400000 */
[----:B------:R-:W4:Y:S08]  /*25d10*/  LDL.LU R124, [R1+0x2a0] ;  /* 0x0002a000017c7983 */ /* 0x000f300000300800 */
[----:B------:R-:W-:-:S02]  /*25d20*/  @P3 LOP3.LUT R7, R7, 0x10, RZ, 0xfc, !PT ;  /* 0x0000001007073812 */ /* 0x000fc400078efcff */
[----:B------:R-:W-:Y:S01]  /*25d30*/  ISETP.LT.OR P3, PT, R27, 0x22, !P0 ;  /* 0x000000221b00780c */ /* 0x000fe20004761670 */
[----:B------:R-:W-:Y:S01]  /*25d40*/  @!P4 IMAD.X R11, R13, 0x1, R11, P2 ;  /* 0x000000010d0bc824 */ /* 0x000fe200010e060b */
[----:B------:R-:W-:-:S05]  /*25d50*/  F2FP.SATFINITE.E4M3.F32.PACK_AB_MERGE_C R14, RZ, R14, RZ ;  /* 0x0000000eff0e723e */ /* 0x000fca00048070ff */
[----:B------:R0:W-:Y:S01]  /*25d60*/  @!P4 STG.E.U8 desc[UR14][R10.64+0x10], R14 ;  /* 0x0000100e0a00c986 */ /* 0x0001e2000c10110e */
[----:B------:R-:W-:-:S05]  /*25d70*/  ISETP.LT.OR P2, PT, R27, 0x12, !P1 ;  /* 0x000000121b00780c */ /* 0x000fca0004f41670 */
[----:B0-----:R-:W0:Y:S08]  /*25d80*/  @!P3 LDC.64 R10, c[0x0][0x5c0] ;  /* 0x00017000ff0abb82 */ /* 0x001e300000000a00 */
[----:B------:R-:W-:-:S04]  /*25d90*/  @!P2 IADD3 R16, P5, P6, R3, R6, R4 ;  /* 0x000000060310a210 */ /* 0x000fc80007ebe004 */
[----:B------:R-:W-:Y:S01]  /*25da0*/  @!P2 IADD3.X R13, R0, R29, R2, P5, P6 ;  /* 0x0000001d000da210 */ /* 0x000fe20002fec402 */
[----:B------:R-:W1:Y:S01]  /*25db0*/  @!P2 LDC.64 R14, c[0x0][0x5c0] ;  /* 0x00017000ff0eab82 */ /* 0x000e620000000a00 */
[----:B0-----:R-:W-:Y:S01]  /*25dc0*/  @!P3 IADD3 R188, P5, P6, R6, UR8, R10 ;  /* 0x0000000806bcbc10 */ /* 0x001fe2000febe00a */
[----:B--2---:R-:W-:Y:S02]  /*25dd0*/  FMUL R10, R121, UR20 ;  /* 0x00000014790a7c20 */ /* 0x004fe40008400000 */
[----:B------:R-:W2:Y:S01]  /*25de0*/  LDL.LU R121, [R1+0x2a4] ;  /* 0x0002a40001797983 */ /* 0x000ea20000300800 */
[----:B------:R-:W-:Y:S02]  /*25df0*/  @!P3 IADD3.X R189, R29, UR7, R11, P5, P6 ;  /* 0x000000071dbdbc10 */ /* 0x000fe4000afec40b */
[----:B------:R-:W-:Y:S02]  /*25e00*/  ISETP.LT.OR P5, PT, R27, 0x29, !P0 ;  /* 0x000000291b00780c */ /* 0x000fe400047a1670 */
[----:B-1----:R-:W-:-:S02]  /*25e10*/  @!P2 IADD3 R14, P4, R16, R14, RZ ;  /* 0x0000000e100ea210 */ /* 0x002fc40007f9e0ff */
[----:B------:R-:W-:-:S03]  /*25e20*/  F2FP.SATFINITE.E4M3.F32.PACK_AB_MERGE_C R10, RZ, R10, RZ ;  /* 0x0000000aff0a723e */ /* 0x000fc600048070ff */
[----:B------:R-:W-:-:S05]  /*25e30*/  @!P2 IMAD.X R15, R13, 0x1, R15, P4 ;  /* 0x000000010d0fa824 */ /* 0x000fca00020e060f */
[----:B------:R0:W-:Y:S02]  /*25e40*/  @!P2 STG.E.U8 desc[UR14][R14.64+0x11], R10 ;  /* 0x0000110a0e00a986 */ /* 0x0001e4000c10110e */
[----:B0-----:R-:W0:Y:S02]  /*25e50*/  @!P5 LDC.64 R10, c[0x0][0x5c0] ;  /* 0x00017000ff0adb82 */ /* 0x001e240000000a00 */
[----:B0-----:R-:W-:-:S04]  /*25e60*/  @!P5 IADD3 R182, P2, P4, R6, UR8, R10 ;  /* 0x0000000806b6dc10 */ /* 0x001fc8000fc5e00a */
[----:B------:R-:W-:Y:S02]  /*25e70*/  @!P5 IADD3.X R183, R29, UR7, R11, P2, P4 ;  /* 0x000000071db7dc10 */ /* 0x000fe400097e840b */
[----:B------:R-:W-:-:S13]  /*25e80*/  ISETP.LT.OR P5, PT, R27, 0x2a, !P0 ;  /* 0x0000002a1b00780c */ /* 0x000fda00047a1670 */
[----:B------:R-:W0:Y:S02]  /*25e90*/  @!P5 LDC.64 R10, c[0x0][0x5c0] ;  /* 0x00017000ff0adb82 */ /* 0x000e240000000a00 */
[----:B0-----:R-:W-:Y:S01]  /*25ea0*/  @!P5 IADD3 R180, P2, P4, R6, UR8, R10 ;  /* 0x0000000806b4dc10 */ /* 0x001fe2000fc5e00a */
[----:B---3--:R-:W-:Y:S02]  /*25eb0*/  FMUL R10, R120, UR20 ;  /* 0x00000014780a7c20 */ /* 0x008fe40008400000 */
[----:B------:R-:W3:Y:S01]  /*25ec0*/  LDL.LU R120, [R1+0x2a8] ;  /* 0x0002a80001787983 */ /* 0x000ee20000300800 */
[----:B------:R-:W-:Y:S02]  /*25ed0*/  LOP3.LUT P6, RZ, R8, 0x2000000, RZ, 0xc0, !PT ;  /* 0x0200000008ff7812 */ /* 0x000fe400078cc0ff */
[----:B------:R-:W-:Y:S02]  /*25ee0*/  @!P5 IADD3.X R181, R29, UR7, R11, P2, P4 ;  /* 0x000000071db5dc10 */ /* 0x000fe400097e840b */
[----:B------:R-:W-:-:S02]  /*25ef0*/  ISETP.LT.OR P5, PT, R27, 0x31, !P0 ;  /* 0x000000311b00780c */ /* 0x000fc400047a1670 */
[----:B------:R-:W-:-:S07]  /*25f00*/  F2FP.SATFINITE.E4M3.F32.PACK_AB_MERGE_C R10, RZ, R10, RZ ;  /* 0x0000000aff0a723e */ /* 0x000fce00048070ff */
[----:B------:R0:W-:Y:S04]  /*25f10*/  @!P6 STG.E.U8 desc[UR14][R74.64+0x18], R10 ;  /* 0x0000180a4a00e986 */ /* 0x0001e8000c10110e */
[----:B0-----:R-:W0:Y:S02]  /*25f20*/  @!P5 LDC.64 R10, c[0x0][0x5c0] ;  /* 0x00017000ff0adb82 */ /* 0x001e240000000a00 */
[----:B0-----:R-:W-:Y:S01]  /*25f30*/  @!P5 IADD3 R178, P2, P4, R6, UR8, R10 ;  /* 0x0000000806b2dc10 */ /* 0x001fe2000fc5e00a */
[----:B----4-:R-:W-:Y:S02]  /*25f40*/  FMUL R10, R124, UR20 ;  /* 0x000000147c0a7c20 */ /* 0x010fe40008400000 */
[----:B------:R-:W4:Y:S01]  /*25f50*/  LDL.LU R124, [R1+0x2ac] ;  /* 0x0002ac00017c7983 */ /* 0x000f220000300800 */
        /* <DEDUP_REMOVED lines=53> */
[----:B------:R0:W-:Y:S01]  /*262b0*/  @!P3 STG.E.U8 desc[UR14][R42.64+0x21], R10 ;  /* 0x0000210a2a00b986 */ /* 0x0001e2000c10110e */
[----:B------:R-:W-:-:S03]  /*262c0*/  LOP3.LUT P3, RZ, R8, 0x20, RZ, 0xc0, !PT ;  /* 0x0000002008ff7812 */ /* 0x000fc6000786c0ff */
[----:B0-----:R-:W0:Y:S01]  /*262d0*/  @!P4 LDC.64 R10, c[0x0][0x5c0] ;  /* 0x00017000ff0acb82 */ /* 0x001e220000000a00 */
[----:B------:R-:W-:Y:S02]  /*262e0*/  LOP3.LUT R7, R7, 0xfffffffb, RZ, 0xc0, !PT ;  /* 0xfffffffb07077812 */ /* 0x000fe400078ec0ff */
[----:B------:R-:W-:-:S07]  /*262f0*/  @!P4 IADD3 R14, P2, P5, R3, R6, R4 ;  /* 0x00000006030ec210 */ /* 0x000fce0007d5e004 */
[----:B------:R-:W-:Y:S02]  /*26300*/  @P3 LOP3.LUT R7, R7, 0x4, RZ, 0xfc, !PT ;  /* 0x0000000407073812 */ /* 0x000fe400078efcff */
[----:B------:R-:W-:Y:S02]  /*26310*/  @!P4 IADD3.X R13, R0, R29, R2, P2, P5 ;  /* 0x0000001d000dc210 */ /* 0x000fe400017ea402 */
[----:B------:R-:W-:Y:S02]  /*26320*/  ISETP.LT.OR P3, PT, R27, 0x42, !P0 ;  /* 0x000000421b00780c */ /* 0x000fe40004761670 */
[----:B0-----:R-:W-:-:S05]  /*26330*/  @!P4 IADD3 R10, P2, R14, R10, RZ ;  /* 0x0000000a0e0ac210 */ /* 0x001fca0007f5e0ff */
[----:B------:R-:W-:Y:S01]  /*26340*/  @!P4 IMAD.X R11, R13, 0x1, R11, P2 ;  /* 0x000000010d0bc824 */ /* 0x000fe200010e060b */
[----:B------:R-:W-:Y:S01]  /*26350*/  ISETP.LT.OR P2, PT, R27, 0x22, !P1 ;  /* 0x000000221b00780c */ /* 0x000fe20004f41670 */
[----:B---3--:R-:W-:Y:S02]  /*26360*/  FMUL R14, R120, UR20 ;  /* 0x00000014780e7c20 */ /* 0x008fe40008400000 */
[----:B------:R-:W3:Y:S03]  /*26370*/  LDL.LU R120, [R1+0x2c0] ;  /* 0x0002c00001787983 */ /* 0x000ee60000300800 */
[----:B------:R-:W-:-:S05]  /*26380*/  F2FP.SATFINITE.E4M3.F32.PACK_AB_MERGE_C R14, RZ, R14, RZ ;  /* 0x0000000eff0e723e */ /* 0x000fca00048070ff */
[----:B------:R0:W-:Y:S02]  /*26390*/  @!P4 STG.E.U8 desc[UR14][R10.64+0x20], R14 ;  /* 0x0000200e0a00c986 */ /* 0x0001e4000c10110e */
        /* <DEDUP_REMOVED lines=26> */
[----:B0-----:R-:W0:Y:S01]  /*26540*/  @!P5 LDC.64 R10, c[0x0][0x5c0] ;  /* 0x00017000ff0adb82 */ /* 0x001e220000000a00 */
[----:B------:R-:W-:Y:S02]  /*26550*/  LOP3.LUT P3, RZ, R7, 0x4, RZ, 0xc0, !PT ;  /* 0x0000000407ff7812 */ /* 0x000fe4000786c0ff */
[----:B0-----:R-:W-:-:S04]  /*26560*/  @!P5 IADD3 R70, P2, P4, R6, UR8, R10 ;  /* 0x000000080646dc10 */ /* 0x001fc8000fc5e00a */
[----:B------:R-:W-:Y:S02]  /*26570*/  @!P5 IADD3.X R71, R29, UR7, R11, P2, P4 ;  /* 0x000000071d47dc10 */ /* 0x000fe400097e840b */
[----:B------:R-:W-:Y:S01]  /*26580*/  ISETP.LT.OR P4, PT, R27, 0x29, !P1 ;  /* 0x000000291b00780c */ /* 0x000fe20004f81670 */
[----:B---3--:R-:W-:Y:S02]  /*26590*/  FMUL R10, R120, UR20 ;  /* 0x00000014780a7c20 */ /* 0x008fe40008400000 */
[----:B------:R-:W3:Y:S03]  /*265a0*/  LDL.LU R120, [R1+0x2cc] ;  /* 0x0002cc0001787983 */ /* 0x000ee60000300800 */
[----:B------:R-:W-:-:S05]  /*265b0*/  F2FP.SATFINITE.E4M3.F32.PACK_AB_MERGE_C R10, RZ, R10, RZ ;  /* 0x0000000aff0a723e */ /* 0x000fca00048070ff */
[----:B------:R0:W-:Y:S02]  /*265c0*/  @!P3 STG.E.U8 desc[UR14][R32.64+0x29], R10 ;  /* 0x0000290a2000b986 */ /* 0x0001e4000c10110e */
[----:B0-----:R-:W0:Y:S01]  /*265d0*/  @!P4 LDC.64 R10, c[0x0][0x5c0] ;  /* 0x00017000ff0acb82 */ /* 0x001e220000000a00 */
[----:B------:R-:W-:Y:S02]  /*265e0*/  LOP3.LUT P3, RZ, R8, 0x2000, RZ, 0xc0, !PT ;  /* 0x0000200008ff7812 */ /* 0x000fe4000786c0ff */
[----:B------:R-:W-:Y:S02]  /*265f0*/  @!P4 IADD3 R14, P2, P5, R3, R6, R4 ;  /* 0x00000006030ec210 */ /* 0x000fe40007d5e004 */
[----:B------:R-:W-:Y:S02]  /*26600*/  LOP3.LUT R7, R7, 0xfffffffd, RZ, 0xc0, !PT ;  /* 0xfffffffd07077812 */ /* 0x000fe400078ec0ff */
[----:B------:R-:W-:-:S07]  /*26610*/  @!P4 IADD3.X R13, R0, R29, R2, P2, P5 ;  /* 0x0000001d000dc210 */ /* 0x000fce00017ea402 */
[----:B------:R-:W-:Y:S02]  /*26620*/  @P3 LOP3.LUT R7, R7, 0x2, RZ, 0xfc, !PT ;  /* 0x0000000207073812 */ /* 0x000fe400078efcff */
[----:B------:R-:W-:Y:S02]  /*26630*/  ISETP.LT.OR P3, PT, R27, 0x52, !P0 ;  /* 0x000000521b00780c */ /* 0x000fe40004761670 */
[----:B0-----:R-:W-:-:S05]  /*26640*/  @!P4 IADD3 R10, P2, R14, R10, RZ ;  /* 0x0000000a0e0ac210 */ /* 0x001fca0007f5e0ff */
[----:B------:R-:W-:Y:S01]  /*26650*/  @!P4 IMAD.X R11, R13, 0x1, R11, P2 ;  /* 0x000000010d0bc824 */ /* 0x000fe200010e060b */
[----:B------:R-:W-:Y:S01]  /*26660*/  ISETP.LT.OR P2, PT, R27, 0x2a, !P1 ;  /* 0x0000002a1b00780c */ /* 0x000fe20004f41670 */
[----:B----4-:R-:W-:Y:S02]  /*26670*/  FMUL R14, R124, UR20 ;  /* 0x000000147c0e7c20 */ /* 0x010fe40008400000 */
[----:B------:R-:W4:Y:S03]  /*26680*/  LDL.LU R124, [R1+0x2d0] ;  /* 0x0002d000017c7983 */ /* 0x000f260000300800 */
[----:B------:R-:W-:-:S05]  /*26690*/  F2FP.SATFINITE.E4M3.F32.PACK_AB_MERGE_C R14, RZ, R14, RZ ;  /* 0x0000000eff0e723e */ /* 0x000fca00048070ff */
[----:B------:R0:W-:Y:S02]  /*266a0*/  @!P4 STG.E.U8 desc[UR14][R10.64+0x28], R14 ;  /* 0x0000280e0a00c986 */ /* 0x0001e4000c10110e */
[----:B0-----:R-:W0:Y:S01]  /*266b0*/  @!P3 LDC.64 R10, c[0x0][0x5c0] ;  /* 0x00017000ff0abb82 */ /* 0x001e220000000a00 */
[----:B------:R-:W-:-:S04]  /*266c0*/  @!P2 IADD3 R16, P5, P6, R3, R6, R4 ;  /* 0x000000060310a210 */ /* 0x000fc80007ebe004 */
[----:B------:R-:W-:-:S03]  /*266d0*/  @!P2 IADD3.X R13, R0, R29, R2, P5, P6 ;  /* 0x0000001d000da210 */ /* 0x000fc60002fec402 */
[----:B------:R-:W1:Y:S01]  /*266e0*/  @!P2 LDC.64 R14, c[0x0][0x5c0] ;  /* 0x00017000ff0eab82 */ /* 0x000e620000000a00 */
[----:B0-----:R-:W-:Y:S01]  /*266f0*/  @!P3 IADD3 R68, P5, P6, R6, UR8, R10 ;  /* 0x000000080644bc10 */ /* 0x001fe2000febe00a */
[----:B--2---:R-:W-:Y:S02]  /*26700*/  FMUL R10, R121, UR20 ;  /* 0x00000014790a7c20 */ /* 0x004fe40008400000 */
[----:B------:R-:W2:Y:S01]  /*26710*/  LDL.LU R121, [R1+0x2d4] ;  /* 0x0002d40001797983 */ /* 0x000ea20000300800 */
[----:B------:R-:W-:Y:S02]  /*26720*/  @!P3 IADD3.X R69, R29, UR7, R11, P5, P6 ;  /* 0x000000071d45bc10 */ /* 0x000fe4000afec40b */
[----:B------:R-:W-:Y:S02]  /*26730*/  ISETP.LT.OR P5, PT, R27, 0x59, !P0 ;  /* 0x000000591b00780c */ /* 0x000fe400047a1670 */
[----:B-1----:R-:W-:Y:S02]  /*26740*/  @!P2 IADD3 R14, P4, R16, R14, RZ ;  /* 0x0000000e100ea210 */ /* 0x002fe40007f9e0ff */
[----:B------:R-:W-:-:S03]  /*26750*/  F2FP.SATFINITE.E4M3.F32.PACK_AB_MERGE_C R10, RZ, R10, RZ ;  /* 0x0000000aff0a723e */ /* 0x000fc600048070ff */
[----:B------:R-:W-:-:S05]  /*26760*/  @!P2 IMAD.X R15, R13, 0x1, R15, P4 ;  /* 0x000000010d0fa824 */ /* 0x000fca00020e060f */
[----:B------:R0:W-:Y:S02]  /*26770*/  @!P2 STG.E.U8 desc[UR14][R14.64+0x29], R10 ;  /* 0x0000290a0e00a986 */ /* 0x0001e4000c10110e */
[----:B0-----:R-:W0:Y:S02]  /*26780*/  @!P5 LDC.64 R10, c[0x0][0x5c0] ;  /* 0x00017000ff0adb82 */ /* 0x001e240000000a00 */
[----:B0-----:R-:W-:-:S04]  /*26790*/  @!P5 IADD3 R66, P2, P4, R6, UR8, R10 ;  /* 0x000000080642dc10 */ /* 0x001fc8000fc5e00a */
[----:B------:R-:W-:Y:S02]  /*267a0*/  @!P5 IADD3.X R67, R29, UR7, R11, P2, P4 ;  /* 0x000000071d43dc10 */ /* 0x000fe400097e840b */
[----:B------:R-:W-:-:S13]  /*267b0*/  ISETP.LT.OR P5, PT, R27, 0x5a, !P0 ;  /* 0x0000005a1b00780c */ /* 0x000fda00047a1670 */
[----:B------:R-:W0:Y:S01]  /*267c0*/  @!P5 LDC.64 R10, c[0x0][0x5c0] ;  /* 0x00017000ff0adb82 */ /* 0x000e220000000a00 */
[----:B------:R-:W-:Y:S02]  /*267d0*/  LOP3.LUT P6, RZ, R8, 0x10000000, RZ, 0xc0, !PT ;  /* 0x1000000008ff7812 */ /* 0x000fe400078cc0ff */
[----:B0-----:R-:W-:Y:S01]  /*267e0*/  @!P5 IADD3 R64, P2, P4, R6, UR8, R10 ;  /* 0x000000080640dc10 */ /* 0x001fe2000fc5e00a */
[----:B---3--:R-:W-:Y:S02]  /*267f0*/  FMUL R10, R120, UR20 ;  /* 0x00000014780a7c20 */ /* 0x008fe40008400000 */
[----:B------:R-:W3:Y:S01]  /*26800*/  LDL.LU R120, [R1+0x2d8] ;  /* 0x0002d80001787983 */ /* 0x000ee20000300800 */
[----:B------:R-:W-:Y:S02]  /*26810*/  @!P5 IADD3.X R65, R29, UR7, R11, P2, P4 ;  /* 0x000000071d41dc10 */ /* 0x000fe400097e840b */
[----:B------:R-:W-:Y:S02]  /*26820*/  ISETP.LT.OR P5, PT, R27, 0x61, !P0 ;  /* 0x000000611b00780c */ /* 0x000fe400047a1670 */
[----:B------:R-:W-:-:S05]  /*26830*/  F2FP.SATFINITE.E4M3.F32.PACK_AB_MERGE_C R10, RZ, R10, RZ ;  /* 0x0000000aff0a723e */ /* 0x000fca00048070ff */
[----:B------:R0:W-:Y:S06]  /*26840*/  @!P6 STG.E.U8 desc[UR14][R78.64+0x30], R10 ;  /* 0x0000300a4e00e986 */ /* 0x0001ec000c10110e */
[----:B0-----:R-:W0:Y:S01]  /*26850*/  @!P5 LDC.64 R10, c[0x0][0x5c0] ;  /* 0x00017000ff0adb82 */ /* 0x001e220000000a00 */
[----:B------:R-:W-:Y:S02]  /*26860*/  LOP3.LUT P3, RZ, R7, 0x2, RZ, 0xc0, !PT ;  /* 0x0000000207ff7812 */ /* 0x000fe4000786c0ff */
[----:B0-----:R-:W-:-:S04]  /*26870*/  @!P5 IADD3 R62, P2, P4, R6, UR8, R10 ;  /* 0x00000008063edc10 */ /* 0x001fc8000fc5e00a */
[----:B------:R-:W-:Y:S02]  /*26880*/  @!P5 IADD3.X R63, R29, UR7, R11, P2, P4 ;  /* 0x000000071d3fdc10 */ /* 0x000fe400097e840b */
[----:B------:R-:W-:Y:S01]  /*26890*/  ISETP.LT.OR P4, PT, R27, 0x31, !P1 ;  /* 0x000000311b00780c */ /* 0x000fe20004f81670 */
[----:B----4-:R-:W-:Y:S02]  /*268a0*/  FMUL R10, R124, UR20 ;  /* 0x000000147c0a7c20 */ /* 0x010fe40008400000 */
[----:B------:R-:W4:Y:S03]  /*268b0*/  LDL.LU R124, [R1+0x2dc] ;  /* 0x0002dc00017c7983 */ /* 0x000f260000300800 */
[----:B------:R-:W-:-:S05]  /*268c0*/  F2FP.SATFINITE.E4M3.F32.PACK_AB_MERGE_C R10, RZ, R10, RZ ;  /* 0x0000000aff0a723e */ /* 0x000fca00048070ff */
[----:B------:R0:W-:Y:S02]  /*268d0*/  @!P3 STG.E.U8 desc[UR14][R52.64+0x31], R10 ;  /* 0x0000310a3400b986 */ /* 0x0001e4000c10110e */
        /* <DEDUP_REMOVED lines=9> */
[----:B------:R-:W-:-:S09]  /*26970*/  F2FP.SATFINITE.E4M3.F32.PACK_AB_MERGE_C R14, RZ, R14, RZ ;  /* 0x0000000eff0e723e */ /* 0x000fd200048070ff */
[----:B------:R-:W-:Y:S02]  /*26980*/  @P3 LOP3.LUT R7, R7, 0x1, RZ, 0xfc, !PT ;  /* 0x0000000107073812 */ /* 0x000fe400078efcff */
[C---:B------:R-:W-:Y:S01]  /*26990*/  ISETP.LT.OR P3, PT, R27.reuse, 0x62, !P0 ;  /* 0x000000621b00780c */ /* 0x040fe20004761670 */
[----:B------:R0:W-:Y:S01]  /*269a0*/  @!P4 STG.E.U8 desc[UR14][R10.64+0x30], R14 ;  /* 0x0000300e0a00c986 */ /* 0x0001e2000c10110e */
[----:B------:R-:W-:-:S11]  /*269b0*/  ISETP.LT.OR P2, PT, R27, 0x32, !P1 ;  /* 0x000000321b00780c */ /* 0x000fd60004f41670 */
[----:B0-----:R-:W0:Y:S02]  /*269c0*/  @!P3 LDC.64 R10, c[0x0][0x5c0] ;  /* 0x00017000ff0abb82 */ /* 0x001e240000000a00 */
[----:B------:R-:W-:-:S04]  /*269d0*/  @!P2 IADD3 R16, P5, P6, R3, R6, R4 ;  /* 0x000000060310a210 */ /* 0x000fc80007ebe004 */
[----:B------:R-:W-:Y:S02]  /*269e0*/  @!P2 IADD3.X R13, R0, R29, R2, P5, P6 ;  /* 0x0000001d000da210 */ /* 0x000fe40002fec402 */
[----:B------:R-:W1:Y:S01]  /*269f0*/  @!P2 LDC.64 R14, c[0x0][0x5c0] ;  /* 0x00017000ff0eab82 */ /* 0x000e620000000a00 */
[----:B0-----:R-:W-:-:S04]  /*26a00*/  @!P3 IADD3 R60, P5, P6, R6, UR8, R10 ;  /* 0x00000008063cbc10 */ /* 0x001fc8000febe00a */
[----:B------:R-:W-:Y:S02]  /*26a10*/  @!P3 IADD3.X R61, R29, UR7, R11, P5, P6 ;  /* 0x000000071d3dbc10 */ /* 0x000fe4000afec40b */
[----:B------:R-:W-:Y:S01]  /*26a20*/  LOP3.LUT P3, RZ, R7, 0x1, RZ, 0xc0, !PT ;  /* 0x0000000107ff7812 */ /* 0x000fe2000786c0ff */
[----:B---3--:R-:W-:Y:S02]  /*26a30*/  FMUL R7, R120, UR20 ;  /* 0x0000001478077c20 */ /* 0x008fe40008400000 */
[----:B------:R-:W3:Y:S01]  /*26a40*/  LDL.LU R120, [R1+0x2e4] ;  /* 0x0002e40001787983 */ /* 0x000ee20000300800 */
[----:B-1----:R-:W-:Y:S02]  /*26a50*/  @!P2 IADD3 R14, P4, R16, R14, RZ ;  /* 0x0000000e100ea210 */ /* 0x002fe40007f9e0ff */
[----:B------:R-:W-:-:S03]  /*26a60*/  F2FP.SATFINITE.E4M3.F32.PACK_AB_MERGE_C R7, RZ, R7, RZ ;  /* 0x00000007ff07723e */ /* 0x000fc600048070ff */
[----:B------:R-:W-:-:S05]  /*26a70*/  @!P2 IMAD.X R15, R13, 0x1, R15, P4 ;  /* 0x000000010d0fa824 */ /* 0x000fca00020e060f */
[----:B------:R4:W-:Y:S01]  /*26a80*/  @!P2 STG.E.U8 desc[UR14][R14.64+0x31], R7 ;  /* 0x000031070e00a986 */ /* 0x0009e2000c10110e */
[----:B------:R-:W-:Y:S01]  /*26a90*/  LOP3.LUT P6, RZ, R8, 0x20000000, RZ, 0xc0, !PT ;  /* 0x2000000008ff7812 */ /* 0x000fe200078cc0ff */
[----:B----4-:R-:W-:Y:S02]  /*26aa0*/  FMUL R7, R124, UR20 ;  /* 0x000000147c077c20 */ /* 0x010fe40008400000 */
[----:B------:R-:W4:Y:S03]  /*26ab0*/  LDL.LU R124, [R1+0x2e8] ;  /* 0x0002e800017c7983 */ /* 0x000f260000300800 */
[----:B------:R-:W-:-:S07]  /*26ac0*/  F2FP.SATFINITE.E4M3.F32.PACK_AB_MERGE_C R7, RZ, R7, RZ ;  /* 0x00000007ff07723e */ /* 0x000fce00048070ff */
[----:B------:R2:W-:Y:S01]  /*26ad0*/  @!P6 STG.E.U8 desc[UR14][R82.64+0x38], R7 ;  /* 0x000038075200e986 */ /* 0x0005e2000c10110e */
[----:B------:R-:W-:-:S13]  /*26ae0*/  ISETP.LT.OR P5, PT, R27, 0x69, !P0 ;  /* 0x000000691b00780c */ /* 0x000fda00047a1670 */
[----:B------:R-:W0:Y:S01]  /*26af0*/  @!P5 LDC.64 R10, c[0x0][0x5c0] ;  /* 0x00017000ff0adb82 */ /* 0x000e220000000a00 */
[----:B--2---:R-:W-:Y:S02]  /*26b00*/  FMUL R7, R121, UR20 ;  /* 0x0000001479077c20 */ /* 0x004fe40008400000 */
[----:B------:R-:W2:Y:S01]  /*26b10*/  LDL.LU R121, [R1+0x2ec] ;  /* 0x0002ec0001797983 */ /* 0x000ea20000300800 */
[----:B0-----:R-:W-:-:S04]  /*26b20*/  @!P5 IADD3 R58, P2, P4, R6, UR8, R10 ;  /* 0x00000008063adc10 */ /* 0x001fc8000fc5e00a */
[----:B------:R-:W-:Y:S02]  /*26b30*/  @!P5 IADD3.X R59, R29, UR7, R11, P2, P4 ;  /* 0x000000071d3bdc10 */ /* 0x000fe400097e840b */
[----:B------:R-:W-:-:S13]  /*26b40*/  ISETP.LT.OR P5, PT, R27, 0x6a, !P0 ;  /* 0x0000006a1b00780c */ /* 0x000fda00047a1670 */
[----:B------:R-:W0:Y:S02]  /*26b50*/  @!P5 LDC.64 R10, c[0x0][0x5c0] ;  /* 0x00017000ff0adb82 */ /* 0x000e240000000a00 */
[----:B0-----:R-:W-:-:S04]  /*26b60*/  @!P5 IADD3 R56, P2, P4, R6, UR8, R10 ;  /* 0x000000080638dc10 */ /* 0x001fc8000fc5e00a */
[----:B------:R-:W-:Y:S02]  /*26b70*/  @!P5 IADD3.X R57, R29, UR7, R11, P2, P4 ;  /* 0x000000071d39dc10 */ /* 0x000fe400097e840b */
[----:B------:R-:W-:-:S13]  /*26b80*/  ISETP.LT.OR P5, PT, R27, 0x71, !P0 ;  /* 0x000000711b00780c */ /* 0x000fda00047a1670 */
[----:B------:R-:W0:Y:S02]  /*26b90*/  @!P5 LDC.64 R10, c[0x0][0x5c0] ;  /* 0x00017000ff0adb82 */ /* 0x000e240000000a00 */
[----:B0-----:R-:W-:-:S04]  /*26ba0*/  @!P5 IADD3 R54, P2, P4, R6, UR8, R10 ;  /* 0x000000080636dc10 */ /* 0x001fc8000fc5e00a */
[----:B------:R-:W-:Y:S02]  /*26bb0*/  @!P5 IADD3.X R55, R29, UR7, R11, P2, P4 ;  /* 0x000000071d37dc10 */ /* 0x000fe400097e840b */
[----:B------:R-:W-:-:S13]  /*26bc0*/  ISETP.LT.OR P4, PT, R27, 0x39, !P1 ;  /* 0x000000391b00780c */ /* 0x000fda0004f81670 */
[----:B------:R-:W0:Y:S01]  /*26bd0*/  @!P4 LDC.64 R10, c[0x0][0x5c0] ;  /* 0x00017000ff0acb82 */ /* 0x000e220000000a00 */
[----:B------:R-:W-:Y:S01]  /*26be0*/  F2FP.SATFINITE.E4M3.F32.PACK_AB_MERGE_C R7, RZ, R7, RZ ;  /* 0x00000007ff07723e */ /* 0x000fe200048070ff */
[----:B---3--:R-:W-:Y:S01]  /*26bf0*/  FMUL R14, R120, UR20 ;  /* 0x00000014780e7c20 */ /* 0x008fe20008400000 */
[----:B------:R-:W-:Y:S01]  /*26c00*/  @!P4 IADD3 R13, P2, P5, R3, R6, R4 ;  /* 0x00000006030dc210 */ /* 0x000fe20007d5e004 */
[----:B------:R-:W3:Y:S04]  /*26c10*/  LDL.LU R120, [R1+0x2f0] ;  /* 0x0002f00001787983 */ /* 0x000ee80000300800 */
[----:B------:R1:W-:Y:S02]  /*26c20*/  @!P3 STG.E.U8 desc[UR14][R80.64+0x39], R7 ;  /* 0x000039075000b986 */ /* 0x0003e4000c10110e */
[----:B-1----:R-:W-:-:S02]  /*26c30*/  @!P4 IADD3.X R7, R0, R29, R2, P2, P5 ;  /* 0x0000001d0007c210 */ /* 0x002fc400017ea402 */
[----:B0-----:R-:W-:-:S05]  /*26c40*/  @!P4 IADD3 R10, P2, R13, R10, RZ ;  /* 0x0000000a0d0ac210 */ /* 0x001fca0007f5e0ff */
[----:B------:R-:W-:Y:S01]  /*26c50*/  @!P4 IMAD.X R11, R7, 0x1, R11, P2 ;  /* 0x00000001070bc824 */ /* 0x000fe200010e060b */
[----:B------:R-:W-:Y:S02]  /*26c60*/  ISETP.LT.OR P2, PT, R27, 0x3a, !P1 ;  /* 0x0000003a1b00780c */ /* 0x000fe40004f41670 */
[----:B------:R-:W-:-:S05]  /*26c70*/  F2FP.SATFINITE.E4M3.F32.PACK_AB_MERGE_C R14, RZ, R14, RZ ;  /* 0x0000000eff0e723e */ /* 0x000fca00048070ff */
[----:B------:R0:W-:Y:S06]  /*26c80*/  @!P4 STG.E.U8 desc[UR14][R10.64+0x38], R14 ;  /* 0x0000380e0a00c986 */ /* 0x0001ec000c10110e */
[----:B0-----:R-:W0:Y:S01]  /*26c90*/  @!P2 LDC.64 R14, c[0x0][0x5c0] ;  /* 0x00017000ff0eab82 */ /* 0x001e220000000a00 */
[----:B------:R-:W-:-:S04]  /*26ca0*/  @!P2 IADD3 R13, P5, P6, R3, R6, R4 ;  /* 0x00000006030da210 */ /* 0x000fc80007ebe004 */
[----:B------:R-:W-:Y:S02]  /*26cb0*/  @!P2 IADD3.X R7, R0, R29, R2, P5, P6 ;  /* 0x0000001d0007a210 */ /* 0x000fe40002fec402 */
[----:B0-----:R-:W-:-:S05]  /*26cc0*/  @!P2 IADD3 R14, P4, R13, R14, RZ ;  /* 0x0000000e0d0ea210 */ /* 0x001fca0007f9e0ff */
[----:B------:R-:W-:Y:S02]  /*26cd0*/  @!P2 IMAD.X R15, R7, 0x1, R15, P4 ;  /* 0x00000001070fa824 */ /* 0x000fe400020e060f */
[----:B----4-:R-:W-:Y:S02]  /*26ce0*/  FMUL R7, R124, UR20 ;  /* 0x000000147c077c20 */ /* 0x010fe40008400000 */
[----:B------:R-:W4:Y:S03]  /*26cf0*/  LDL.LU R124, [R1+0x2f4] ;  /* 0x0002f400017c7983 */ /* 0x000f260000300800 */
[----:B------:R-:W-:-:S05]  /*26d00*/  F2FP.SATFINITE.E4M3.F32.PACK_AB_MERGE_C R7, RZ, R7, RZ ;  /* 0x00000007ff07723e */ /* 0x000fca00048070ff */
[----:B------:R2:W-:Y:S01]  /*26d10*/  @!P2 STG.E.U8 desc[UR14][R14.64+0x39], R7 ;  /* 0x000039070e00a986 */ /* 0x0005e2000c10110e */
[----:B------:R-:W-:Y:S02]  /*26d20*/  LOP3.LUT P3, RZ, R8, 0x4000, RZ, 0xc0, !PT ;  /* 0x0000400008ff7812 */ /* 0x000fe4000786c0ff */
[----:B------:R-:W-:-:S11]  /*26d30*/  LOP3.LUT R5, R5, 0x7fffffff, RZ, 0xc0, !PT ;  /* 0x7fffffff05057812 */ /* 0x000fd600078ec0ff */
[----:B------:R-:W-:Y:S02]  /*26d40*/  @P3 LOP3.LUT R5, R5, 0x80000000, RZ, 0xfc, !PT ;  /* 0x8000000005053812 */ /* 0x000fe400078efcff */
        /* <DEDUP_REMOVED lines=12> */
[----:B------:R-:W-:Y:S02]  /*26e10*/  LOP3.LUT P6, RZ, R8, 0x40000000, RZ, 0xc0, !PT ;  /* 0x4000000008ff7812 */ /* 0x000fe400078cc0ff */
[----:B0-----:R-:W-:-:S04]  /*26e20*/  @!P5 IADD3 R48, P2, P4, R6, UR8, R10 ;  /* 0x000000080630dc10 */ /* 0x001fc8000fc5e00a */
[----:B------:R-:W-:Y:S02]  /*26e30*/  @!P5 IADD3.X R49, R29, UR7, R11, P2, P4 ;  /* 0x000000071d31dc10 */ /* 0x000fe400097e840b */
[----:B------:R-:W-:-:S13]  /*26e40*/  ISETP.LT.OR P5, PT, R27, 0x81, !P0 ;  /* 0x000000811b00780c */ /* 0x000fda00047a1670 */
[----:B------:R-:W0:Y:S01]  /*26e50*/  @!P5 LDC.64 R10, c[0x0][0x5c0] ;  /* 0x00017000ff0adb82 */ /* 0x000e220000000a00 */
[----:B------:R-:W-:-:S05]  /*26e60*/  F2FP.SATFINITE.E4M3.F32.PACK_AB_MERGE_C R7, RZ, R7, RZ ;  /* 0x00000007ff07723e */ /* 0x000fca00048070ff */
[----:B------:R3:W-:Y:S02]  /*26e70*/  @!P6 STG.E.U8 desc[UR14][R86.64+0x40], R7 ;  /* 0x000040075600e986 */ /* 0x0007e4000c10110e */
[----:B---3--:R-:W-:Y:S02]  /*26e80*/  FMUL R7, R120, UR20 ;  /* 0x0000001478077c20 */ /* 0x008fe40008400000 */
[----:B------:R-:W3:Y:S01]  /*26e90*/  LDL.LU R120, [R1+0x2fc] ;  /* 0x0002fc0001787983 */ /* 0x000ee20000300800 */
[----:B0-----:R-:W-:-:S04]  /*26ea0*/  @!P5 IADD3 R46, P2, P4, R6, UR8, R10 ;  /* 0x00000008062edc10 */ /* 0x001fc8000fc5e00a */
[----:B------:R-:W-:Y:S02]  /*26eb0*/  @!P5 IADD3.X R47, R29, UR7, R11, P2, P4 ;  /* 0x000000071d2fdc10 */ /* 0x000fe400097e840b */
[----:B------:R-:W-:Y:S02]  /*26ec0*/  ISETP.LT.OR P4, PT, R27, 0x41, !P1 ;  /* 0x000000411b00780c */ /* 0x000fe40004f81670 */
[----:B------:R-:W-:-:S11]  /*26ed0*/  LOP3.LUT P3, RZ, R5, 0x80000000, RZ, 0xc0, !PT ;  /* 0x8000000005ff7812 */ /* 0x000fd6000786c0ff */
[----:B------:R-:W0:Y:S01]  /*26ee0*/  @!P4 LDC.64 R10, c[0x0][0x5c0] ;  /* 0x00017000ff0acb82 */ /* 0x000e220000000a00 */
[----:B------:R-:W-:Y:S02]  /*26ef0*/  F2FP.SATFINITE.E4M3.F32.PACK_AB_MERGE_C R7, RZ, R7, RZ ;  /* 0x00000007ff07723e */ /* 0x000fe400048070ff */
[----:B------:R-:W-:-:S03]  /*26f00*/  @!P4 IADD3 R13, P2, P5, R3, R6, R4 ;  /* 0x00000006030dc210 */ /* 0x000fc60007d5e004 */
[----:B------:R1:W-:Y:S02]  /*26f10*/  @!P3 STG.E.U8 desc[UR14][R84.64+0x41], R7 ;  /* 0x000041075400b986 */ /* 0x0003e4000c10110e */
[----:B-1----:R-:W-:Y:S02]  /*26f20*/  @!P4 IADD3.X R7, R0, R29, R2, P2, P5 ;  /* 0x0000001d0007c210 */ /* 0x002fe400017ea402 */
        /* <DEDUP_REMOVED lines=10> */
[----:B0-----:R-:W-:-:S05]  /*26fd0*/  @!P2 IADD3 R14, P4, R13, R14, RZ ;  /* 0x0000000e0d0ea210 */ /* 0x001fca0007f9e0ff */
[----:B------:R-:W-:Y:S02]  /*26fe0*/  @!P2 IMAD.X R15, R7, 0x1, R15, P4 ;  /* 0x00000001070fa824 */ /* 0x000fe400020e060f */
[----:B--2---:R-:W-:Y:S02]  /*26ff0*/  FMUL R7, R121, UR20 ;  /* 0x0000001479077c20 */ /* 0x004fe40008400000 */
[----:B------:R-:W2:Y:S01]  /*27000*/  LDL.LU R121, [R1+0x304] ;  /* 0x0003040001797983 */ /* 0x000ea20000300800 */
[----:B------:R-:W-:Y:S02]  /*27010*/  LOP3.LUT P3, RZ, R8, 0x1, RZ, 0xc0, !PT ;  /* 0x0000000108ff7812 */ /* 0x000fe4000786c0ff */
[----:B------:R-:W-:Y:S02]  /*27020*/  F2FP.SATFINITE.E4M3.F32.PACK_AB_MERGE_C R7, RZ, R7, RZ ;  /* 0x00000007ff07723e */ /* 0x000fe400048070ff */
[----:B------:R-:W-:-:S03]  /*27030*/  LOP3.LUT R5, R5, 0xbfffffff, RZ, 0xc0, !PT ;  /* 0xbfffffff05057812 */ /* 0x000fc600078ec0ff */
[----:B------:R3:W-:Y:S06]  /*27040*/  @!P2 STG.E.U8 desc[UR14][R14.64+0x41], R7 ;  /* 0x000041070e00a986 */ /* 0x0007ec000c10110e */
[----:B------:R-:W-:Y:S02]  /*27050*/  @P3 LOP3.LUT R5, R5, 0x40000000, RZ, 0xfc, !PT ;  /* 0x4000000005053812 */ /* 0x000fe400078efcff */
[----:B------:R-:W-:-:S13]  /*27060*/  ISETP.LT.OR P3, PT, R27, 0x82, !P0 ;  /* 0x000000821b00780c */ /* 0x000fda0004761670 */
[----:B------:R-:W0:Y:S02]  /*27070*/  @!P3 LDC.64 R10, c[0x0][0x5c0] ;  /* 0x00017000ff0abb82 */ /* 0x000e240000000a00 */
[----:B0-----:R-:W-:-:S04]  /*27080*/  @!P3 IADD3 R44, P5, P6, R6, UR8, R10 ;  /* 0x00000008062cbc10 */ /* 0x001fc8000febe00a */
[----:B------:R-:W-:Y:S02]  /*27090*/  @!P3 IADD3.X R45, R29, UR7, R11, P5, P6 ;  /* 0x000000071d2dbc10 */ /* 0x000fe4000afec40b */
[----:B------:R-:W-:Y:S01]  /*270a0*/  LOP3.LUT P6, RZ, R8, 0x80000000, RZ, 0xc0, !PT ;  /* 0x8000000008ff7812 */ /* 0x000fe200078cc0ff */
[----:B---3--:R-:W-:Y:S02]  /*270b0*/  FMUL R7, R120, UR20 ;  /* 0x0000001478077c20 */ /* 0x008fe40008400000 */
[----:B------:R-:W3:Y:S03]  /*270c0*/  LDL.LU R120, [R1+0x308] ;  /* 0x0003080001787983 */ /* 0x000ee60000300800 */
[----:B------:R-:W-:-:S07]  /*270d0*/  F2FP.SATFINITE.E4M3.F32.PACK_AB_MERGE_C R7, RZ, R7, RZ ;  /* 0x00000007ff07723e */ /* 0x000fce00048070ff */
[----:B------:R4:W-:Y:S01]  /*270e0*/  @!P6 STG.E.U8 desc[UR14][R92.64+0x48], R7 ;  /* 0x000048075c00e986 */ /* 0x0009e2000c10110e */
[----:B------:R-:W-:-:S13]  /*270f0*/  ISETP.LT.OR P5, PT, R27, 0x89, !P0 ;  /* 0x000000891b00780c */ /* 0x000fda00047a1670 */
[----:B------:R-:W0:Y:S01]  /*27100*/  @!P5 LDC.64 R10, c[0x0][0x5c0] ;  /* 0x00017000ff0adb82 */ /* 0x000e220000000a00 */
[----:B----4-:R-:W-:Y:S02]  /*27110*/  FMUL R7, R124, UR20 ;  /* 0x000000147c077c20 */ /* 0x010fe40008400000 */
[----:B------:R-:W4:Y:S01]  /*27120*/  LDL.LU R124, [R1+0x30c] ;  /* 0x00030c00017c7983 */ /* 0x000f220000300800 */
[----:B0-----:R-:W-:-:S04]  /*27130*/  @!P5 IADD3 R42, P2, P4, R6, UR8, R10 ;  /* 0x00000008062adc10 */ /* 0x001fc8000fc5e00a */
[----:B------:R-:W-:Y:S02]  /*27140*/  @!P5 IADD3.X R43, R29, UR7, R11, P2, P4 ;  /* 0x000000071d2bdc10 */ /* 0x000fe400097e840b */
        /* <DEDUP_REMOVED lines=27> */
[----:B---3--:R-:W-:Y:S02]  /*27300*/  FMUL R7, R120, UR20 ;  /* 0x0000001478077c20 */ /* 0x008fe40008400000 */
[----:B------:R-:W3:Y:S01]  /*27310*/  LDL.LU R120, [R1+0x314] ;  /* 0x0003140001787983 */ /* 0x000ee20000300800 */
[----:B------:R-:W-:Y:S02]  /*27320*/  LOP3.LUT P3, RZ, R8, 0x40, RZ, 0xc0, !PT ;  /* 0x0000004008ff7812 */ /* 0x000fe4000786c0ff */
[----:B------:R-:W-:-:S11]  /*27330*/  LOP3.LUT R5, R5, 0xdfffffff, RZ, 0xc0, !PT ;  /* 0xdfffffff05057812 */ /* 0x000fd600078ec0ff */
[----:B------:R-:W-:Y:S02]  /*27340*/  @P3 LOP3.LUT R5, R5, 0x20000000, RZ, 0xfc, !PT ;  /* 0x2000000005053812 */ /* 0x000fe400078efcff */
[----:B------:R-:W-:Y:S02]  /*27350*/  ISETP.LT.OR P3, PT, R27, 0x92, !P0 ;  /* 0x000000921b00780c */ /* 0x000fe40004761670 */
[----:B------:R-:W-:-:S05]  /*27360*/  F2FP.SATFINITE.E4M3.F32.PACK_AB_MERGE_C R7, RZ, R7, RZ ;  /* 0x00000007ff07723e */ /* 0x000fca00048070ff */
[----:B------:R4:W-:Y:S06]  /*27370*/  @!P2 STG.E.U8 desc[UR14][R14.64+0x49], R7 ;  /* 0x000049070e00a986 */ /* 0x0009ec000c10110e */
[----:B------:R-:W0:Y:S01]  /*27380*/  @!P3 LDC.64 R10, c[0x0][0x5c0] ;  /* 0x00017000ff0abb82 */ /* 0x000e220000000a00 */
[----:B----4-:R-:W-:Y:S02]  /*27390*/  FMUL R7, R124, UR20 ;  /* 0x000000147c077c20 */ /* 0x010fe40008400000 */
[----:B------:R-:W4:Y:S01]  /*273a0*/  LDL.LU R124, [R1+0x318] ;  /* 0x00031800017c7983 */ /* 0x000f220000300800 */
[----:B0-----:R-:W-:-:S04]  /*273b0*/  @!P3 IADD3 R36, P5, P6, R6, UR8, R10 ;  /* 0x000000080624bc10 */ /* 0x001fc8000febe00a */
[----:B------:R-:W-:Y:S02]  /*273c0*/  @!P3 IADD3.X R37, R29, UR7, R11, P5, P6 ;  /* 0x000000071d25bc10 */ /* 0x000fe4000afec40b */
[----:B------:R-:W-:Y:S02]  /*273d0*/  LOP3.LUT P6, RZ, R12, 0x1, RZ, 0xc0, !PT ;  /* 0x000000010cff7812 */ /* 0x000fe400078cc0ff */
[----:B------:R-:W-:-:S11]  /*273e0*/  F2FP.SATFINITE.E4M3.F32.PACK_AB_MERGE_C R7, RZ, R7, RZ ;  /* 0x00000007ff07723e */ /* 0x000fd600048070ff */
        /* <DEDUP_REMOVED lines=22> */
[----:B0-----:R-:W-:Y:S01]  /*27550*/  @!P4 IADD3 R10, P2, R13, R10, RZ ;  /* 0x0000000a0d0ac210 */ /* 0x001fe20007f5e0ff */
[----:B---3--:R-:W-:Y:S02]  /*27560*/  FMUL R14, R120, UR20 ;  /* 0x00000014780e7c20 */ /* 0x008fe40008400000 */
[----:B------:R-:W3:Y:S02]  /*27570*/  LDL.LU R120, [R1+0x320] ;  /* 0x0003200001787983 */ /* 0x000ee40000300800 */
[----:B------:R-:W-:Y:S01]  /*27580*/  @!P4 IMAD.X R11, R7, 0x1, R11, P2 ;  /* 0x00000001070bc824 */ /* 0x000fe200010e060b */
[----:B------:R-:W-:-:S02]  /*27590*/  ISETP.LT.OR P2, PT, R27, 0x52, !P1 ;  /* 0x000000521b00780c */ /* 0x000fc40004f41670 */
        /* <DEDUP_REMOVED lines=24> */
[----:B------:R-:W-:Y:S02]  /*27720*/  F2FP.SATFINITE.E4M3.F32.PACK_AB_MERGE_C R7, RZ, R7, RZ ;  /* 0x00000007ff07723e */ /* 0x000fe400048070ff */
[----:B0-----:R-:W-:-:S04]  /*27730*/  @!P5 IADD3 R20, P2, P4, R6, UR8, R10 ;  /* 0x000000080614dc10 */ /* 0x001fc8000fc5e00a */
[----:B------:R-:W-:Y:S02]  /*27740*/  @!P5 IADD3.X R21, R29, UR7, R11, P2, P4 ;  /* 0x000000071d15dc10 */ /* 0x000fe400097e840b */
[----:B------:R-:W-:Y:S02]  /*27750*/  ISETP.LT.OR P5, PT, R27, 0xb1, !P0 ;  /* 0x000000b11b00780c */ /* 0x000fe400047a1670 */
[----:B------:R-:W-:Y:S01]  /*27760*/  LOP3.LUT P3, RZ, R5, 0x10000000, RZ, 0xc0, !PT ;  /* 0x1000000005ff7812 */ /* 0x000fe2000786c0ff */
[----:B------:R3:W-:Y:S10]  /*27770*/  @!P6 STG.E.U8 desc[UR14][R102.64+0x58], R7 ;  /* 0x000058076600e986 */ /* 0x0007f4000c10110e */
[----:B------:R-:W0:Y:S01]  /*27780*/  @!P5 LDC.64 R10, c[0x0][0x5c0] ;  /* 0x00017000ff0adb82 */ /* 0x000e220000000a00 */
[----:B---3--:R-:W-:Y:S01]  /*27790*/  FMUL R7, R120, UR20 ;  /* 0x0000001478077c20 */ /* 0x008fe20008400000 */
[----:B0-----:R-:W-:Y:S01]  /*277a0*/  @!P5 IADD3 R18, P2, P4, R6, UR8, R10 ;  /* 0x000000080612dc10 */ /* 0x001fe2000fc5e00a */
[----:B------:R-:W3:Y:S03]  /*277b0*/  LDL.LU R120, [R1+0x32c] ;  /* 0x00032c0001787983 */ /* 0x000ee60000300800 */
[----:B------:R-:W-:-:S05]  /*277c0*/  F2FP.SATFINITE.E4M3.F32.PACK_AB_MERGE_C R7, RZ, R7, RZ ;  /* 0x00000007ff07723e */ /* 0x000fca00048070ff */
[----:B------:R0:W-:Y:S01]  /*277d0*/  @!P3 STG.E.U8 desc[UR14][R88.64+0x59], R7 ;  /* 0x000059075800b986 */ /* 0x0001e2000c10110e */
[----:B------:R-:W-:Y:S02]  /*277e0*/  ISETP.LT.OR P3, PT, R27, 0x59, !P1 ;  /* 0x000000591b00780c */ /* 0x000fe40004f61670 */
[----:B------:R-:W-:-:S11]  /*277f0*/  @!P5 IADD3.X R19, R29, UR7, R11, P2, P4 ;  /* 0x000000071d13dc10 */ /* 0x000fd600097e840b */
[----:B------:R-:W1:Y:S01]  /*27800*/  @!P3 LDC.64 R10, c[0x0][0x5c0] ;  /* 0x00017000ff0abb82 */ /* 0x000e620000000a00 */
[----:B------:R-:W-:-:S04]  /*27810*/  @!P3 IADD3 R13, P2, P4, R3, R6, R4 ;  /* 0x00000006030db210 */ /* 0x000fc80007c5e004 */
[----:B0-----:R-:W-:Y:S02]  /*27820*/  @!P3 IADD3.X R7, R0, R29, R2, P2, P4 ;  /* 0x0000001d0007b210 */ /* 0x001fe400017e8402 */
[----:B-1----:R-:W-:-:S05]  /*27830*/  @!P3 IADD3 R10, P2, R13, R10, RZ ;  /* 0x0000000a0d0ab210 */ /* 0x002fca0007f5e0ff */
        /* <DEDUP_REMOVED lines=14> */
[----:B------:R-:W-:-:S11]  /*27920*/  LOP3.LUT R5, R5, 0xf7ffffff, RZ, 0xc0, !PT ;  /* 0xf7ffffff05057812 */ /* 0x000fd600078ec0ff */
[----:B------:R-:W-:Y:S02]  /*27930*/  @P6 LOP3.LUT R5, R5, 0x8000000, RZ, 0xfc, !PT ;  /* 0x0800000005056812 */ /* 0x000fe400078efcff */
[----:B------:R-:W-:-:S13]  /*27940*/  ISETP.LT.OR P6, PT, R27, 0xb2, !P0 ;  /* 0x000000b21b00780c */ /* 0x000fda00047c1670 */
[----:B------:R-:W0:Y:S01]  /*27950*/  @!P6 LDC.64 R10, c[0x0][0x5c0] ;  /* 0x00017000ff0aeb82 */ /* 0x000e220000000a00 */
[----:B------:R-:W-:Y:S02]  /*27960*/  LOP3.LUT R5, R5, 0xffffdfff, RZ, 0xc0, !PT ;  /* 0xffffdfff05057812 */ /* 0x000fe400078ec0ff */
[----:B------:R-:W-:Y:S02]  /*27970*/  F2FP.SATFINITE.E4M3.F32.PACK_AB_MERGE_C R7, RZ, R7, RZ ;  /* 0x00000007ff07723e */ /* 0x000fe400048070ff */
[----:B------:R-:W-:Y:S02]  /*27980*/  @P0 LOP3.LUT R5, R5, 0x2000, RZ, 0xfc, !PT ;  /* 0x0000200005050812 */ /* 0x000fe400078efcff */
[----:B0-----:R-:W-:-:S04]  /*27990*/  @!P6 IADD3 R16, P4, P5, R6, UR8, R10 ;  /* 0x000000080610ec10 */ /* 0x001fc8000fd9e00a */
[----:B------:R-:W-:Y:S02]  /*279a0*/  @!P6 IADD3.X R17, R29, UR7, R11, P4, P5 ;  /* 0x000000071d11ec10 */ /* 0x000fe4000a7ea40b */
[C---:B------:R-:W-:Y:S02]  /*279b0*/  ISETP.LT.OR P5, PT, R27.reuse, 0x61, !P1 ;  /* 0x000000611b00780c */ /* 0x040fe40004fa1670 */
[----:B------:R-:W-:Y:S02]  /*279c0*/  ISETP.LT.OR P4, PT, R27, 0x62, !P1 ;  /* 0x000000621b00780c */ /* 0x000fe40004f81670 */
[----:B------:R-:W-:Y:S01]  /*279d0*/  LOP3.LUT P6, RZ, R5, 0x8000000, RZ, 0xc0, !PT ;  /* 0x0800000005ff7812 */ /* 0x000fe200078cc0ff */
[----:B------:R0:W-:Y:S01]  /*279e0*/  @!P2 STG.E.U8 desc[UR14][R14.64+0x59], R7 ;  /* 0x000059070e00a986 */ /* 0x0001e2000c10110e */
[----:B------:R-:W-:-:S07]  /*279f0*/  LOP3.LUT P0, RZ, R8, 0x10000, RZ, 0xc0, !PT ;  /* 0x0001000008ff7812 */ /* 0x000fce000780c0ff */
[----:B0-----:R-:W-:-:S04]  /*27a00*/  @!P5 IADD3 R15, P2, P3, R3, R6, R4 ;  /* 0x00000006030fd210 */ /* 0x001fc80007b5e004 */
[----:B------:R-:W-:Y:S02]  /*27a10*/  @!P5 IADD3.X R14, R0, R29, R2, P2, P3 ;  /* 0x0000001d000ed210 */ /* 0x000fe400017e6402 */
[----:B------:R-:W-:-:S04]  /*27a20*/  @!P4 IADD3 R13, P2, P3, R3, R6, R4 ;  /* 0x00000006030dc210 */ /* 0x000fc80007b5e004 */
[----:B------:R-:W-:Y:S02]  /*27a30*/  @!P4 IADD3.X R7, R0, R29, R2, P2, P3 ;  /* 0x0000001d0007c210 */ /* 0x000fe400017e6402 */
[----:B------:R-:W-:Y:S02]  /*27a40*/  ISETP.LT.OR P3, PT, R27, 0x69, !P1 ;  /* 0x000000691b00780c */ /* 0x000fe40004f61670 */
[----:B------:R-:W-:-:S11]  /*27a50*/  LOP3.LUT R5, R5, 0xfdffffff, RZ, 0xc0, !PT ;  /* 0xfdffffff05057812 */ /* 0x000fd600078ec0ff */
[----:B------:R-:W-:Y:S01]  /*27a60*/  @P3 LOP3.LUT R5, R5, 0x2000000, RZ, 0xfc, !PT ;  /* 0x0200000005053812 */ /* 0x000fe200078efcff */
[----:B---3--:R-:W-:Y:S02]  /*27a70*/  FMUL R10, R120, UR20 ;  /* 0x00000014780a7c20 */ /* 0x008fe40008400000 */
[----:B------:R-:W3:Y:S03]  /*27a80*/  LDL.LU R120, [R1+0x338] ;  /* 0x0003380001787983 */ /* 0x000ee60000300800 */
[----:B------:R-:W-:-:S05]  /*27a90*/  F2FP.SATFINITE.E4M3.F32.PACK_AB_MERGE_C R10, RZ, R10, RZ ;  /* 0x0000000aff0a723e */ /* 0x000fca00048070ff */
[----:B------:R4:W-:Y:S01]  /*27aa0*/  @!P6 STG.E.U8 desc[UR14][R98.64+0x60], R10 ;  /* 0x0000600a6200e986 */ /* 0x0009e2000c10110e */
[----:B------:R-:W-:-:S04]  /*27ab0*/  @!P3 IADD3 R85, P2, P6, R3, R6, R4 ;  /* 0x000000060355b210 */ /* 0x000fc80007e5e004 */
[----:B------:R-:W-:Y:S02]  /*27ac0*/  @!P3 IADD3.X R83, R0, R29, R2, P2, P6 ;  /* 0x0000001d0053b210 */ /* 0x000fe400017ec402 */
[----:B------:R-:W-:Y:S01]  /*27ad0*/  ISETP.LT.OR P2, PT, R27, 0x6a, !P1 ;  /* 0x0000006a1b00780c */ /* 0x000fe20004f41670 */
[----:B----4-:R-:W-:-:S12]  /*27ae0*/  FMUL R10, R124, UR20 ;  /* 0x000000147c0a7c20 */ /* 0x010fd80008400000 */
[----:B------:R-:W-:Y:S01]  /*27af0*/  @!P2 IADD3 R82, P3, P6, R3, R6, R4 ;  /* 0x000000060352a210 */ /* 0x000fe20007e7e004 */
[----:B------:R-:W4:Y:S01]  /*27b00*/  LDL.LU R124, [R1+0x33c] ;  /* 0x00033c00017c7983 */ /* 0x000f220000300800 */
[----:B------:R-:W-:-:S05]  /*27b10*/  F2FP.SATFINITE.E4M3.F32.PACK_AB_MERGE_C R10, RZ, R10, RZ ;  /* 0x0000000aff0a723e */ /* 0x000fca00048070ff */
[----:B------:R0:W-:Y:S02]  /*27b20*/  @!P0 STG.E.U8 desc[UR14][R94.64+0x61], R10 ;  /* 0x0000610a5e008986 */ /* 0x0001e4000c10110e */
[----:B0-----:R-:W0:Y:S01]  /*27b30*/  @!P5 LDC.64 R10, c[0x0][0x5c0] ;  /* 0x00017000ff0adb82 */ /* 0x001e220000000a00 */
[----:B------:R-:W-:Y:S02]  /*27b40*/  @!P2 IADD3.X R80, R0, R29, R2, P3, P6 ;  /* 0x0000001d0050a210 */ /* 0x000fe40001fec402 */
[----:B0-----:R-:W-:-:S05]  /*27b50*/  @!P5 IADD3 R10, P6, R15, R10, RZ ;  /* 0x0000000a0f0ad210 */ /* 0x001fca0007fde0ff */
[----:B------:R-:W-:Y:S02]  /*27b60*/  @!P5 IMAD.X R11, R14, 0x1, R11, P6 ;  /* 0x000000010e0bd824 */ /* 0x000fe400030e060b */
[----:B--2---:R-:W-:Y:S02]  /*27b70*/  FMUL R14, R121, UR20 ;  /* 0x00000014790e7c20 */ /* 0x004fe40008400000 */
[----:B------:R-:W2:Y:S03]  /*27b80*/  LDL.LU R121, [R1+0x340] ;  /* 0x0003400001797983 */ /* 0x000ea60000300800 */
[----:B------:R-:W-:-:S05]  /*27b90*/  F2FP.SATFINITE.E4M3.F32.PACK_AB_MERGE_C R14, RZ, R14, RZ ;  /* 0x0000000eff0e723e */ /* 0x000fca00048070ff */
[----:B------:R0:W-:Y:S01]  /*27ba0*/  @!P5 STG.E.U8 desc[UR14][R10.64+0x60], R14 ;  /* 0x0000600e0a00d986 */ /* 0x0001e2000c10110e */
[----:B------:R-:W-:Y:S02]  /*27bb0*/  LOP3.LUT P0, RZ, R12, 0x8, RZ, 0xc0, !PT ;  /* 0x000000080cff7812 */ /* 0x000fe4000780c0ff */
[----:B------:R-:W-:Y:S01]  /*27bc0*/  ISETP.LT.OR P3, PT, R27, 0x71, !P1 ;  /* 0x000000711b00780c */ /* 0x000fe20004f61670 */
[----:B0-----:R-:W0:Y:S01]  /*27bd0*/  @!P4 LDC.64 R10, c[0x0][0x5c0] ;  /* 0x00017000ff0acb82 */ /* 0x001e220000000a00 */
[----:B------:R-:W-:-:S09]  /*27be0*/  LOP3.LUT R5, R5, 0xfbffffff, RZ, 0xc0, !PT ;  /* 0xfbffffff05057812 */ /* 0x000fd200078ec0ff */
[----:B------:R-:W-:Y:S02]  /*27bf0*/  @P0 LOP3.LUT R5, R5, 0x4000000, RZ, 0xfc, !PT ;  /* 0x0400000005050812 */ /* 0x000fe400078efcff */
[----:B------:R-:W-:-:S04]  /*27c00*/  @!P3 IADD3 R79, P0, P6, R3, R6, R4 ;  /* 0x00000006034fb210 */ /* 0x000fc80007e1e004 */
[----:B------:R-:W-:Y:S02]  /*27c10*/  @!P3 IADD3.X R15, R0, R29, R2, P0, P6 ;  /* 0x0000001d000fb210 */ /* 0x000fe400007ec402 */
[----:B0-----:R-:W-:-:S05]  /*27c20*/  @!P4 IADD3 R10, P3, R13, R10, RZ ;  /* 0x0000000a0d0ac210 */ /* 0x001fca0007f7e0ff */
[----:B------:R-:W-:Y:S02]  /*27c30*/  @!P4 IMAD.X R11, R7, 0x1, R11, P3 ;  /* 0x00000001070bc824 */ /* 0x000fe400018e060b */
[----:B---3--:R-:W-:Y:S02]  /*27c40*/  FMUL R7, R120, UR20 ;  /* 0x0000001478077c20 */ /* 0x008fe40008400000 */
[----:B------:R-:W3:Y:S03]  /*27c50*/  LDL.LU R120, [R1+0x344] ;  /* 0x0003440001787983 */ /* 0x000ee60000300800 */
[----:B------:R-:W-:-:S05]  /*27c60*/  F2FP.SATFINITE.E4M3.F32.PACK_AB_MERGE_C R7, RZ, R7, RZ ;  /* 0x00000007ff07723e */ /* 0x000fca00048070ff */
[----:B------:R4:W-:Y:S02]  /*27c70*/  @!P4 STG.E.U8 desc[UR14][R10.64+0x61], R7 ;  /* 0x000061070a00c986 */ /* 0x0009e4000c10110e */
[----:B----4-:R-:W-:Y:S02]  /*27c80*/  FMUL R7, R124, UR20 ;  /* 0x000000147c077c20 */ /* 0x010fe40008400000 */
[----:B------:R-:W4:Y:S01]  /*27c90*/  LDL.LU R124, [R1+0x348] ;  /* 0x00034800017c7983 */ /* 0x000f220000300800 */
[----:B--2---:R-:W-:-:S03]  /*27ca0*/  FMUL R10, R121, UR20 ;  /* 0x00000014790a7c20 */ /* 0x004fc60008400000 */
[----:B------:R-:W2:Y:S01]  /*27cb0*/  LDL.LU R121, [R1+0x34c] ;  /* 0x00034c0001797983 */ /* 0x000ea20000300800 */
[C---:B------:R-:W-:Y:S02]  /*27cc0*/  ISETP.LT.OR P5, PT, R27.reuse, 0x72, !P1 ;  /* 0x000000721b00780c */ /* 0x040fe40004fa1670 */
[----:B------:R-:W-:-:S11]  /*27cd0*/  ISETP.LT.OR P3, PT, R27, 0x79, !P1 ;  /* 0x000000791b00780c */ /* 0x000fd60004f61670 */
[----:B------:R-:W-:-:S04]  /*27ce0*/  @!P5 IADD3 R78, P0, P6, R3, R6, R4 ;  /* 0x00000006034ed210 */ /* 0x000fc80007e1e004 */
[----:B------:R-:W-:Y:S02]  /*27cf0*/  @!P5 IADD3.X R28, R0, R29, R2, P0, P6 ;  /* 0x0000001d001cd210 */ /* 0x000fe400007ec402 */
[----:B------:R-:W-:-:S04]  /*27d00*/  @!P3 IADD3 R77, P4, P6, R3, R6, R4 ;  /* 0x00000006034db210 */ /* 0x000fc80007e9e004 */
[----:B------:R-:W-:Y:S02]  /*27d10*/  @!P3 IADD3.X R76, R0, R29, R2, P4, P6 ;  /* 0x0000001d004cb210 */ /* 0x000fe400027ec402 */
[----:B------:R-:W-:Y:S02]  /*27d20*/  ISETP.LT.OR P3, PT, R27, 0x7a, !P1 ;  /* 0x0000007a1b00780c */ /* 0x000fe40004f61670 */
[C---:B------:R-:W-:Y:S02]  /*27d30*/  LOP3.LUT P0, RZ, R5.reuse, 0x4000000, RZ, 0xc0, !PT ;  /* 0x0400000005ff7812 */ /* 0x040fe4000780c0ff */
[----:B------:R-:W-:Y:S02]  /*27d40*/  LOP3.LUT R5, R5, 0xfeffffff, RZ, 0xc0, !PT ;  /* 0xfeffffff05057812 */ /* 0x000fe400078ec0ff */
[----:B------:R-:W-:Y:S02]  /*27d50*/  F2FP.SATFINITE.E4M3.F32.PACK_AB_MERGE_C R7, RZ, R7, RZ ;  /* 0x00000007ff07723e */ /* 0x000fe400048070ff */
[----:B------:R-:W-:-:S05]  /*27d60*/  @P5 LOP3.LUT R5, R5, 0x1000000, RZ, 0xfc, !PT ;  /* 0x0100000005055812 */ /* 0x000fca00078efcff */
[----:B------:R-:W-:Y:S02]  /*27d70*/  @!P3 IADD3 R14, P4, P6, R3, R6, R4 ;  /* 0x00000006030eb210 */ /* 0x000fe40007e9e004 */
[----:B------:R-:W-:Y:S01]  /*27d80*/  LOP3.LUT P5, RZ, R12, 0x4, RZ, 0xc0, !PT ;  /* 0x000000040cff7812 */ /* 0x000fe200078ac0ff */
[----:B------:R0:W-:Y:S01]  /*27d90*/  @!P0 STG.E.U8 desc[UR14][R104.64+0x68], R7 ;  /* 0x0000680768008986 */ /* 0x0001e2000c10110e */
[----:B------:R-:W-:Y:S02]  /*27da0*/  @!P3 IADD3.X R13, R0, R29, R2, P4, P6 ;  /* 0x0000001d000db210 */ /* 0x000fe400027ec402 */
[----:B------:R-:W-:Y:S02]  /*27db0*/  LOP3.LUT P3, RZ, R5, 0x2000000, RZ, 0xc0, !PT ;  /* 0x0200000005ff7812 */ /* 0x000fe4000786c0ff */
[----:B------:R-:W-:Y:S02]  /*27dc0*/  ISETP.LT.OR P0, PT, R27, 0x81, !P1 ;  /* 0x000000811b00780c */ /* 0x000fe40004f01670 */
[----:B------:R-:W-:-:S02]  /*27dd0*/  F2FP.SATFINITE.E4M3.F32.PACK_AB_MERGE_C R10, RZ, R10, RZ ;  /* 0x0000000aff0a723e */ /* 0x000fc400048070ff */
[----:B------:R-:W-:-:S03]  /*27de0*/  LOP3.LUT R5, R5, 0xffbfffff, RZ, 0xc0, !PT ;  /* 0xffbfffff05057812 */ /* 0x000fc600078ec0ff */
[----:B------:R1:W-:Y:S06]  /*27df0*/  @!P5 STG.E.U8 desc[UR14][R100.64+0x69], R10 ;  /* 0x0000690a6400d986 */ /* 0x0003ec000c10110e */
[----:B0-----:R-:W-:Y:S01]  /*27e00*/  @!P0 IADD3 R7, P4, P6, R3, R6, R4 ;  /* 0x0000000603078210 */ /* 0x001fe20007e9e004 */
[----:B-1----:R-:W0:Y:S03]  /*27e10*/  @!P3 LDC.64 R10, c[0x0][0x5c0] ;  /* 0x00017000ff0abb82 */ /* 0x002e260000000a00 */
[----:B------:R-:W-:-:S02]  /*27e20*/  @!P0 IADD3.X R81, R0, R29, R2, P4, P6 ;  /* 0x0000001d00518210 */ /* 0x000fc400027ec402 */
[----:B------:R-:W-:Y:S02]  /*27e30*/  @P0 LOP3.LUT R5, R5, 0x400000, RZ, 0xfc, !PT ;  /* 0x0040000005050812 */ /* 0x000fe400078efcff */
[----:B------:R-:W-:-:S13]  /*27e40*/  ISETP.LT.OR P0, PT, R27, 0x82, !P1 ;  /* 0x000000821b00780c */ /* 0x000fda0004f01670 */
        /* <DEDUP_REMOVED lines=8> */
[----:B0-----:R-:W0:Y:S02]  /*27ed0*/  @!P2 LDC.64 R10, c[0x0][0x5c0] ;  /* 0x00017000ff0aab82 */ /* 0x001e240000000a00 */
[----:B0-----:R-:W-:-:S05]  /*27ee0*/  @!P2 IADD3 R10, P3, R82, R10, RZ ;  /* 0x0000000a520aa210 */ /* 0x001fca0007f7e0ff */
[----:B------:R-:W-:Y:S02]  /*27ef0*/  @!P2 IMAD.X R11, R80, 0x1, R11, P3 ;  /* 0x00000001500ba824 */ /* 0x000fe400018e060b */
[----:B----4-:R-:W-:-:S05]  /*27f00*/  FMUL R80, R124, UR20 ;  /* 0x000000147c507c20 */ /* 0x010fca0008400000 */
[----:B------:R-:W-:-:S05]  /*27f10*/  F2FP.SATFINITE.E4M3.F32.PACK_AB_MERGE_C R80, RZ, R80, RZ ;  /* 0x00000050ff50723e */ /* 0x000fca00048070ff */
[----:B------:R2:W-:Y:S02]  /*27f20*/  @!P2 STG.E.U8 desc[UR14][R10.64+0x69], R80 ;  /* 0x000069500a00a986 */ /* 0x0005e4000c10110e */
[----:B--2---:R-:W-:Y:S02]  /*27f30*/  FMUL R10, R121, UR20 ;  /* 0x00000014790a7c20 */ /* 0x004fe40008400000 */
[----:B------:R-:W2:Y:S01]  /*27f40*/  LDL.LU R121, [R1+0x354] ;  /* 0x0003540001797983 */ /* 0x000ea20000300800 */
[----:B------:R-:W-:Y:S02]  /*27f50*/  ISETP.LT.OR P5, PT, R27, 0x89, !P1 ;  /* 0x000000891b00780c */ /* 0x000fe40004fa1670 */
[----:B------:R-:W-:-:S04]  /*27f60*/  LOP3.LUT R8, R8, 0xffffffbf, RZ, 0xc0, !PT ;  /* 0xffffffbf08087812 */ /* 0x000fc800078ec0ff */
[----:B------:R-:W-:-:S04]  /*27f70*/  @P0 LOP3.LUT R8, R8, 0x40, RZ, 0xfc, !PT ;  /* 0x0000004008080812 */ /* 0x000fc800078efcff */
[C---:B------:R-:W-:Y:S02]  /*27f80*/  LOP3.LUT P0, RZ, R8.reuse, 0x20000, RZ, 0xc0, !PT ;  /* 0x0002000008ff7812 */ /* 0x040fe4000780c0ff */
[----:B------:R-:W-:Y:S02]  /*27f90*/  LOP3.LUT R8, R8, 0xffffff7f, RZ, 0xc0, !PT ;  /* 0xffffff7f08087812 */ /* 0x000fe400078ec0ff */
[----:B------:R-:W-:Y:S02]  /*27fa0*/  @!P5 IADD3 R85, P4, P6, R3, R6, R4 ;  /* 0x000000060355d210 */ /* 0x000fe40007e9e004 */
[----:B------:R-:W-:Y:S02]  /*27fb0*/  @P5 LOP3.LUT R8, R8, 0x80, RZ, 0xfc, !PT ;  /* 0x0000008008085812 */ /* 0x000fe400078efcff */
[----:B------:R-:W-:Y:S02]  /*27fc0*/  @!P5 IADD3.X R88, R0, R29, R2, P4, P6 ;  /* 0x0000001d0058d210 */ /* 0x000fe400027ec402 */
[----:B------:R-:W-:-:S02]  /*27fd0*/  ISETP.LT.OR P5, PT, R27, 0x8a, !P1 ;  /* 0x0000008a1b00780c */ /* 0x000fc40004fa1670 */
[----:B------:R-:W-:-:S11]  /*27fe0*/  LOP3.LUT R8, R8, 0xfffffeff, RZ, 0xc0, !PT ;  /* 0xfffffeff08087812 */ /* 0x000fd600078ec0ff */
[----:B------:R-:W-:-:S04]  /*27ff0*/  @!P5 IADD3 R82, P4, P6, R3, R6, R4 ;  /* 0x000000060352d210 */ /* 0x000fc80007e9e004 */
[----:B------:R-:W-:Y:S02]  /*28000*/  @!P5 IADD3.X R86, R0, R29, R2, P4, P6 ;  /* 0x0000001d0056d210 */ /* 0x000fe400027ec402 */
[----:B------:R-:W-:Y:S02]  /*28010*/  ISETP.LT.OR P4, PT, R27, 0x91, !P1 ;  /* 0x000000911b00780c */ /* 0x000fe40004f81670 */
[----:B------:R-:W-:-:S04]  /*28020*/  @P5 LOP3.LUT R8, R8, 0x100, RZ, 0xfc, !PT ;  /* 0x0000010008085812 */ /* 0x000fc800078efcff */
[----:B------:R-:W-:-:S07]  /*28030*/  LOP3.LUT R8, R8, 0xfffffdff, RZ, 0xc0, !PT ;  /* 0xfffffdff08087812 */ /* 0x000fce00078ec0ff */
[----:B------:R-:W-:Y:S02]  /*28040*/  @!P4 IADD3 R80, P2, P3, R3, R6, R4 ;  /* 0x000000060350c210 */ /* 0x000fe40007b5e004 */
[----:B------:R-:W-:Y:S02]  /*28050*/  @P4 LOP3.LUT R8, R8, 0x200, RZ, 0xfc, !PT ;  /* 0x0000020008084812 */ /* 0x000fe400078efcff */
[----:B------:R-:W-:Y:S02]  /*28060*/  @!P4 IADD3.X R83, R0, R29, R2, P2, P3 ;  /* 0x0000001d0053c210 */ /* 0x000fe400017e6402 */
[----:B------:R-:W-:Y:S02]  /*28070*/  ISETP.LT.OR P4, PT, R27, 0x92, !P1 ;  /* 0x000000921b00780c */ /* 0x000fe40004f81670 */
[C---:B------:R-:W-:Y:S02]  /*28080*/  LOP3.LUT P5, RZ, R5.reuse, 0x1000000, RZ, 0xc0, !PT ;  /* 0x0100000005ff7812 */ /* 0x040fe400078ac0ff */
[----:B------:R-:W-:-:S09]  /*28090*/  LOP3.LUT R5, R5, 0xfff7ffff, RZ, 0xc0, !PT ;  /* 0xfff7ffff05057812 */ /* 0x000fd200078ec0ff */
[----:B------:R-:W-:Y:S02]  /*280a0*/  @!P4 IADD3 R87, P2, P3, R3, R6, R4 ;  /* 0x000000060357c210 */ /* 0x000fe40007b5e004 */
[----:B------:R-:W-:Y:S02]  /*280b0*/  @P4 LOP3.LUT R5, R5, 0x80000, RZ, 0xfc, !PT ;  /* 0x0008000005054812 */ /* 0x000fe400078efcff */
[----:B------:R-:W-:Y:S02]  /*280c0*/  @!P4 IADD3.X R90, R0, R29, R2, P2, P3 ;  /* 0x0000001d005ac210 */ /* 0x000fe400017e6402 */
[----:B------:R-:W-:Y:S02]  /*280d0*/  ISETP.LT.OR P4, PT, R27, 0x99, !P1 ;  /* 0x000000991b00780c */ /* 0x000fe40004f81670 */
[----:B------:R-:W-:Y:S02]  /*280e0*/  LOP3.LUT P6, RZ, R12, 0x10, RZ, 0xc0, !PT ;  /* 0x000000100cff7812 */ /* 0x000fe400078cc0ff */
[----:B------:R-:W-:-:S02]  /*280f0*/  LOP3.LUT R8, R8, 0xfffffbff, RZ, 0xc0, !PT ;  /* 0xfffffbff08087812 */ /* 0x000fc400078ec0ff */
[----:B------:R-:W-:-:S07]  /*28100*/  F2FP.SATFINITE.E4M3.F32.PACK_AB_MERGE_C R10, RZ, R10, RZ ;  /* 0x0000000aff0a723e */ /* 0x000fce00048070ff */
[----:B------:R-:W-:Y:S02]  /*28110*/  @!P4 IADD3 R91, P2, P3, R3, R6, R4 ;  /* 0x00000006035bc210 */ /* 0x000fe40007b5e004 */
[----:B------:R-:W-:Y:S02]  /*28120*/  @P4 LOP3.LUT R8, R8, 0x400, RZ, 0xfc, !PT ;  /* 0x0000040008084812 */ /* 0x000fe400078efcff */
[----:B------:R-:W-:Y:S02]  /*28130*/  @!P4 IADD3.X R92, R0, R29, R2, P2, P3 ;  /* 0x0000001d005cc210 */ /* 0x000fe400017e6402 */
[----:B------:R-:W-:Y:S01]  /*28140*/  LOP3.LUT P4, RZ, R12, 0x40, RZ, 0xc0, !PT ;  /* 0x000000400cff7812 */ /* 0x000fe2000788c0ff */
[----:B------:R3:W-:Y:S01]  /*28150*/  @!P6 STG.E.U8 desc[UR14][R108.64+0x70], R10 ;  /* 0x0000700a6c00e986 */ /* 0x0007e2000c10110e */
[----:B------:R-:W-:-:S11]  /*28160*/  LOP3.LUT R5, R5, 0xff7fffff, RZ, 0xc0, !PT ;  /* 0xff7fffff05057812 */ /* 0x000fd600078ec0ff */
[----:B------:R-:W-:Y:S02]  /*28170*/  @P4 LOP3.LUT R5, R5, 0x800000, RZ, 0xfc, !PT ;  /* 0x0080000005054812 */ /* 0x000fe400078efcff */
[C---:B------:R-:W-:Y:S02]  /*28180*/  ISETP.LT.OR P4, PT, R27.reuse, 0x71, !P1 ;  /* 0x000000711b00780c */ /* 0x040fe40004f81670 */
[----:B------:R-:W-:Y:S01]  /*28190*/  ISETP.LT.OR P3, PT, R27, 0x9a, !P1 ;  /* 0x0000009a1b00780c */ /* 0x000fe20004f61670 */
[----:B---3--:R-:W-:Y:S02]  /*281a0*/  FMUL R10, R120, UR20 ;  /* 0x00000014780a7c20 */ /* 0x008fe40008400000 */
[----:B------:R-:W3:Y:S03]  /*281b0*/  LDL.LU R120, [R1+0x358] ;  /* 0x0003580001787983 */ /* 0x000ee60000300800 */
[----:B------:R-:W-:Y:S01]  /*281c0*/  F2FP.SATFINITE.E4M3.F32.PACK_AB_MERGE_C R10, RZ, R10, RZ ;  /* 0x0000000aff0a723e */ /* 0x000fe200048070ff */
[----:B------:R-:W4:Y:S04]  /*281d0*/  LDL.LU R124, [R1+0x35c] ;  /* 0x00035c00017c7983 */ /* 0x000f280000300800 */
[----:B------:R0:W-:Y:S02]  /*281e0*/  @!P0 STG.E.U8 desc[UR14][R106.64+0x71], R10 ;  /* 0x0000710a6a008986 */ /* 0x0001e4000c10110e */
[----:B0-----:R-:W0:Y:S01]  /*281f0*/  @!P4 LDC.64 R10, c[0x0][0x5c0] ;  /* 0x00017000ff0acb82 */ /* 0x001e220000000a00 */
[----:B------:R-:W-:-:S04]  /*28200*/  @!P3 IADD3 R93, P2, P6, R3, R6, R4 ;  /* 0x00000006035db210 */ /* 0x000fc80007e5e004 */
[----:B------:R-:W-:Y:S02]  /*28210*/  @!P3 IADD3.X R97, R0, R29, R2, P2, P6 ;  /* 0x0000001d0061b210 */ /* 0x000fe400017ec402 */
[----:B0-----:R-:W-:-:S05]  /*28220*/  @!P4 IADD3 R10, P2, R79, R10, RZ ;  /* 0x0000000a4f0ac210 */ /* 0x001fca0007f5e0ff */
[----:B------:R-:W-:Y:S02]  /*28230*/  @!P4 IMAD.X R11, R15, 0x1, R11, P2 ;  /* 0x000000010f0bc824 */ /* 0x000fe400010e060b */
[----:B--2---:R-:W-:Y:S02]  /*28240*/  FMUL R15, R121, UR20 ;  /* 0x00000014790f7c20 */ /* 0x004fe40008400000 */
[----:B------:R-:W2:Y:S03]  /*28250*/  LDL.LU R121, [R1+0x360] ;  /* 0x0003600001797983 */ /* 0x000ea60000300800 */
[----:B------:R-:W-:-:S05]  /*28260*/  F2FP.SATFINITE.E4M3.F32.PACK_AB_MERGE_C R15, RZ, R15, RZ ;  /* 0x0000000fff0f723e */ /* 0x000fca00048070ff */
[----:B------:R0:W-:Y:S01]  /*28270*/  @!P4 STG.E.U8 desc[UR14][R10.64+0x70], R15 ;  /* 0x0000700f0a00c986 */ /* 0x0001e2000c10110e */
[----:B------:R-:W-:Y:S01]  /*28280*/  ISETP.LT.OR P2, PT, R27, 0xa1, !P1 ;  /* 0x000000a11b00780c */ /* 0x000fe20004f41670 */
[----:B0-----:R-:W0:Y:S01]  /*28290*/  @!P5 LDC.64 R10, c[0x0][0x5c0] ;  /* 0x00017000ff0adb82 */ /* 0x001e220000000a00 */
[----:B------:R-:W-:Y:S02]  /*282a0*/  LOP3.LUT R5, R5, 0xfffbffff, RZ, 0xc0, !PT ;  /* 0xfffbffff05057812 */ /* 0x000fe400078ec0ff */
[----:B------:R-:W-:Y:S02]  /*282b0*/  ISETP.LT.OR P4, PT, R27, 0xa2, !P1 ;  /* 0x000000a21b00780c */ /* 0x000fe40004f81670 */
[----:B------:R-:W-:-:S07]  /*282c0*/  @P3 LOP3.LUT R5, R5, 0x40000, RZ, 0xfc, !PT ;  /* 0x0004000005053812 */ /* 0x000fce00078efcff */
[----:B------:R-:W-:Y:S02]  /*282d0*/  @!P2 IADD3 R79, P3, P6, R3, R6, R4 ;  /* 0x00000006034fa210 */ /* 0x000fe40007e7e004 */
[----:B------:R-:W-:Y:S02]  /*282e0*/  LOP3.LUT R5, R5, 0xfffdffff, RZ, 0xc0, !PT ;  /* 0xfffdffff05057812 */ /* 0x000fe400078ec0ff */
[----:B------:R-:W-:Y:S02]  /*282f0*/  @!P2 IADD3.X R96, R0, R29, R2, P3, P6 ;  /* 0x0000001d0060a210 */ /* 0x000fe40001fec402 */
[----:B------:R-:W-:Y:S02]  /*28300*/  @P2 LOP3.LUT R5, R5, 0x20000, RZ, 0xfc, !PT ;  /* 0x0002000005052812 */ /* 0x000fe400078efcff */
[----:B------:R-:W-:Y:S02]  /*28310*/  LOP3.LUT R8, R8, 0xfffff7ff, RZ, 0xc0, !PT ;  /* 0xfffff7ff08087812 */ /* 0x000fe400078ec0ff */
[----:B0-----:R-:W-:-:S02]  /*28320*/  @!P5 IADD3 R10, P2, R78, R10, RZ ;  /* 0x0000000a4e0ad210 */ /* 0x001fc40007f5e0ff */
[----:B------:R-:W-:-:S03]  /*28330*/  @!P4 IADD3 R78, P3, P6, R3, R6, R4 ;  /* 0x00000006034ec210 */ /* 0x000fc60007e7e004 */
[----:B------:R-:W-:Y:S01]  /*28340*/  @!P5 IMAD.X R11, R28, 0x1, R11, P2 ;  /* 0x000000011c0bd824 */ /* 0x000fe200010e060b */
[----:B------:R-:W-:Y:S02]  /*28350*/  @P4 LOP3.LUT R8, R8, 0x800, RZ, 0xfc, !PT ;  /* 0x0000080008084812 */ /* 0x000fe400078efcff */
[----:B------:R-:W-:Y:S02]  /*28360*/  @!P4 IADD3.X R94, R0, R29, R2, P3, P6 ;  /* 0x0000001d005ec210 */ /* 0x000fe40001fec402 */
[----:B------:R-:W-:Y:S01]  /*28370*/  LOP3.LUT P4, RZ, R5, 0x800000, RZ, 0xc0, !PT ;  /* 0x0080000005ff7812 */ /* 0x000fe2000788c0ff */
[----:B---3--:R-:W-:Y:S02]  /*28380*/  FMUL R15, R120, UR20 ;  /* 0x00000014780f7c20 */ /* 0x008fe40008400000 */
[----:B------:R-:W3:Y:S03]  /*28390*/  LDL.LU R120, [R1+0x364] ;  /* 0x0003640001787983 */ /* 0x000ee60000300800 */
[----:B------:R-:W-:Y:S01]  /*283a0*/  F2FP.SATFINITE.E4M3.F32.PACK_AB_MERGE_C R15, RZ, R15, RZ ;  /* 0x0000000fff0f723e */ /* 0x000fe200048070ff */
[----:B------:R-:W3:Y:S04]  /*283b0*/  LDL.LU R125, [R1+0x368] ;  /* 0x00036800017d7983 */ /* 0x000ee80000300800 */
[----:B------:R4:W-:Y:S02]  /*283c0*/  @!P5 STG.E.U8 desc[UR14][R10.64+0x71], R15 ;  /* 0x0000710f0a00d986 */ /* 0x0009e4000c10110e */
[----:B----4-:R-:W-:-:S05]  /*283d0*/  FMUL R10, R124, UR20 ;  /* 0x000000147c0a7c20 */ /* 0x010fca0008400000 */
[----:B------:R-:W-:-:S05]  /*283e0*/  F2FP.SATFINITE.E4M3.F32.PACK_AB_MERGE_C R10, RZ, R10, RZ ;  /* 0x0000000aff0a723e */ /* 0x000fca00048070ff */
[----:B------:R2:W-:Y:S02]  /*283f0*/  @!P4 STG.E.U8 desc[UR14][R112.64+0x78], R10 ;  /* 0x0000780a7000c986 */ /* 0x0005e4000c10110e */
[----:B--2---:R-:W-:Y:S02]  /*28400*/  FMUL R10, R121, UR20 ;  /* 0x00000014790a7c20 */ /* 0x004fe40008400000 */
[----:B------:R-:W2:Y:S01]  /*28410*/  LDL.LU R121, [R1+0x36c] ;  /* 0x00036c0001797983 */ /* 0x000ea20000300800 */
[----:B------:R-:W-:Y:S02]  /*28420*/  ISETP.LT.OR P2, PT, R27, 0xa9, !P1 ;  /* 0x000000a91b00780c */ /* 0x000fe40004f41670 */
[----:B------:R-:W-:Y:S01]  /*28430*/  LOP3.LUT R8, R8, 0xdfffffff, RZ, 0xc0, !PT ;  /* 0xdfffffff08087812 */ /* 0x000fe200078ec0ff */
[----:B------:R-:W4:Y:S10]  /*28440*/  LDL.LU R124, [R1+0x370] ;  /* 0x00037000017c7983 */ /* 0x000f340000300800 */
[----:B------:R-:W-:-:S02]  /*28450*/  @!P2 IADD3 R15, P5, P6, R3, R6, R4 ;  /* 0x00000006030fa210 */ /* 0x000fc40007ebe004 */
[----:B------:R-:W-:Y:S02]  /*28460*/  @P2 LOP3.LUT R8, R8, 0x20000000, RZ, 0xfc, !PT ;  /* 0x2000000008082812 */ /* 0x000fe400078efcff */
[----:B------:R-:W-:Y:S02]  /*28470*/  @!P2 IADD3.X R28, R0, R29, R2, P5, P6 ;  /* 0x0000001d001ca210 */ /* 0x000fe40002fec402 */
[C---:B------:R-:W-:Y:S02]  /*28480*/  ISETP.LT.OR P2, PT, R27.reuse, 0xaa, !P1 ;  /* 0x000000aa1b00780c */ /* 0x040fe40004f41670 */
[C---:B------:R-:W-:Y:S02]  /*28490*/  LOP3.LUT P0, RZ, R12.reuse, 0x20, RZ, 0xc0, !PT ;  /* 0x000000200cff7812 */ /* 0x040fe4000780c0ff */
[----:B------:R-:W-:Y:S02]  /*284a0*/  ISETP.LT.OR P4, PT, R27, 0x79, !P1 ;  /* 0x000000791b00780c */ /* 0x000fe40004f81670 */
[----:B------:R-:W-:-:S02]  /*284b0*/  LOP3.LUT R12, R12, 0xfffffffe, RZ, 0xc0, !PT ;  /* 0xfffffffe0c0c7812 */ /* 0x000fc400078ec0ff */
[----:B------:R-:W-:-:S05]  /*284c0*/  F2FP.SATFINITE.E4M3.F32.PACK_AB_MERGE_C R10, RZ, R10, RZ ;  /* 0x0000000aff0a723e */ /* 0x000fca00048070ff */
[-C--:B------:R-:W-:Y:S02]  /*284d0*/  @!P2 IADD3 R95, P5, P6, R3, R6.reuse, R4 ;  /* 0x00000006035fa210 */ /* 0x080fe40007ebe004 */
[----:B------:R-:W-:Y:S02]  /*284e0*/  @P2 LOP3.LUT R12, R12, 0x1, RZ, 0xfc, !PT ;  /* 0x000000010c0c2812 */ /* 0x000fe400078efcff */
[----:B------:R-:W-:Y:S02]  /*284f0*/  @!P2 IADD3.X R98, R0, R29, R2, P5, P6 ;  /* 0x0000001d0062a210 */ /* 0x000fe40002fec402 */
[C---:B------:R-:W-:Y:S01]  /*28500*/  ISETP.LT.OR P2, PT, R27.reuse, 0xb1, !P1 ;  /* 0x000000b11b00780c */ /* 0x040fe20004f41670 */
[----:B------:R0:W-:Y:S01]  /*28510*/  @!P0 STG.E.U8 desc[UR14][R110.64+0x79], R10 ;  /* 0x0000790a6e008986 */ /* 0x0001e2000c10110e */
[----:B------:R-:W-:Y:S02]  /*28520*/  ISETP.LT.OR P0, PT, R27, 0xb2, !P1 ;  /* 0x000000b21b00780c */ /* 0x000fe40004f01670 */
[----:B------:R-:W-:Y:S01]  /*28530*/  LOP3.LUT R12, R12, 0xffffff7f, RZ, 0xc0, !PT ;  /* 0xffffff7f0c0c7812 */ /* 0x000fe200078ec0ff */
[----:B0-----:R-:W0:Y:S08]  /*28540*/  @!P4 LDC.64 R10, c[0x0][0x5c0] ;  /* 0x00017000ff0acb82 */ /* 0x001e300000000a00 */
[----:B------:R-:W-:-:S02]  /*28550*/  @!P2 IADD3 R99, P5, P6, R3, R6, R4 ;  /* 0x000000060363a210 */ /* 0x000fc40007ebe004 */
[----:B------:R-:W-:Y:S02]  /*28560*/  @P2 LOP3.LUT R12, R12, 0x80, RZ, 0xfc, !PT ;  /* 0x000000800c0c2812 */ /* 0x000fe400078efcff */
[-C--:B------:R-:W-:Y:S02]  /*28570*/  @!P2 IADD3.X R100, R0, R29.reuse, R2, P5, P6 ;  /* 0x0000001d0064a210 */ /* 0x080fe40002fec402 */
[----:B------:R-:W-:Y:S02]  /*28580*/  LOP3.LUT R12, R12, 0xffffefff, RZ, 0xc0, !PT ;  /* 0xffffefff0c0c7812 */ /* 0x000fe400078ec0ff */
[----:B------:R-:W-:Y:S02]  /*28590*/  @!P0 IADD3 R101, P5, P6, R3, R6, R4 ;  /* 0x0000000603658210 */ /* 0x000fe40007ebe004 */
[----:B------:R-:W-:Y:S02]  /*285a0*/  @P0 LOP3.LUT R12, R12, 0x1000, RZ, 0xfc, !PT ;  /* 0x000010000c0c0812 */ /* 0x000fe400078efcff */
[----:B------:R-:W-:-:S02]  /*285b0*/  @!P0 IADD3.X R102, R0, R29, R2, P5, P6 ;  /* 0x0000001d00668210 */ /* 0x000fc40002fec402 */
[----:B------:R-:W-:Y:S02]  /*285c0*/  ISETP.LT.OR P0, PT, R27, 0xb9, !P1 ;  /* 0x000000b91b00780c */ /* 0x000fe40004f01670 */
[C---:B------:R-:W-:Y:S02]  /*285d0*/  LOP3.LUT P3, RZ, R12.reuse, 0x100, RZ, 0xc0, !PT ;  /* 0x000001000cff7812 */ /* 0x040fe4000786c0ff */
[----:B0-----:R-:W-:Y:S02]  /*285e0*/  @!P4 IADD3 R10, P5, R77, R10, RZ ;  /* 0x0000000a4d0ac210 */ /* 0x001fe40007fbe0ff */
[----:B------:R-:W-:-:S03]  /*285f0*/  LOP3.LUT R12, R12, 0xffff7fff, RZ, 0xc0, !PT ;  /* 0xffff7fff0c0c7812 */ /* 0x000fc600078ec0ff */
[----:B------:R-:W-:-:S04]  /*28600*/  @!P4 IMAD.X R11, R76, 0x1, R11, P5 ;  /* 0x000000014c0bc824 */ /* 0x000fc800028e060b */
[----:B------:R-:W-:Y:S02]  /*28610*/  @!P0 IADD3 R106, P5, P6, R3, R6, R4 ;  /* 0x00000006036a8210 */ /* 0x000fe40007ebe004 */
[----:B------:R-:W-:Y:S02]  /*28620*/  @P0 LOP3.LUT R12, R12, 0x8000, RZ, 0xfc, !PT ;  /* 0x000080000c0c0812 */ /* 0x000fe400078efcff */
[----:B------:R-:W-:Y:S02]  /*28630*/  @!P0 IADD3.X R110, R0, R29, R2, P5, P6 ;  /* 0x0000001d006e8210 */ /* 0x000fe40002fec402 */
[----:B------:R-:W-:Y:S01]  /*28640*/  ISETP.LT.OR P0, PT, R27, 0x7a, !P1 ;  /* 0x0000007a1b00780c */ /* 0x000fe20004f01670 */
[----:B---3--:R-:W-:Y:S02]  /*28650*/  FMUL R76, R120, UR20 ;  /* 0x00000014784c7c20 */ /* 0x008fe40008400000 */
[----:B------:R-:W3:Y:S03]  /*28660*/  LDL.LU R120, [R1+0x374] ;  /* 0x0003740001787983 */ /* 0x000ee60000300800 */
[----:B------:R-:W-:-:S05]  /*28670*/  F2FP.SATFINITE.E4M3.F32.PACK_AB_MERGE_C R76, RZ, R76, RZ ;  /* 0x0000004cff4c723e */ /* 0x000fca00048070ff */
[----:B------:R0:W-:Y:S02]  /*28680*/  @!P4 STG.E.U8 desc[UR14][R10.64+0x78], R76 ;  /* 0x0000784c0a00c986 */ /* 0x0001e4000c10110e */
[----:B0-----:R-:W0:Y:S01]  /*28690*/  @!P0 LDC.64 R10, c[0x0][0x5c0] ;  /* 0x00017000ff0a8b82 */ /* 0x001e220000000a00 */
[----:B------:R-:W-:Y:S02]  /*286a0*/  ISETP.LT.OR P4, PT, R27, 0xba, !P1 ;  /* 0x000000ba1b00780c */ /* 0x000fe40004f81670 */
[----:B0-----:R-:W-:-:S05]  /*286b0*/  @!P0 IADD3 R10, P1, R14, R10, RZ ;  /* 0x0000000a0e0a8210 */ /* 0x001fca0007f3e0ff */
[----:B------:R-:W-:Y:S02]  /*286c0*/  @!P0 IMAD.X R11, R13, 0x1, R11, P1 ;  /* 0x000000010d0b8824 */ /* 0x000fe400008e060b */
[----:B------:R-:W-:-:S05]  /*286d0*/  FMUL R13, R125, UR20 ;  /* 0x000000147d0d7c20 */ /* 0x000fca0008400000 */
[----:B------:R-:W-:-:S05]  /*286e0*/  F2FP.SATFINITE.E4M3.F32.PACK_AB_MERGE_C R13, RZ, R13, RZ ;  /* 0x0000000dff0d723e */ /* 0x000fca00048070ff */
[----:B------:R2:W-:Y:S02]  /*286f0*/  @!P0 STG.E.U8 desc[UR14][R10.64+0x79], R13 ;  /* 0x0000790d0a008986 */ /* 0x0005e4000c10110e */
[----:B--2---:R-:W-:Y:S02]  /*28700*/  FMUL R10, R121, UR20 ;  /* 0x00000014790a7c20 */ /* 0x004fe40008400000 */
[----:B------:R-:W2:Y:S01]  /*28710*/  LDL.LU R121, [R1+0x378] ;  /* 0x0003780001797983 */ /* 0x000ea20000300800 */
[----:B------:R-:W-:Y:S02]  /*28720*/  LOP3.LUT R12, R12, 0xffffbfff, RZ, 0xc0, !PT ;  /* 0xffffbfff0c0c7812 */ /* 0x000fe400078ec0ff */
[----:B------:R-:W-:Y:S01]  /*28730*/  @!P4 IADD3 R103, P5, P6, R3, R6, R4 ;  /* 0x000000060367c210 */ /* 0x000fe20007ebe004 */
[----:B------:R-:W2:Y:S01]  /*28740*/  LDL.LU R125, [R1+0x37c] ;  /* 0x00037c00017d7983 */ /* 0x000ea20000300800 */
[----:B------:R-:W-:Y:S02]  /*28750*/  ISETP.GE.AND P1, PT, R26, 0x109, PT ;  /* 0x000001091a00780c */ /* 0x000fe40003f26270 */
[----:B------:R-:W-:-:S02]  /*28760*/  @P4 LOP3.LUT R12, R12, 0x4000, RZ, 0xfc, !PT ;  /* 0x000040000c0c4812 */ /* 0x000fc400078efcff */
[----:B------:R-:W-:Y:S02]  /*28770*/  @!P4 IADD3.X R108, R0, R29, R2, P5, P6 ;  /* 0x0000001d006cc210 */ /* 0x000fe40002fec402 */
[----:B------:R-:W-:-:S13]  /*28780*/  ISETP.LT.OR P4, PT, R27, 0x1, !P1 ;  /* 0x000000011b00780c */ /* 0x000fda0004f81670 */
[----:B------:R-:W-:-:S04]  /*28790*/  @!P4 IADD3 R105, P5, P6, R3, UR8, R6 ;  /* 0x000000080369cc10 */ /* 0x000fc8000febe006 */
[----:B------:R-:W-:Y:S02]  /*287a0*/  @!P4 IADD3.X R109, R0, UR7, R29, P5, P6 ;  /* 0x00000007006dcc10 */ /* 0x000fe4000afec41d */
[C---:B------:R-:W-:Y:S02]  /*287b0*/  LOP3.LUT P4, RZ, R8.reuse, 0x40, RZ, 0xc0, !PT ;  /* 0x0000004008ff7812 */ /* 0x040fe4000788c0ff */
[----:B------:R-:W-:Y:S02]  /*287c0*/  LOP3.LUT R5, R5, 0xffdfffff, RZ, 0xc0, !PT ;  /* 0xffdfffff05057812 */ /* 0x000fe400078ec0ff */
[----:B------:R-:W-:Y:S02]  /*287d0*/  F2FP.SATFINITE.E4M3.F32.PACK_AB_MERGE_C R10, RZ, R10, RZ ;  /* 0x0000000aff0a723e */ /* 0x000fe400048070ff */
[----:B------:R-:W-:-:S07]  /*287e0*/  LOP3.LUT P2, RZ, R8, 0x40000, RZ, 0xc0, !PT ;  /* 0x0004000008ff7812 */ /* 0x000fce000784c0ff */
[----:B------:R-:W-:Y:S01]  /*287f0*/  @P4 LOP3.LUT R5, R5, 0x200000, RZ, 0xfc, !PT ;  /* 0x0020000005054812 */ /* 0x000fe200078efcff */
[----:B------:R4:W-:Y:S03]  /*28800*/  @!P3 STG.E.U8 desc[UR14][R118.64+0x80], R10 ;  /* 0x0000800a7600b986 */ /* 0x0009e6000c10110e */
[----:B------:R-:W-:Y:S01]  /*28810*/  LOP3.LUT P0, RZ, R5, 0x400000, RZ, 0xc0, !PT ;  /* 0x0040000005ff7812 */ /* 0x000fe2000780c0ff */
[----:B----4-:R-:W-:Y:S02]  /*28820*/  FMUL R10, R124, UR20 ;  /* 0x000000147c0a7c20 */ /* 0x010fe40008400000 */
[----:B------:R-:W4:Y:S03]  /*28830*/  LDL.LU R124, [R1+0x380] ;  /* 0x00038000017c7983 */ /* 0x000f260000300800 */
[----:B------:R-:W-:-:S05]  /*28840*/  F2FP.SATFINITE.E4M3.F32.PACK_AB_MERGE_C R10, RZ, R10, RZ ;  /* 0x0000000aff0a723e */ /* 0x000fca00048070ff */
[----:B------:R0:W-:Y:S02]  /*28850*/  @!P2 STG.E.U8 desc[UR14][R116.64+0x81], R10 ;  /* 0x0000810a7400a986 */ /* 0x0001e4000c10110e */
[----:B0-----:R-:W0:Y:S02]  /*28860*/  @!P0 LDC.64 R10, c[0x0][0x5c0] ;  /* 0x00017000ff0a8b82 */ /* 0x001e240000000a00 */
[----:B0-----:R-:W-:-:S05]  /*28870*/  @!P0 IADD3 R10, P2, R7, R10, RZ ;  /* 0x0000000a070a8210 */ /* 0x001fca0007f5e0ff */
[----:B------:R-:W-:Y:S02]  /*28880*/  @!P0 IMAD.X R11, R81, 0x1, R11, P2 ;  /* 0x00000001510b8824 */ /* 0x000fe400010e060b */
[----:B---3--:R-:W-:-:S05]  /*28890*/  FMUL R7, R120, UR20 ;  /* 0x0000001478077c20 */ /* 0x008fca0008400000 */
[----:B------:R-:W-:-:S05]  /*288a0*/  F2FP.SATFINITE.E4M3.F32.PACK_AB_MERGE_C R7, RZ, R7, RZ ;  /* 0x00000007ff07723e */ /* 0x000fca00048070ff */
[----:B------:R2:W-:Y:S02]  /*288b0*/  @!P0 STG.E.U8 desc[UR14][R10.64+0x80], R7 ;  /* 0x000080070a008986 */ /* 0x0005e4000c10110e */
[----:B--2---:R-:W-:Y:S02]  /*288c0*/  FMUL R7, R121, UR20 ;  /* 0x0000001479077c20 */ /* 0x004fe40008400000 */
[----:B------:R-:W2:Y:S01]  /*288d0*/  LDL.LU R121, [R1+0x384] ;  /* 0x0003840001797983 */ /* 0x000ea20000300800 */
[C---:B------:R-:W-:Y:S02]  /*288e0*/  ISETP.LT.OR P4, PT, R27.reuse, 0x2, !P1 ;  /* 0x000000021b00780c */ /* 0x040fe40004f81670 */
[----:B------:R-:W-:-:S11]  /*288f0*/  ISETP.LT.OR P3, PT, R27, 0x9, !P1 ;  /* 0x000000091b00780c */ /* 0x000fd60004f61670 */
[----:B------:R-:W-:-:S04]  /*28900*/  @!P4 IADD3 R107, P5, P6, R3, UR8, R6 ;  /* 0x00000008036bcc10 */ /* 0x000fc8000febe006 */
[----:B------:R-:W-:Y:S02]  /*28910*/  @!P4 IADD3.X R111, R0, UR7, R29, P5, P6 ;  /* 0x00000007006fcc10 */ /* 0x000fe4000afec41d */
[----:B------:R-:W-:-:S04]  /*28920*/  @!P3 IADD3 R113, P5, P6, R3, UR8, R6 ;  /* 0x000000080371bc10 */ /* 0x000fc8000febe006 */
[----:B------:R-:W-:Y:S02]  /*28930*/  @!P3 IADD3.X R158, R0, UR7, R29, P5, P6 ;  /* 0x00000007009ebc10 */ /* 0x000fe4000afec41d */
[C---:B------:R-:W-:Y:S02]  /*28940*/  ISETP.LT.OR P3, PT, R27.reuse, 0xa, !P1 ;  /* 0x0000000a1b00780c */ /* 0x040fe40004f61670 */
[----:B------:R-:W-:-:S11]  /*28950*/  ISETP.LT.OR P4, PT, R27, 0x11, !P1 ;  /* 0x000000111b00780c */ /* 0x000fd60004f81670 */
[----:B------:R-:W-:-:S04]  /*28960*/  @!P3 IADD3 R159, P5, P6, R3, UR8, R6 ;  /* 0x00000008039fbc10 */ /* 0x000fc8000febe006 */
[----:B------:R-:W-:Y:S02]  /*28970*/  @!P3 IADD3.X R176, R0, UR7, R29, P5, P6 ;  /* 0x0000000700b0bc10 */ /* 0x000fe4000afec41d */
[----:B------:R-:W-:-:S04]  /*28980*/  @!P4 IADD3 R119, P5, P6, R3, UR8, R6 ;  /* 0x000000080377cc10 */ /* 0x000fc8000febe006 */
[----:B------:R-:W-:Y:S02]  /*28990*/  @!P4 IADD3.X R177, R0, UR7, R29, P5, P6 ;  /* 0x0000000700b1cc10 */ /* 0x000fe4000afec41d */
[----:B------:R-:W-:Y:S02]  /*289a0*/  LOP3.LUT P4, RZ, R5, 0x200000, RZ, 0xc0, !PT ;  /* 0x0020000005ff7812 */ /* 0x000fe4000788c0ff */
[----:B------:R-:W-:-:S11]  /*289b0*/  ISETP.LT.OR P2, PT, R27, 0x12, !P1 ;  /* 0x000000121b00780c */ /* 0x000fd60004f41670 */
[----:B------:R-:W0:Y:S02]  /*289c0*/  @!P4 LDC.64 R10, c[0x0][0x5c0] ;  /* 0x00017000ff0acb82 */ /* 0x000e240000000a00 */
[----:B------:R-:W-:-:S04]  /*289d0*/  @!P2 IADD3 R117, P5, P6, R3, UR8, R6 ;  /* 0x000000080375ac10 */ /* 0x000fc8000febe006 */
[----:B------:R-:W-:Y:S02]  /*289e0*/  @!P2 IADD3.X R120, R0, UR7, R29, P5, P6 ;  /* 0x000000070078ac10 */ /* 0x000fe4000afec41d */
[----:B------:R-:W-:Y:S02]  /*289f0*/  F2FP.SATFINITE.E4M3.F32.PACK_AB_MERGE_C R7, RZ, R7, RZ ;  /* 0x00000007ff07723e */ /* 0x000fe400048070ff */
[----:B0-----:R-:W-:-:S05]  /*28a00*/  @!P4 IADD3 R10, P5, R84, R10, RZ ;  /* 0x0000000a540ac210 */ /* 0x001fca0007fbe0ff */
[----:B------:R-:W-:-:S05]  /*28a10*/  @!P4 IMAD.X R11, R89, 0x1, R11, P5 ;  /* 0x00000001590bc824 */ /* 0x000fca00028e060b */
[----:B------:R0:W-:Y:S01]  /*28a20*/  @!P4 STG.E.U8 desc[UR14][R10.64+0x81], R7 ;  /* 0x000081070a00c986 */ /* 0x0001e2000c10110e */
[----:B------:R-:W-:Y:S01]  /*28a30*/  LOP3.LUT P3, RZ, R9, 0x400, RZ, 0xc0, !PT ;  /* 0x0000040009ff7812 */ /* 0x000fe2000786c0ff */
[----:B0-----:R-:W-:Y:S02]  /*28a40*/  FMUL R7, R125, UR20 ;  /* 0x000000147d077c20 */ /* 0x001fe40008400000 */
[----:B------:R-:W3:Y:S04]  /*28a50*/  LDL.LU R125, [R1+0x388] ;  /* 0x00038800017d7983 */ /* 0x000ee80000300800 */
[----:B------:R-:W3:Y:S01]  /*28a60*/  LDL.LU R129, [R1+0x38c] ;  /* 0x00038c0001817983 */ /* 0x000ee20000300800 */
[----:B------:R-:W-:Y:S02]  /*28a70*/  F2FP.SATFINITE.E4M3.F32.PACK_AB_MERGE_C R7, RZ, R7, RZ ;  /* 0x00000007ff07723e */ /* 0x000fe400048070ff */
[----:B------:R-:W-:Y:S01]  /*28a80*/  LOP3.LUT P0, RZ, R9, 0x200, RZ, 0xc0, !PT ;  /* 0x0000020009ff7812 */ /* 0x000fe2000780c0ff */
[----:B------:R-:W3:Y:S04]  /*28a90*/  LDL.LU R136, [R1+0x390] ;  /* 0x0003900001887983 */ /* 0x000ee80000300800 */
[----:B------:R4:W-:Y:S02]  /*28aa0*/  @!P3 STG.E.U8 desc[UR14][R122.64+0x88], R7 ;  /* 0x000088077a00b986 */ /* 0x0009e4000c10110e */
[----:B----4-:R-:W-:-:S05]  /*28ab0*/  FMUL R7, R124, UR20 ;  /* 0x000000147c077c20 */ /* 0x010fca0008400000 */
[----:B------:R-:W-:-:S05]  /*28ac0*/  F2FP.SATFINITE.E4M3.F32.PACK_AB_MERGE_C R7, RZ, R7, RZ ;  /* 0x00000007ff07723e */ /* 0x000fca00048070ff */
[----:B------:R2:W-:Y:S01]  /*28ad0*/  @!P0 STG.E.U8 desc[UR14][R114.64+0x89], R7 ;  /* 0x0000890772008986 */ /* 0x0005e2000c10110e */
[----:B------:R-:W-:-:S13]  /*28ae0*/  ISETP.LT.OR P2, PT, R27, 0x19, !P1 ;  /* 0x000000191b00780c */ /* 0x000fda0004f41670 */
[----:B------:R-:W-:-:S04]  /*28af0*/  @!P2 IADD3 R116, P5, P6, R3, UR8, R6 ;  /* 0x000000080374ac10 */ /* 0x000fc8000febe006 */
[----:B------:R-:W-:Y:S02]  /*28b00*/  @!P2 IADD3.X R213, R0, UR7, R29, P5, P6 ;  /* 0x0000000700d5ac10 */ /* 0x000fe4000afec41d */
[----:B------:R-:W-:Y:S01]  /*28b10*/  ISETP.LT.OR P2, PT, R27, 0x1a, !P1 ;  /* 0x0000001a1b00780c */ /* 0x000fe20004f41670 */
[----:B--2---:R-:W-:Y:S02]  /*28b20*/  FMUL R7, R121, UR20 ;  /* 0x0000001479077c20 */ /* 0x004fe40008400000 */
[----:B------:R-:W2:Y:S10]  /*28b30*/  LDL.LU R121, [R1+0x394] ;  /* 0x0003940001797983 */ /* 0x000eb40000300800 */
[----:B------:R-:W-:-:S02]  /*28b40*/  @!P2 IADD3 R118, P5, P6, R3, UR8, R6 ;  /* 0x000000080376ac10 */ /* 0x000fc4000febe006 */
[----:B------:R-:W-:Y:S01]  /*28b50*/  LOP3.LUT R5, R5, 0xffefffff, RZ, 0xc0, !PT ;  /* 0xffefffff05057812 */ /* 0x000fe200078ec0ff */
[----:B------:R-:W4:Y:S01]  /*28b60*/  LDL.LU R135, [R1+0x398] ;  /* 0x0003980001877983 */ /* 0x000f220000300800 */
[----:B------:R-:W-:Y:S02]  /*28b70*/  @!P2 IADD3.X R215, R0, UR7, R29, P5, P6 ;  /* 0x0000000700d7ac10 */ /* 0x000fe4000afec41d */
[----:B------:R-:W-:Y:S01]  /*28b80*/  ISETP.LT.OR P2, PT, R27, 0x21, !P1 ;  /* 0x000000211b00780c */ /* 0x000fe20004f41670 */
[----:B------:R-:W4:-:S12]  /*28b90*/  LDL.LU R137, [R1+0x39c] ;  /* 0x00039c0001897983 */ /* 0x000f180000300800 */
[----:B------:R-:W-:-:S04]  /*28ba0*/  @!P2 IADD3 R212, P5, P6, R3, UR8, R6 ;  /* 0x0000000803d4ac10 */ /* 0x000fc8000febe006 */
[----:B------:R-:W-:Y:S02]  /*28bb0*/  @!P2 IADD3.X R217, R0, UR7, R29, P5, P6 ;  /* 0x0000000700d9ac10 */ /* 0x000fe4000afec41d */
[----:B------:R-:W-:-:S13]  /*28bc0*/  ISETP.LT.OR P2, PT, R27, 0x22, !P1 ;  /* 0x000000221b00780c */ /* 0x000fda0004f41670 */
[----:B------:R-:W-:-:S04]  /*28bd0*/  @!P2 IADD3 R219, P5, P6, R3, UR8, R6 ;  /* 0x0000000803dbac10 */ /* 0x000fc8000febe006 */
[----:B------:R-:W-:Y:S02]  /*28be0*/  @!P2 IADD3.X R220, R0, UR7, R29, P5, P6 ;  /* 0x0000000700dcac10 */ /* 0x000fe4000afec41d */
[----:B------:R-:W-:-:S13]  /*28bf0*/  LOP3.LUT P2, RZ, R9, 0x4000, RZ, 0xc0, !PT ;  /* 0x0000400009ff7812 */ /* 0x000fda000784c0ff */
[----:B------:R-:W-:Y:S02]  /*28c00*/  @P2 LOP3.LUT R5, R5, 0x100000, RZ, 0xfc, !PT ;  /* 0x0010000005052812 */ /* 0x000fe400078efcff */
[----:B------:R-:W-:-:S13]  /*28c10*/  LOP3.LUT P2, RZ, R8, 0x80, RZ, 0xc0, !PT ;  /* 0x0000008008ff7812 */ /* 0x000fda000784c0ff */
[----:B------:R-:W0:Y:S01]  /*28c20*/  @!P2 LDC.64 R10, c[0x0][0x5c0] ;  /* 0x00017000ff0aab82 */ /* 0x000e220000000a00 */
[----:B------:R-:W-:Y:S02]  /*28c30*/  LOP3.LUT P4, RZ, R8, 0x100, RZ, 0xc0, !PT ;  /* 0x0000010008ff7812 */ /* 0x000fe4000788c0ff */
[----:B------:R-:W-:Y:S02]  /*28c40*/  F2FP.SATFINITE.E4M3.F32.PACK_AB_MERGE_C R7, RZ, R7, RZ ;  /* 0x00000007ff07723e */ /* 0x000fe400048070ff */
[----:B------:R-:W-:Y:S02]  /*28c50*/  ISETP.LT.OR P3, PT, R27, 0x29, !P1 ;  /* 0x000000291b00780c */ /* 0x000fe40004f61670 */
[----:B0-----:R-:W-:-:S05]  /*28c60*/  @!P2 IADD3 R10, P0, R85, R10, RZ ;  /* 0x0000000a550aa210 */ /* 0x001fca0007f1e0ff */
[----:B------:R-:W-:-:S05]  /*28c70*/  @!P2 IMAD.X R11, R88, 0x1, R11, P0 ;  /* 0x00000001580ba824 */ /* 0x000fca00000e060b */
[----:B------:R0:W-:Y:S01]  /*28c80*/  @!P2 STG.E.U8 desc[UR14][R10.64+0x88], R7 ;  /* 0x000088070a00a986 */ /* 0x0001e2000c10110e */
[----:B------:R-:W-:Y:S02]  /*28c90*/  ISETP.LT.OR P2, PT, R27, 0x2a, !P1 ;  /* 0x0000002a1b00780c */ /* 0x000fe40004f41670 */
[----:B------:R-:W-:Y:S01]  /*28ca0*/  @!P3 IADD3 R214, P5, P6, R3, UR8, R6 ;  /* 0x0000000803d6bc10 */ /* 0x000fe2000febe006 */
[----:B0-----:R-:W0:Y:S03]  /*28cb0*/  @!P4 LDC.64 R10, c[0x0][0x5c0] ;  /* 0x00017000ff0acb82 */ /* 0x001e260000000a00 */
[----:B------:R-:W-:-:S07]  /*28cc0*/  @!P3 IADD3.X R218, R0, UR7, R29, P5, P6 ;  /* 0x0000000700dabc10 */ /* 0x000fce000afec41d */
[----:B------:R-:W-:-:S04]  /*28cd0*/  @!P2 IADD3 R124, P5, P6, R3, UR8, R6 ;  /* 0x00000008037cac10 */ /* 0x000fc8000febe006 */
[----:B------:R-:W-:Y:S02]  /*28ce0*/  @!P2 IADD3.X R127, R0, UR7, R29, P5, P6 ;  /* 0x00000007007fac10 */ /* 0x000fe4000afec41d */
[----:B------:R-:W-:Y:S01]  /*28cf0*/  ISETP.LT.OR P2, PT, R27, 0x31, !P1 ;  /* 0x000000311b00780c */ /* 0x000fe20004f41670 */
[----:B---3--:R-:W-:-:S05]  /*28d00*/  FMUL R7, R125, UR20 ;  /* 0x000000147d077c20 */ /* 0x008fca0008400000 */
[----:B------:R-:W-:Y:S02]  /*28d10*/  F2FP.SATFINITE.E4M3.F32.PACK_AB_MERGE_C R7, RZ, R7, RZ ;  /* 0x00000007ff07723e */ /* 0x000fe400048070ff */
[----:B0-----:R-:W-:-:S05]  /*28d20*/  @!P4 IADD3 R10, P5, R82, R10, RZ ;  /* 0x0000000a520ac210 */ /* 0x001fca0007fbe0ff */
[----:B------:R-:W-:Y:S01]  /*28d30*/  @!P4 IMAD.X R11, R86, 0x1, R11, P5 ;  /* 0x00000001560bc824 */ /* 0x000fe200028e060b */
[----:B------:R-:W-:-:S04]  /*28d40*/  @!P2 IADD3 R123, P5, P6, R3, UR8, R6 ;  /* 0x00000008037bac10 */ /* 0x000fc8000febe006 */
[----:B------:R-:W-:Y:S02]  /*28d50*/  @!P2 IADD3.X R126, R0, UR7, R29, P5, P6 ;  /* 0x00000007007eac10 */ /* 0x000fe4000afec41d */
[----:B------:R-:W-:Y:S01]  /*28d60*/  LOP3.LUT P2, RZ, R5, 0x100000, RZ, 0xc0, !PT ;  /* 0x0010000005ff7812 */ /* 0x000fe2000784c0ff */
[----:B------:R0:W-:Y:S01]  /*28d70*/  @!P4 STG.E.U8 desc[UR14][R10.64+0x89], R7 ;  /* 0x000089070a00c986 */ /* 0x0001e2000c10110e */
[----:B------:R-:W-:Y:S01]  /*28d80*/  LOP3.LUT P0, RZ, R8, 0x100000, RZ, 0xc0, !PT ;  /* 0x0010000008ff7812 */ /* 0x000fe2000780c0ff */
[----:B0-----:R-:W-:-:S05]  /*28d90*/  FMUL R7, R129, UR20 ;  /* 0x0000001481077c20 */ /* 0x001fca0008400000 */
[----:B------:R-:W-:-:S05]  /*28da0*/  F2FP.SATFINITE.E4M3.F32.PACK_AB_MERGE_C R7, RZ, R7, RZ ;  /* 0x00000007ff07723e */ /* 0x000fca00048070ff */
[----:B------:R0:W-:Y:S02]  /*28db0*/  @!P2 STG.E.U8 desc[UR14][R130.64+0x90], R7 ;  /* 0x000090078200a986 */ /* 0x0001e4000c10110e */
[----:B0-----:R-:W-:-:S05]  /*28dc0*/  FMUL R7, R136, UR20 ;  /* 0x0000001488077c20 */ /* 0x001fca0008400000 */
[----:B------:R-:W-:-:S05]  /*28dd0*/  F2FP.SATFINITE.E4M3.F32.PACK_AB_MERGE_C R7, RZ, R7, RZ ;  /* 0x00000007ff07723e */ /* 0x000fca00048070ff */
[----:B------:R2:W-:Y:S02]  /*28de0*/  @!P0 STG.E.U8 desc[UR14][R132.64+0x91], R7 ;  /* 0x0000910784008986 */ /* 0x0005e4000c10110e */
[----:B--2---:R-:W-:Y:S02]  /*28df0*/  FMUL R7, R121, UR20 ;  /* 0x0000001479077c20 */ /* 0x004fe40008400000 */
[----:B------:R-:W2:Y:S04]  /*28e00*/  LDL.LU R121, [R1+0x3a0] ;  /* 0x0003a00001797983 */ /* 0x000ea80000300800 */
[----:B------:R-:W3:Y:S04]  /*28e10*/  LDL.LU R147, [R1+0x3a4] ;  /* 0x0003a40001937983 */ /* 0x000ee80000300800 */
[----:B------:R-:W3:Y:S01]  /*28e20*/  LDL.LU R221, [R1+0x3a8] ;  /* 0x0003a80001dd7983 */ /* 0x000ee20000300800 */
[----:B------:R-:W-:-:S02]  /*28e30*/  LOP3.LUT P3, RZ, R8, 0x200, RZ, 0xc0, !PT ;  /* 0x0000020008ff7812 */ /* 0x000fc4000786c0ff */
[C---:B------:R-:W-:Y:S02]  /*28e40*/  ISETP.LT.OR P4, PT, R27.reuse, 0x32, !P1 ;  /* 0x000000321b00780c */ /* 0x040fe40004f81670 */
[----:B------:R-:W-:-:S09]  /*28e50*/  ISETP.LT.OR P2, PT, R27, 0x39, !P1 ;  /* 0x000000391b00780c */ /* 0x000fd20004f41670 */
[----:B------:R-:W0:Y:S02]  /*28e60*/  @!P3 LDC.64 R10, c[0x0][0x5c0] ;  /* 0x00017000ff0abb82 */ /* 0x000e240000000a00 */
[----:B------:R-:W-:-:S04]  /*28e70*/  @!P4 IADD3 R125, P5, P6, R3, UR8, R6 ;  /* 0x00000008037dcc10 */ /* 0x000fc8000febe006 */
[----:B------:R-:W-:Y:S02]  /*28e80*/  @!P4 IADD3.X R128, R0, UR7, R29, P5, P6 ;  /* 0x000000070080cc10 */ /* 0x000fe4000afec41d */
[----:B------:R-:W-:-:S04]  /*28e90*/  @!P2 IADD3 R129, P5, P6, R3, UR8, R6 ;  /* 0x000000080381ac10 */ /* 0x000fc8000febe006 */
[----:B------:R-:W-:Y:S02]  /*28ea0*/  @!P2 IADD3.X R131, R0, UR7, R29, P5, P6 ;  /* 0x000000070083ac10 */ /* 0x000fe4000afec41d */
[----:B------:R-:W-:Y:S02]  /*28eb0*/  ISETP.LT.OR P2, PT, R27, 0x3a, !P1 ;  /* 0x0000003a1b00780c */ /* 0x000fe40004f41670 */
[----:B------:R-:W-:Y:S02]  /*28ec0*/  LOP3.LUT P4, RZ, R5, 0x80000, RZ, 0xc0, !PT ;  /* 0x0008000005ff7812 */ /* 0x000fe4000788c0ff */
[----:B------:R-:W-:Y:S02]  /*28ed0*/  F2FP.SATFINITE.E4M3.F32.PACK_AB_MERGE_C R7, RZ, R7, RZ ;  /* 0x00000007ff07723e */ /* 0x000fe400048070ff */
[----:B0-----:R-:W-:-:S07]  /*28ee0*/  @!P3 IADD3 R10, P0, R80, R10, RZ ;  /* 0x0000000a500ab210 */ /* 0x001fce0007f1e0ff */
[----:B------:R-:W-:Y:S01]  /*28ef0*/  @!P2 IADD3 R134, P5, P6, R3, UR8, R6 ;  /* 0x000000080386ac10 */ /* 0x000fe2000febe006 */
[----:B------:R-:W-:-:S03]  /*28f00*/  @!P3 IMAD.X R11, R83, 0x1, R11, P0 ;  /* 0x00000001530bb824 */ /* 0x000fc600000e060b */
[----:B------:R-:W-:Y:S02]  /*28f10*/  @!P2 IADD3.X R216, R0, UR7, R29, P5, P6 ;  /* 0x0000000700d8ac10 */ /* 0x000fe4000afec41d */
[C---:B------:R-:W-:Y:S01]  /*28f20*/  ISETP.LT.OR P2, PT, R27.reuse, 0x41, !P1 ;  /* 0x000000411b00780c */ /* 0x040fe20004f41670 */
[----:B------:R0:W-:Y:S01]  /*28f30*/  @!P3 STG.E.U8 desc[UR14][R10.64+0x90], R7 ;  /* 0x000090070a00b986 */ /* 0x0001e2000c10110e */
[----:B------:R-:W-:Y:S01]  /*28f40*/  ISETP.LT.OR P3, PT, R27, 0x42, !P1 ;  /* 0x000000421b00780c */ /* 0x000fe20004f61670 */
[----:B0-----:R-:W0:Y:S10]  /*28f50*/  @!P4 LDC.64 R10, c[0x0][0x5c0] ;  /* 0x00017000ff0acb82 */ /* 0x001e340000000a00 */
[----:B------:R-:W-:-:S04]  /*28f60*/  @!P2 IADD3 R136, P5, P6, R3, UR8, R6 ;  /* 0x000000080388ac10 */ /* 0x000fc8000febe006 */
[----:B------:R-:W-:Y:S02]  /*28f70*/  @!P2 IADD3.X R145, R0, UR7, R29, P5, P6 ;  /* 0x000000070091ac10 */ /* 0x000fe4000afec41d */
[----:B------:R-:W-:-:S04]  /*28f80*/  @!P3 IADD3 R133, P5, P6, R3, UR8, R6 ;  /* 0x000000080385bc10 */ /* 0x000fc8000febe006 */
[----:B------:R-:W-:Y:S02]  /*28f90*/  @!P3 IADD3.X R141, R0, UR7, R29, P5, P6 ;  /* 0x00000007008dbc10 */ /* 0x000fe4000afec41d */
[----:B------:R-:W-:Y:S01]  /*28fa0*/  ISETP.LT.OR P3, PT, R27, 0x49, !P1 ;  /* 0x000000491b00780c */ /* 0x000fe20004f61670 */
[----:B----4-:R-:W-:Y:S01]  /*28fb0*/  FMUL R7, R135, UR20 ;  /* 0x0000001487077c20 */ /* 0x010fe20008400000 */
[----:B0-----:R-:W-:-:S04]  /*28fc0*/  @!P4 IADD3 R10, P5, R87, R10, RZ ;  /* 0x0000000a570ac210 */ /* 0x001fc80007fbe0ff */
[----:B------:R-:W-:Y:S01]  /*28fd0*/  F2FP.SATFINITE.E4M3.F32.PACK_AB_MERGE_C R7, RZ, R7, RZ ;  /* 0x00000007ff07723e */ /* 0x000fe200048070ff */
[----:B------:R-:W-:-:S06]  /*28fe0*/  @!P4 IMAD.X R11, R90, 0x1, R11, P5 ;  /* 0x000000015a0bc824 */ /* 0x000fcc00028e060b */
[----:B------:R-:W-:-:S04]  /*28ff0*/  @!P3 IADD3 R132, P5, P6, R3, UR8, R6 ;  /* 0x000000080384bc10 */ /* 0x000fc8000febe006 */
[----:B------:R-:W-:Y:S02]  /*29000*/  @!P3 IADD3.X R140, R0, UR7, R29, P5, P6 ;  /* 0x00000007008cbc10 */ /* 0x000fe4000afec41d */
[----:B------:R-:W-:Y:S01]  /*29010*/  LOP3.LUT P6, RZ, R9, 0x80000, RZ, 0xc0, !PT ;  /* 0x0008000009ff7812 */ /* 0x000fe200078cc0ff */
[----:B------:R0:W-:Y:S01]  /*29020*/  @!P4 STG.E.U8 desc[UR14][R10.64+0x91], R7 ;  /* 0x000091070a00c986 */ /* 0x0001e2000c10110e */
[----:B------:R-:W-:Y:S01]  /*29030*/  ISETP.LT.OR P3, PT, R27, 0x4a, !P1 ;  /* 0x0000004a1b00780c */ /* 0x000fe20004f61670 */
[----:B0-----:R-:W-:Y:S01]  /*29040*/  FMUL R7, R137, UR20 ;  /* 0x0000001489077c20 */ /* 0x001fe20008400000 */
[----:B------:R-:W-:Y:S01]  /*29050*/  LOP3.LUT P2, RZ, R8, 0x400, RZ, 0xc0, !PT ;  /* 0x0000040008ff7812 */ /* 0x000fe2000784c0ff */
[----:B------:R-:W4:Y:S03]  /*29060*/  LDL.LU R137, [R1+0x3ac] ;  /* 0x0003ac0001897983 */ /* 0x000f260000300800 */
[----:B------:R-:W-:-:S05]  /*29070*/  F2FP.SATFINITE.E4M3.F32.PACK_AB_MERGE_C R7, RZ, R7, RZ ;  /* 0x00000007ff07723e */ /* 0x000fca00048070ff */
[----:B------:R2:W-:Y:S01]  /*29080*/  @!P6 STG.E.U8 desc[UR14][R142.64+0x98], R7 ;  /* 0x000098078e00e986 */ /* 0x0005e2000c10110e */
[----:B------:R-:W-:Y:S02]  /*29090*/  ISETP.LT.OR P6, PT, R27, 0x51, !P1 ;  /* 0x000000511b00780c */ /* 0x000fe40004fc1670 */
[----:B------:R-:W-:Y:S01]  /*290a0*/  @!P3 IADD3 R135, P4, P5, R3, UR8, R6 ;  /* 0x000000080387bc10 */ /* 0x000fe2000fd9e006 */
[----:B------:R-:W0:Y:S03]  /*290b0*/  @!P2 LDC.64 R10, c[0x0][0x5c0] ;  /* 0x00017000ff0aab82 */ /* 0x000e260000000a00 */
[----:B------:R-:W-:-:S07]  /*290c0*/  @!P3 IADD3.X R144, R0, UR7, R29, P4, P5 ;  /* 0x000000070090bc10 */ /* 0x000fce000a7ea41d */
[----:B------:R-:W-:-:S04]  /*290d0*/  @!P6 IADD3 R146, P4, P5, R3, UR8, R6 ;  /* 0x000000080392ec10 */ /* 0x000fc8000fd9e006 */
[----:B------:R-:W-:Y:S02]  /*290e0*/  @!P6 IADD3.X R148, R0, UR7, R29, P4, P5 ;  /* 0x000000070094ec10 */ /* 0x000fe4000a7ea41d */
[----:B------:R-:W-:Y:S02]  /*290f0*/  ISETP.LT.OR P6, PT, R27, 0x52, !P1 ;  /* 0x000000521b00780c */ /* 0x000fe40004fc1670 */
[----:B------:R-:W-:-:S11]  /*29100*/  LOP3.LUT P0, RZ, R8, 0x80000, RZ, 0xc0, !PT ;  /* 0x0008000008ff7812 */ /* 0x000fd6000780c0ff */
[----:B------:R-:W-:-:S04]  /*29110*/  @!P6 IADD3 R150, P4, P5, R3, UR8, R6 ;  /* 0x000000080396ec10 */ /* 0x000fc8000fd9e006 */
[----:B------:R-:W-:Y:S02]  /*29120*/  @!P6 IADD3.X R155, R0, UR7, R29, P4, P5 ;  /* 0x00000007009bec10 */ /* 0x000fe4000a7ea41d */
[----:B0-----:R-:W-:-:S05]  /*29130*/  @!P2 IADD3 R10, P4, R91, R10, RZ ;  /* 0x0000000a5b0aa210 */ /* 0x001fca0007f9e0ff */
[----:B------:R-:W-:Y:S02]  /*29140*/  @!P2 IMAD.X R11, R92, 0x1, R11, P4 ;  /* 0x000000015c0ba824 */ /* 0x000fe400020e060b */
[----:B--2---:R-:W-:Y:S02]  /*29150*/  FMUL R7, R121, UR20 ;  /* 0x0000001479077c20 */ /* 0x004fe40008400000 */
[----:B------:R-:W2:Y:S03]  /*29160*/  LDL.LU R121, [R1+0x3b0] ;  /* 0x0003b00001797983 */ /* 0x000ea60000300800 */
[----:B------:R-:W-:Y:S01]  /*29170*/  F2FP.SATFINITE.E4M3.F32.PACK_AB_MERGE_C R7, RZ, R7, RZ ;  /* 0x00000007ff07723e */ /* 0x000fe200048070ff */
[----:B------:R-:W2:Y:S04]  /*29180*/  LDL.LU R224, [R1+0x3b4] ;  /* 0x0003b40001e07983 */ /* 0x000ea80000300800 */
[----:B------:R3:W-:Y:S02]  /*29190*/  @!P0 STG.E.U8 desc[UR14][R138.64+0x99], R7 ;  /* 0x000099078a008986 */ /* 0x0007e4000c10110e */
[----:B---3--:R-:W-:-:S05]  /*291a0*/  FMUL R7, R147, UR20 ;  /* 0x0000001493077c20 */ /* 0x008fca0008400000 */
[----:B------:R-:W-:-:S05]  /*291b0*/  F2FP.SATFINITE.E4M3.F32.PACK_AB_MERGE_C R7, RZ, R7, RZ ;  /* 0x00000007ff07723e */ /* 0x000fca00048070ff */
[----:B------:R0:W-:Y:S02]  /*291c0*/  @!P2 STG.E.U8 desc[UR14][R10.64+0x98], R7 ;  /* 0x000098070a00a986 */ /* 0x0001e4000c10110e */
[----:B0-----:R-:W-:Y:S02]  /*291d0*/  FMUL R7, R221, UR20 ;  /* 0x00000014dd077c20 */ /* 0x001fe40008400000 */
[----:B------:R-:W3:Y:S01]  /*291e0*/  LDL.LU R221, [R1+0x3b8] ;  /* 0x0003b80001dd7983 */ /* 0x000ee20000300800 */
[----:B------:R-:W-:Y:S02]  /*291f0*/  LOP3.LUT P3, RZ, R5, 0x40000, RZ, 0xc0, !PT ;  /* 0x0004000005ff7812 */ /* 0x000fe4000786c0ff */
[C---:B------:R-:W-:Y:S01]  /*29200*/  ISETP.LT.OR P0, PT, R27.reuse, 0x59, !P1 ;  /* 0x000000591b00780c */ /* 0x040fe20004f01670 */
[----:B------:R-:W3:Y:S01]  /*29210*/  LDL.LU R223, [R1+0x3bc] ;  /* 0x0003bc0001df7983 */ /* 0x000ee20000300800 */
[----:B------:R-:W-:Y:S02]  /*29220*/  ISETP.LT.OR P2, PT, R27, 0x5a, !P1 ;  /* 0x0000005a1b00780c */ /* 0x000fe40004f41670 */
[----:B------:R-:W-:Y:S01]  /*29230*/  F2FP.SATFINITE.E4M3.F32.PACK_AB_MERGE_C R7, RZ, R7, RZ ;  /* 0x00000007ff07723e */ /* 0x000fe200048070ff */
[----:B------:R-:W3:Y:S06]  /*29240*/  LDL.LU R222, [R1+0x3c0] ;  /* 0x0003c00001de7983 */ /* 0x000eec0000300800 */
[----:B------:R-:W0:Y:S02]  /*29250*/  @!P3 LDC.64 R10, c[0x0][0x5c0] ;  /* 0x00017000ff0abb82 */ /* 0x000e240000000a00 */
[----:B------:R-:W-:-:S04]  /*29260*/  @!P0 IADD3 R151, P5, P6, R3, UR8, R6 ;  /* 0x0000000803978c10 */ /* 0x000fc8000febe006 */
[----:B------:R-:W-:Y:S02]  /*29270*/  @!P0 IADD3.X R154, R0, UR7, R29, P5, P6 ;  /* 0x00000007009a8c10 */ /* 0x000fe4000afec41d */
[----:B------:R-:W-:-:S04]  /*29280*/  @!P2 IADD3 R149, P4, P5, R3, UR8, R6 ;  /* 0x000000080395ac10 */ /* 0x000fc8000fd9e006 */
[----:B------:R-:W-:Y:S02]  /*29290*/  @!P2 IADD3.X R153, R0, UR7, R29, P4, P5 ;  /* 0x000000070099ac10 */ /* 0x000fe4000a7ea41d */
[----:B------:R-:W-:Y:S02]  /*292a0*/  ISETP.LT.OR P2, PT, R27, 0x61, !P1 ;  /* 0x000000611b00780c */ /* 0x000fe40004f41670 */
[----:B0-----:R-:W-:-:S05]  /*292b0*/  @!P3 IADD3 R10, P4, R93, R10, RZ ;  /* 0x0000000a5d0ab210 */ /* 0x001fca0007f9e0ff */
[----:B------:R-:W-:-:S06]  /*292c0*/  @!P3 IMAD.X R11, R97, 0x1, R11, P4 ;  /* 0x00000001610bb824 */ /* 0x000fcc00020e060b */
[----:B------:R-:W-:-:S04]  /*292d0*/  @!P2 IADD3 R147, P4, P5, R3, UR8, R6 ;  /* 0x000000080393ac10 */ /* 0x000fc8000fd9e006 */
[----:B------:R-:W-:Y:S02]  /*292e0*/  @!P2 IADD3.X R152, R0, UR7, R29, P4, P5 ;  /* 0x000000070098ac10 */ /* 0x000fe4000a7ea41d */
[----:B------:R-:W-:Y:S01]  /*292f0*/  ISETP.LT.OR P5, PT, R27, 0x62, !P1 ;  /* 0x000000621b00780c */ /* 0x000fe20004fa1670 */
[----:B------:R0:W-:Y:S01]  /*29300*/  @!P3 STG.E.U8 desc[UR14][R10.64+0x99], R7 ;  /* 0x000099070a00b986 */ /* 0x0001e2000c10110e */
[----:B------:R-:W-:-:S11]  /*29310*/  LOP3.LUT P2, RZ, R5, 0x20000, RZ, 0xc0, !PT ;  /* 0x0002000005ff7812 */ /* 0x000fd6000784c0ff */
[----:B------:R-:W-:Y:S02]  /*29320*/  @!P5 IADD3 R143, P3, P4, R3, UR8, R6 ;  /* 0x00000008038fdc10 */ /* 0x000fe4000fc7e006 */
[----:B------:R-:W-:Y:S01]  /*29330*/  LOP3.LUT P6, RZ, R9, 0x800000, RZ, 0xc0, !PT ;  /* 0x0080000009ff7812 */ /* 0x000fe200078cc0ff */
[----:B0-----:R-:W0:Y:S01]  /*29340*/  @!P2 LDC.64 R10, c[0x0][0x5c0] ;  /* 0x00017000ff0aab82 */ /* 0x001e220000000a00 */
[----:B------:R-:W-:Y:S02]  /*29350*/  @!P5 IADD3.X R142, R0, UR7, R29, P3, P4 ;  /* 0x00000007008edc10 */ /* 0x000fe40009fe841d */
[----:B------:R-:W-:Y:S01]  /*29360*/  ISETP.LT.OR P5, PT, R27, 0x69, !P1 ;  /* 0x000000691b00780c */ /* 0x000fe20004fa1670 */
[----:B----4-:R-:W-:-:S12]  /*29370*/  FMUL R7, R137, UR20 ;  /* 0x0000001489077c20 */ /* 0x010fd80008400000 */
[--C-:B------:R-:W-:Y:S02]  /*29380*/  @!P5 IADD3 R139, P3, P4, R3, UR8, R6.reuse ;  /* 0x00000008038bdc10 */ /* 0x100fe4000fc7e006 */
[----:B------:R-:W-:Y:S02]  /*29390*/  F2FP.SATFINITE.E4M3.F32.PACK_AB_MERGE_C R7, RZ, R7, RZ ;  /* 0x00000007ff07723e */ /* 0x000fe400048070ff */
[----:B------:R-:W-:Y:S02]  /*293a0*/  @!P5 IADD3.X R138, R0, UR7, R29, P3, P4 ;  /* 0x00000007008adc10 */ /* 0x000fe40009fe841d */
[----:B------:R-:W-:Y:S02]  /*293b0*/  ISETP.LT.OR P5, PT, R27, 0x6a, !P1 ;  /* 0x0000006a1b00780c */ /* 0x000fe40004fa1670 */
[----:B------:R-:W-:Y:S01]  /*293c0*/  LOP3.LUT P0, RZ, R9, 0x2000000, RZ, 0xc0, !PT ;  /* 0x0200000009ff7812 */ /* 0x000fe2000780c0ff */
[----:B------:R2:W-:Y:S10]  /*293d0*/  @!P6 STG.E.U8 desc[UR14][R162.64+0xa0], R7 ;  /* 0x0000a007a200e986 */ /* 0x0005f4000c10110e */
[----:B------:R-:W-:-:S04]  /*293e0*/  @!P5 IADD3 R137, P3, P4, R3, UR8, R6 ;  /* 0x000000080389dc10 */ /* 0x000fc8000fc7e006 */
[----:B------:R-:W-:Y:S02]  /*293f0*/  @!P5 IADD3.X R130, R0, UR7, R29, P3, P4 ;  /* 0x000000070082dc10 */ /* 0x000fe40009fe841d */
[----:B0-----:R-:W-:-:S05]  /*29400*/  @!P2 IADD3 R10, P3, R79, R10, RZ ;  /* 0x0000000a4f0aa210 */ /* 0x001fca0007f7e0ff */
[----:B------:R-:W-:Y:S02]  /*29410*/  @!P2 IMAD.X R11, R96, 0x1, R11, P3 ;  /* 0x00000001600ba824 */ /* 0x000fe400018e060b */
[----:B--2---:R-:W-:-:S05]  /*29420*/  FMUL R7, R121, UR20 ;  /* 0x0000001479077c20 */ /* 0x004fca0008400000 */
[----:B------:R-:W-:-:S05]  /*29430*/  F2FP.SATFINITE.E4M3.F32.PACK_AB_MERGE_C R7, RZ, R7, RZ ;  /* 0x00000007ff07723e */ /* 0x000fca00048070ff */
[----:B------:R0:W-:Y:S02]  /*29440*/  @!P0 STG.E.U8 desc[UR14][R164.64+0xa1], R7 ;  /* 0x0000a107a4008986 */ /* 0x0001e4000c10110e */
[----:B0-----:R-:W-:-:S05]  /*29450*/  FMUL R7, R224, UR20 ;  /* 0x00000014e0077c20 */ /* 0x001fca0008400000 */
[----:B------:R-:W-:-:S05]  /*29460*/  F2FP.SATFINITE.E4M3.F32.PACK_AB_MERGE_C R7, RZ, R7, RZ ;  /* 0x00000007ff07723e */ /* 0x000fca00048070ff */
[----:B------:R3:W-:Y:S02]  /*29470*/  @!P2 STG.E.U8 desc[UR14][R10.64+0xa0], R7 ;  /* 0x0000a0070a00a986 */ /* 0x0007e4000c10110e */
[----:B---3--:R-:W-:Y:S02]  /*29480*/  FMUL R7, R221, UR20 ;  /* 0x00000014dd077c20 */ /* 0x008fe40008400000 */
[----:B------:R-:W2:Y:S01]  /*29490*/  LDL.LU R221, [R1+0x3c4] ;  /* 0x0003c40001dd7983 */ /* 0x000ea20000300800 */
[----:B------:R-:W-:-:S03]  /*294a0*/  ISETP.LT.OR P0, PT, R27, 0x71, !P1 ;  /* 0x000000711b00780c */ /* 0x000fc60004f01670 */
[----:B------:R-:W3:Y:S10]  /*294b0*/  LDL.LU R224, [R1+0x3c8] ;  /* 0x0003c80001e07983 */ /* 0x000ef40000300800 */
[----:B------:R-:W-:-:S04]  /*294c0*/  @!P0 IADD3 R122, P4, P5, R3, UR8, R6 ;  /* 0x00000008037a8c10 */ /* 0x000fc8000fd9e006 */
[----:B------:R-:W-:Y:S02]  /*294d0*/  @!P0 IADD3.X R121, R0, UR7, R29, P4, P5 ;  /* 0x0000000700798c10 */ /* 0x000fe4000a7ea41d */
[C---:B------:R-:W-:Y:S02]  /*294e0*/  LOP3.LUT P4, RZ, R8.reuse, 0x800, RZ, 0xc0, !PT ;  /* 0x0000080008ff7812 */ /* 0x040fe4000788c0ff */
[C---:B------:R-:W-:Y:S02]  /*294f0*/  LOP3.LUT P5, RZ, R9.reuse, 0x40000000, RZ, 0xc0, !PT ;  /* 0x4000000009ff7812 */ /* 0x040fe400078ac0ff */
[----:B------:R-:W-:Y:S02]  /*29500*/  LOP3.LUT P0, RZ, R9, 0x10000000, RZ, 0xc0, !PT ;  /* 0x1000000009ff7812 */ /* 0x000fe4000780c0ff */
[----:B------:R-:W-:Y:S02]  /*29510*/  LOP3.LUT P6, RZ, R8, 0x20000000, RZ, 0xc0, !PT ;  /* 0x2000000008ff7812 */ /* 0x000fe400078cc0ff */
[----:B------:R-:W-:-:S05]  /*29520*/  LOP3.LUT R5, R5, 0xfffeffff, RZ, 0xc0, !PT ;  /* 0xfffeffff05057812 */ /* 0x000fca00078ec0ff */
[----:B------:R-:W0:Y:S02]  /*29530*/  @!P4 LDC.64 R8, c[0x0][0x5c0] ;  /* 0x00017000ff08cb82 */ /* 0x000e240000000a00 */
[----:B------:R-:W-:Y:S02]  /*29540*/  @P5 LOP3.LUT R5, R5, 0x10000, RZ, 0xfc, !PT ;  /* 0x0001000005055812 */ /* 0x000fe400078efcff */
[----:B------:R-:W-:Y:S02]  /*29550*/  ISETP.LT.OR P5, PT, R27, 0x72, !P1 ;  /* 0x000000721b00780c */ /* 0x000fe40004fa1670 */
[----:B------:R-:W-:-:S11]  /*29560*/  F2FP.SATFINITE.E4M3.F32.PACK_AB_MERGE_C R7, RZ, R7, RZ ;  /* 0x00000007ff07723e */ /* 0x000fd600048070ff */
[----:B------:R-:W-:-:S04]  /*29570*/  @!P5 IADD3 R115, P2, P3, R3, UR8, R6 ;  /* 0x000000080373dc10 */ /* 0x000fc8000fb5e006 */
[----:B------:R-:W-:Y:S02]  /*29580*/  @!P5 IADD3.X R114, R0, UR7, R29, P2, P3 ;  /* 0x000000070072dc10 */ /* 0x000fe400097e641d */
[----:B0-----:R-:W-:-:S05]  /*29590*/  @!P4 IADD3 R8, P2, R78, R8, RZ ;  /* 0x000000084e08c210 */ /* 0x001fca0007f5e0ff */
[----:B------:R-:W-:-:S05]  /*295a0*/  @!P4 IMAD.X R9, R94, 0x1, R9, P2 ;  /* 0x000000015e09c824 */ /* 0x000fca00010e0609 */
[----:B------:R0:W-:Y:S02]  /*295b0*/  @!P4 STG.E.U8 desc[UR14][R8.64+0xa1], R7 ;  /* 0x0000a1070800c986 */ /* 0x0001e4000c10110e */
[----:B0-----:R-:W-:Y:S01]  /*295c0*/  FMUL R7, R223, UR20 ;  /* 0x00000014df077c20 */ /* 0x001fe20008400000 */
[----:B------:R-:W-:Y:S01]  /*295d0*/  ISETP.LT.OR P5, PT, R27, 0x79, !P1 ;  /* 0x000000791b00780c */ /* 0x000fe20004fa1670 */
[----:B------:R-:W4:Y:S01]  /*295e0*/  LDL.LU R223, [R1+0x3cc] ;  /* 0x0003cc0001df7983 */ /* 0x000f220000300800 */
[----:B------:R-:W0:Y:S11]  /*295f0*/  @!P6 LDC.64 R8, c[0x0][0x5c0] ;  /* 0x00017000ff08eb82 */ /* 0x000e360000000a00 */
[----:B------:R-:W-:-:S04]  /*29600*/  @!P5 IADD3 R112, P2, P3, R3, UR8, R6 ;  /* 0x000000080370dc10 */ /* 0x000fc8000fb5e006 */
[----:B------:R-:W-:Y:S02]  /*29610*/  @!P5 IADD3.X R104, R0, UR7, R29, P2, P3 ;  /* 0x000000070068dc10 */ /* 0x000fe400097e641d */
[----:B------:R-:W-:Y:S02]  /*29620*/  LOP3.LUT P5, RZ, R5, 0x10000, RZ, 0xc0, !PT ;  /* 0x0001000005ff7812 */ /* 0x000fe400078ac0ff */
[----:B------:R-:W-:-:S11]  /*29630*/  F2FP.SATFINITE.E4M3.F32.PACK_AB_MERGE_C R7, RZ, R7, RZ ;  /* 0x00000007ff07723e */ /* 0x000fd600048070ff */
[----:B------:R1:W-:Y:S02]  /*29640*/  @!P5 STG.E.U8 desc[UR14][R174.64+0xa8], R7 ;  /* 0x0000a807ae00d986 */ /* 0x0003e4000c10110e */
[----:B-1----:R-:W-:Y:S02]  /*29650*/  FMUL R7, R222, UR20 ;  /* 0x00000014de077c20 */ /* 0x002fe40008400000 */
[----:B------:R-:W4:Y:S03]  /*29660*/  LDL.LU R222, [R1+0x3d0] ;  /* 0x0003d00001de7983 */ /* 0x000f260000300800 */
        /* <DEDUP_REMOVED lines=17> */
[----:B0-----:R-:W-:Y:S02]  /*29780*/  @!P6 IADD3 R8, P2, R15, R8, RZ ;  /* 0x000000080f08e210 */ /* 0x001fe40007f5e0ff */
[C---:B------:R-:W-:Y:S02]  /*29790*/  LOP3.LUT P4, RZ, R5.reuse, 0x2, RZ, 0xc0, !PT ;  /* 0x0000000205ff7812 */ /* 0x040fe4000788c0ff */
[----:B------:R-:W-:Y:S01]  /*297a0*/  LOP3.LUT R5, R5, 0xffff7fff, RZ, 0xc0, !PT ;  /* 0xffff7fff05057812 */ /* 0x000fe200078ec0ff */
[----:B------:R-:W-:Y:S01]  /*297b0*/  @!P6 IMAD.X R9, R28, 0x1, R9, P2 ;  /* 0x000000011c09e824 */ /* 0x000fe200010e0609 */
[----:B------:R-:W-:-:S05]  /*297c0*/  F2FP.SATFINITE.E4M3.F32.PACK_AB_MERGE_C R7, RZ, R7, RZ ;  /* 0x00000007ff07723e */ /* 0x000fca00048070ff */
[----:B------:R-:W-:Y:S02]  /*297d0*/  @P0 LOP3.LUT R5, R5, 0x8000, RZ, 0xfc, !PT ;  /* 0x0000800005050812 */ /* 0x000fe400078efcff */
[----:B------:R-:W-:Y:S01]  /*297e0*/  LOP3.LUT P0, RZ, R12, 0x1, RZ, 0xc0, !PT ;  /* 0x000000010cff7812 */ /* 0x000fe2000780c0ff */
[----:B------:R3:W-:Y:S02]  /*297f0*/  @!P6 STG.E.U8 desc[UR14][R8.64+0xa8], R7 ;  /* 0x0000a8070800e986 */ /* 0x0007e4000c10110e */
[----:B---3--:R-:W-:-:S10]  /*29800*/  FMUL R7, R224, UR20 ;  /* 0x00000014e0077c20 */ /* 0x008fd40008400000 */
[----:B------:R-:W0:Y:S01]  /*29810*/  @!P0 LDC.64 R8, c[0x0][0x5c0] ;  /* 0x00017000ff088b82 */ /* 0x000e220000000a00 */
[----:B------:R-:W3:Y:S01]  /*29820*/  LDL.LU R224, [R1+0x3d8] ;  /* 0x0003d80001e07983 */ /* 0x000ee20000300800 */
[----:B------:R-:W-:Y:S02]  /*29830*/  ISETP.LT.OR P6, PT, R27, 0x8a, !P1 ;  /* 0x0000008a1b00780c */ /* 0x000fe40004fc1670 */
[----:B------:R-:W-:-:S11]  /*29840*/  F2FP.SATFINITE.E4M3.F32.PACK_AB_MERGE_C R7, RZ, R7, RZ ;  /* 0x00000007ff07723e */ /* 0x000fd600048070ff */
[----:B------:R-:W-:-:S04]  /*29850*/  @!P6 IADD3 R88, P2, P3, R3, UR8, R6 ;  /* 0x000000080358ec10 */ /* 0x000fc8000fb5e006 */
[----:B------:R-:W-:Y:S02]  /*29860*/  @!P6 IADD3.X R87, R0, UR7, R29, P2, P3 ;  /* 0x000000070057ec10 */ /* 0x000fe400097e641d */
[----:B0-----:R-:W-:-:S05]  /*29870*/  @!P0 IADD3 R8, P2, R95, R8, RZ ;  /* 0x000000085f088210 */ /* 0x001fca0007f5e0ff */
[----:B------:R-:W-:-:S05]  /*29880*/  @!P0 IMAD.X R9, R98, 0x1, R9, P2 ;  /* 0x0000000162098824 */ /* 0x000fca00010e0609 */
[----:B------:R4:W-:Y:S02]  /*29890*/  @!P0 STG.E.U8 desc[UR14][R8.64+0xa9], R7 ;  /* 0x0000a90708008986 */ /* 0x0009e4000c10110e */
[----:B----4-:R-:W-:Y:S02]  /*298a0*/  FMUL R7, R223, UR20 ;  /* 0x00000014df077c20 */ /* 0x010fe40008400000 */
[----:B------:R-:W4:Y:S03]  /*298b0*/  LDL.LU R223, [R1+0x3dc] ;  /* 0x0003dc0001df7983 */ /* 0x000f260000300800 */
[----:B------:R-:W-:-:S05]  /*298c0*/  F2FP.SATFINITE.E4M3.F32.PACK_AB_MERGE_C R7, RZ, R7, RZ ;  /* 0x00000007ff07723e */ /* 0x000fca00048070ff */
[----:B------:R0:W-:Y:S02]  /*298d0*/  @!P4 STG.E.U8 desc[UR14][R184.64+0xb0], R7 ;  /* 0x0000b007b800c986 */ /* 0x0001e4000c10110e */
[----:B0-----:R-:W-:Y:S02]  /*298e0*/  FMUL R7, R222, UR20 ;  /* 0x00000014de077c20 */ /* 0x001fe40008400000 */
[----:B------:R-:W4:Y:S01]  /*298f0*/  LDL.LU R222, [R1+0x3e0] ;  /* 0x0003e00001de7983 */ /* 0x000f220000300800 */
[----:B------:R-:W-:-:S13]  /*29900*/  ISETP.LT.OR P6, PT, R27, 0x91, !P1 ;  /* 0x000000911b00780c */ /* 0x000fda0004fc1670 */
[----:B------:R-:W-:-:S04]  /*29910*/  @!P6 IADD3 R86, P2, P3, R3, UR8, R6 ;  /* 0x000000080356ec10 */ /* 0x000fc8000fb5e006 */
[----:B------:R-:W-:Y:S02]  /*29920*/  @!P6 IADD3.X R85, R0, UR7, R29, P2, P3 ;  /* 0x000000070055ec10 */ /* 0x000fe400097e641d */
[----:B------:R-:W-:Y:S02]  /*29930*/  LOP3.LUT P6, RZ, R12, 0x1000, RZ, 0xc0, !PT ;  /* 0x000010000cff7812 */ /* 0x000fe400078cc0ff */
[----:B------:R-:W-:Y:S01]  /*29940*/  LOP3.LUT R5, R5, 0xffffbfff, RZ, 0xc0, !PT ;  /* 0xffffbfff05057812 */ /* 0x000fe200078ec0ff */
[----:B--2---:R-:W-:Y:S02]  /*29950*/  FMUL R10, R221, UR20 ;  /* 0x00000014dd0a7c20 */ /* 0x004fe40008400000 */
[----:B------:R-:W2:Y:S08]  /*29960*/  LDL.LU R221, [R1+0x3e4] ;  /* 0x0003e40001dd7983 */ /* 0x000eb00000300800 */
[----:B------:R-:W-:-:S02]  /*29970*/  @P6 LOP3.LUT R5, R5, 0x4000, RZ, 0xfc, !PT ;  /* 0x0000400005056812 */ /* 0x000fc400078efcff */
[C---:B------:R-:W-:Y:S01]  /*29980*/  ISETP.LT.OR P6, PT, R27.reuse, 0x92, !P1 ;  /* 0x000000921b00780c */ /* 0x040fe20004fc1670 */
[----:B------:R-:W2:Y:S01]  /*29990*/  LDL.LU R225, [R1+0x3e8] ;  /* 0x0003e80001e17983 */ /* 0x000ea20000300800 */
[----:B------:R-:W-:Y:S02]  /*299a0*/  ISETP.LT.OR P4, PT, R27, 0x99, !P1 ;  /* 0x000000991b00780c */ /* 0x000fe40004f81670 */
[----:B------:R-:W-:-:S09]  /*299b0*/  LOP3.LUT P5, RZ, R12, 0x80, RZ, 0xc0, !PT ;  /* 0x000000800cff7812 */ /* 0x000fd200078ac0ff */
[----:B------:R-:W-:-:S04]  /*299c0*/  @!P6 IADD3 R84, P2, P3, R3, UR8, R6 ;  /* 0x000000080354ec10 */ /* 0x000fc8000fb5e006 */
[----:B------:R-:W-:Y:S01]  /*299d0*/  @!P6 IADD3.X R83, R0, UR7, R29, P2, P3 ;  /* 0x000000070053ec10 */ /* 0x000fe200097e641d */
[----:B------:R-:W0:Y:S01]  /*299e0*/  @!P5 LDC.64 R8, c[0x0][0x5c0] ;  /* 0x00017000ff08db82 */ /* 0x000e220000000a00 */
[----:B------:R-:W-:-:S04]  /*299f0*/  @!P4 IADD3 R82, P2, P3, R3, UR8, R6 ;  /* 0x000000080352cc10 */ /* 0x000fc8000fb5e006 */
[----:B------:R-:W-:Y:S02]  /*29a00*/  @!P4 IADD3.X R81, R0, UR7, R29, P2, P3 ;  /* 0x000000070051cc10 */ /* 0x000fe400097e641d */
[C---:B------:R-:W-:Y:S02]  /*29a10*/  ISETP.LT.OR P4, PT, R27.reuse, 0x9a, !P1 ;  /* 0x0000009a1b00780c */ /* 0x040fe40004f81670 */
[----:B------:R-:W-:Y:S02]  /*29a20*/  ISETP.LT.OR P6, PT, R27, 0xa1, !P1 ;  /* 0x000000a11b00780c */ /* 0x000fe40004fc1670 */
[----:B------:R-:W-:Y:S02]  /*29a30*/  LOP3.LUT P0, RZ, R5, 0x8000, RZ, 0xc0, !PT ;  /* 0x0000800005ff7812 */ /* 0x000fe4000780c0ff */
[----:B------:R-:W-:-:S07]  /*29a40*/  F2FP.SATFINITE.E4M3.F32.PACK_AB_MERGE_C R7, RZ, R7, RZ ;  /* 0x00000007ff07723e */ /* 0x000fce00048070ff */
[----:B------:R-:W-:-:S04]  /*29a50*/  @!P4 IADD3 R80, P2, P3, R3, UR8, R6 ;  /* 0x000000080350cc10 */ /* 0x000fc8000fb5e006 */
[C-C-:B------:R-:W-:Y:S02]  /*29a60*/  @!P4 IADD3.X R79, R0.reuse, UR7, R29.reuse, P2, P3 ;  /* 0x00000007004fcc10 */ /* 0x140fe400097e641d */
[----:B------:R-:W-:Y:S01]  /*29a70*/  @!P6 IADD3 R78, P3, P4, R3, UR8, R6 ;  /* 0x00000008034eec10 */ /* 0x000fe2000fc7e006 */
[----:B------:R1:W-:Y:S01]  /*29a80*/  @!P0 STG.E.U8 desc[UR14][R186.64+0xb1], R7 ;  /* 0x0000b107ba008986 */ /* 0x0003e2000c10110e */
[----:B0-----:R-:W-:Y:S02]  /*29a90*/  @!P5 IADD3 R8, P2, R99, R8, RZ ;  /* 0x000000086308d210 */ /* 0x001fe40007f5e0ff */
[----:B------:R-:W-:Y:S02]  /*29aa0*/  F2FP.SATFINITE.E4M3.F32.PACK_AB_MERGE_C R10, RZ, R10, RZ ;  /* 0x0000000aff0a723e */ /* 0x000fe400048070ff */
[----:B-1----:R-:W-:Y:S02]  /*29ab0*/  @!P6 IADD3.X R7, R0, UR7, R29, P3, P4 ;  /* 0x000000070007ec10 */ /* 0x002fe40009fe841d */
[----:B------:R-:W-:Y:S01]  /*29ac0*/  LOP3.LUT P6, RZ, R5, 0x4000, RZ, 0xc0, !PT ;  /* 0x0000400005ff7812 */ /* 0x000fe200078cc0ff */
[----:B---3--:R-:W-:-:S02]  /*29ad0*/  FMUL R15, R224, UR20 ;  /* 0x00000014e00f7c20 */ /* 0x008fc40008400000 */
[----:B------:R-:W3:Y:S01]  /*29ae0*/  LDL.LU R224, [R1+0x3ec] ;  /* 0x0003ec0001e07983 */ /* 0x000ee20000300800 */
[----:B------:R-:W-:-:S05]  /*29af0*/  @!P5 IMAD.X R9, R100, 0x1, R9, P2 ;  /* 0x000000016409d824 */ /* 0x000fca00010e0609 */
[----:B------:R0:W-:Y:S01]  /*29b00*/  @!P5 STG.E.U8 desc[UR14][R8.64+0xb0], R10 ;  /* 0x0000b00a0800d986 */ /* 0x0001e2000c10110e */
[----:B------:R-:W-:-:S03]  /*29b10*/  ISETP.LT.OR P4, PT, R27, 0xa2, !P1 ;  /* 0x000000a21b00780c */ /* 0x000fc60004f81670 */
[----:B0-----:R-:W0:Y:S10]  /*29b20*/  @!P6 LDC.64 R8, c[0x0][0x5c0] ;  /* 0x00017000ff08eb82 */ /* 0x001e340000000a00 */
[----:B------:R-:W-:-:S04]  /*29b30*/  @!P4 IADD3 R10, P2, P3, R3, UR8, R6 ;  /* 0x00000008030acc10 */ /* 0x000fc8000fb5e006 */
[----:B------:R-:W-:Y:S02]  /*29b40*/  @!P4 IADD3.X R11, R0, UR7, R29, P2, P3 ;  /* 0x00000007000bcc10 */ /* 0x000fe400097e641d */
[----:B------:R-:W-:Y:S02]  /*29b50*/  F2FP.SATFINITE.E4M3.F32.PACK_AB_MERGE_C R15, RZ, R15, RZ ;  /* 0x0000000fff0f723e */ /* 0x000fe400048070ff */
[----:B0-----:R-:W-:-:S05]  /*29b60*/  @!P6 IADD3 R8, P2, R101, R8, RZ ;  /* 0x000000086508e210 */ /* 0x001fca0007f5e0ff */
[----:B------:R-:W-:-:S05]  /*29b70*/  @!P6 IMAD.X R9, R102, 0x1, R9, P2 ;  /* 0x000000016609e824 */ /* 0x000fca00010e0609 */
[----:B------:R4:W-:Y:S02]  /*29b80*/  @!P6 STG.E.U8 desc[UR14][R8.64+0xb1], R15 ;  /* 0x0000b10f0800e986 */ /* 0x0009e4000c10110e */
[----:B----4-:R-:W-:Y:S02]  /*29b90*/  FMUL R8, R223, UR20 ;  /* 0x00000014df087c20 */ /* 0x010fe40008400000 */
[----:B------:R-:W4:Y:S01]  /*29ba0*/  LDL.LU R223, [R1+0x3f0] ;  /* 0x0003f00001df7983 */ /* 0x000f220000300800 */
[----:B------:R-:W-:Y:S02]  /*29bb0*/  LOP3.LUT P0, RZ, R5, 0x80, RZ, 0xc0, !PT ;  /* 0x0000008005ff7812 */ /* 0x000fe4000780c0ff */
[----:B------:R-:W-:-:S11]  /*29bc0*/  F2FP.SATFINITE.E4M3.F32.PACK_AB_MERGE_C R8, RZ, R8, RZ ;  /* 0x00000008ff08723e */ /* 0x000fd600048070ff */
[----:B------:R0:W-:Y:S02]  /*29bd0*/  @!P0 STG.E.U8 desc[UR14][R194.64+0xb8], R8 ;  /* 0x0000b808c2008986 */ /* 0x0001e4000c10110e */
[----:B0-----:R-:W-:Y:S02]  /*29be0*/  FMUL R8, R222, UR20 ;  /* 0x00000014de087c20 */ /* 0x001fe40008400000 */
[----:B------:R-:W4:Y:S01]  /*29bf0*/  LDL.LU R222, [R1+0x3f4] ;  /* 0x0003f40001de7983 */ /* 0x000f220000300800 */
[----:B------:R-:W-:-:S13]  /*29c00*/  ISETP.LT.OR P4, PT, R27, 0xa9, !P1 ;  /* 0x000000a91b00780c */ /* 0x000fda0004f81670 */
[----:B------:R-:W-:-:S04]  /*29c10*/  @!P4 IADD3 R13, P2, P3, R3, UR8, R6 ;  /* 0x00000008030dcc10 */ /* 0x000fc8000fb5e006 */
[----:B------:R-:W-:Y:S02]  /*29c20*/  @!P4 IADD3.X R14, R0, UR7, R29, P2, P3 ;  /* 0x00000007000ecc10 */ /* 0x000fe400097e641d */
[----:B------:R-:W-:Y:S02]  /*29c30*/  ISETP.LT.OR P3, PT, R27, 0xaa, !P1 ;  /* 0x000000aa1b00780c */ /* 0x000fe40004f61670 */
[----:B------:R-:W-:-:S11]  /*29c40*/  LOP3.LUT R5, R5, 0xfffff7ff, RZ, 0xc0, !PT ;  /* 0xfffff7ff05057812 */ /* 0x000fd600078ec0ff */
[----:B------:R-:W-:-:S04]  /*29c50*/  @!P3 IADD3 R15, P2, P5, R3, UR8, R6 ;  /* 0x00000008030fbc10 */ /* 0x000fc8000fd5e006 */
[----:B------:R-:W-:Y:S02]  /*29c60*/  @!P3 IADD3.X R26, R0, UR7, R29, P2, P5 ;  /* 0x00000007001abc10 */ /* 0x000fe400097ea41d */
[----:B------:R-:W-:Y:S02]  /*29c70*/  ISETP.LT.OR P2, PT, R27, 0xb1, !P1 ;  /* 0x000000b11b00780c */ /* 0x000fe40004f41670 */
[----:B------:R-:W-:-:S04]  /*29c80*/  @P4 LOP3.LUT R5, R5, 0x800, RZ, 0xfc, !PT ;  /* 0x0000080005054812 */ /* 0x000fc800078efcff */
[----:B------:R-:W-:Y:S01]  /*29c90*/  LOP3.LUT R5, R5, 0xffffefff, RZ, 0xc0, !PT ;  /* 0xffffefff05057812 */ /* 0x000fe200078ec0ff */
[----:B--2---:R-:W-:Y:S02]  /*29ca0*/  FMUL R95, R221, UR20 ;  /* 0x00000014dd5f7c20 */ /* 0x004fe40008400000 */
[----:B------:R-:W2:Y:S04]  /*29cb0*/  LDL.LU R221, [R1+0x3f8] ;  /* 0x0003f80001dd7983 */ /* 0x000ea80000300800 */
[----:B------:R-:W-:Y:S02]  /*29cc0*/  @!P2 IADD3 R77, P5, P6, R3, UR8, R6 ;  /* 0x00000008034dac10 */ /* 0x000fe4000febe006 */
[----:B------:R-:W-:Y:S02]  /*29cd0*/  @P3 LOP3.LUT R5, R5, 0x1000, RZ, 0xfc, !PT ;  /* 0x0000100005053812 */ /* 0x000fe400078efcff */
[----:B------:R-:W-:-:S02]  /*29ce0*/  LOP3.LUT P4, RZ, R12, 0x8000, RZ, 0xc0, !PT ;  /* 0x000080000cff7812 */ /* 0x000fc4000788c0ff */
[----:B------:R-:W-:Y:S02]  /*29cf0*/  LOP3.LUT P3, RZ, R12, 0x4000, RZ, 0xc0, !PT ;  /* 0x000040000cff7812 */ /* 0x000fe4000786c0ff */
[----:B------:R-:W-:Y:S02]  /*29d00*/  @!P2 IADD3.X R12, R0, UR7, R29, P5, P6 ;  /* 0x00000007000cac10 */ /* 0x000fe4000afec41d */
[----:B------:R-:W-:-:S13]  /*29d10*/  ISETP.LT.OR P5, PT, R27, 0xb2, !P1 ;  /* 0x000000b21b00780c */ /* 0x000fda0004fa1670 */
[----:B------:R-:W-:-:S04]  /*29d20*/  @!P5 IADD3 R76, P0, P6, R3, UR8, R6 ;  /* 0x00000008034cdc10 */ /* 0x000fc8000fe1e006 */
[----:B------:R-:W-:Y:S02]  /*29d30*/  @!P5 IADD3.X R28, R0, UR7, R29, P0, P6 ;  /* 0x00000007001cdc10 */ /* 0x000fe400087ec41d */
[----:B------:R-:W-:Y:S02]  /*29d40*/  LOP3.LUT P6, RZ, R5, 0x200, RZ, 0xc0, !PT ;  /* 0x0000020005ff7812 */ /* 0x000fe400078cc0ff */
[----:B------:R-:W-:-:S11]  /*29d50*/  F2FP.SATFINITE.E4M3.F32.PACK_AB_MERGE_C R8, RZ, R8, RZ ;  /* 0x00000008ff08723e */ /* 0x000fd600048070ff */
[----:B------:R0:W-:Y:S02]  /*29d60*/  @!P6 STG.E.U8 desc[UR14][R206.64+0xb9], R8 ;  /* 0x0000b908ce00e986 */ /* 0x0001e4000c10110e */
[----:B0-----:R-:W0:Y:S01]  /*29d70*/  @!P4 LDC.64 R8, c[0x0][0x5c0] ;  /* 0x00017000ff08cb82 */ /* 0x001e220000000a00 */
[----:B------:R-:W-:Y:S02]  /*29d80*/  F2FP.SATFINITE.E4M3.F32.PACK_AB_MERGE_C R95, RZ, R95, RZ ;  /* 0x0000005fff5f723e */ /* 0x000fe400048070ff */
[----:B0-----:R-:W-:-:S05]  /*29d90*/  @!P4 IADD3 R8, P6, R106, R8, RZ ;  /* 0x000000086a08c210 */ /* 0x001fca0007fde0ff */
[----:B------:R-:W-:-:S05]  /*29da0*/  @!P4 IMAD.X R9, R110, 0x1, R9, P6 ;  /* 0x000000016e09c824 */ /* 0x000fca00030e0609 */
[----:B------:R0:W-:Y:S02]  /*29db0*/  @!P4 STG.E.U8 desc[UR14][R8.64+0xb8], R95 ;  /* 0x0000b85f0800c986 */ /* 0x0001e4000c10110e */
[----:B0-----:R-:W0:Y:S01]  /*29dc0*/  @!P3 LDC.64 R8, c[0x0][0x5c0] ;  /* 0x00017000ff08bb82 */ /* 0x001e220000000a00 */
[----:B------:R-:W-:Y:S02]  /*29dd0*/  FMUL R95, R225, UR20 ;  /* 0x00000014e15f7c20 */ /* 0x000fe40008400000 */
[----:B------:R-:W2:Y:S03]  /*29de0*/  LDL.LU R225, [R1+0x3fc] ;  /* 0x0003fc0001e17983 */ /* 0x000ea60000300800 */
[----:B------:R-:W-:Y:S02]  /*29df0*/  F2FP.SATFINITE.E4M3.F32.PACK_AB_MERGE_C R95, RZ, R95, RZ ;  /* 0x0000005fff5f723e */ /* 0x000fe400048070ff */
[----:B0-----:R-:W-:-:S05]  /*29e00*/  @!P3 IADD3 R8, P6, R103, R8, RZ ;  /* 0x000000086708b210 */ /* 0x001fca0007fde0ff */
[----:B------:R-:W-:-:S05]  /*29e10*/  @!P3 IMAD.X R9, R108, 0x1, R9, P6 ;  /* 0x000000016c09b824 */ /* 0x000fca00030e0609 */
[----:B------:R3:W-:Y:S02]  /*29e20*/  @!P3 STG.E.U8 desc[UR14][R8.64+0xb9], R95 ;  /* 0x0000b95f0800b986 */ /* 0x0007e4000c10110e */
[----:B---3--:R-:W-:Y:S02]  /*29e30*/  FMUL R8, R224, UR20 ;  /* 0x00000014e0087c20 */ /* 0x008fe40008400000 */
[----:B------:R-:W3:Y:S01]  /*29e40*/  LDL.LU R224, [R1+0x400] ;  /* 0x0004000001e07983 */ /* 0x000ee20000300800 */
[----:B------:R-:W-:-:S04]  /*29e50*/  LOP3.LUT P0, RZ, R5, 0x2000, RZ, 0xc0, !PT ;  /* 0x0000200005ff7812 */ /* 0x000fc8000780c0ff */
[C---:B------:R-:W-:Y:S02]  /*29e60*/  ISETP.LT.OR P4, PT, R27.reuse, 0x1, !P0 ;  /* 0x000000011b00780c */ /* 0x040fe40004781670 */
[----:B------:R-:W-:Y:S02]  /*29e70*/  F2FP.SATFINITE.E4M3.F32.PACK_AB_MERGE_C R8, RZ, R8, RZ ;  /* 0x00000008ff08723e */ /* 0x000fe400048070ff */
[----:B------:R-:W-:-:S09]  /*29e80*/  ISETP.LT.OR P6, PT, R27, 0x2, !P0 ;  /* 0x000000021b00780c */ /* 0x000fd200047c1670 */
[----:B------:R4:W-:Y:S01]  /*29e90*/  @!P4 STG.E.U8 desc[UR14][R210.64], R8 ;  /* 0x00000008d200c986 */ /* 0x0009e2000c10110e */
[----:B------:R-:W-:Y:S01]  /*29ea0*/  ISETP.LT.OR P4, PT, R27, 0x1, !P1 ;  /* 0x000000011b00780c */ /* 0x000fe20004f81670 */
[----:B----4-:R-:W-:Y:S02]  /*29eb0*/  FMUL R8, R223, UR20 ;  /* 0x00000014df087c20 */ /* 0x010fe40008400000 */
[----:B------:R-:W4:Y:S03]  /*29ec0*/  LDL.LU R223, [R1+0x404] ;  /* 0x0004040001df7983 */ /* 0x000f260000300800 */
[----:B------:R-:W-:-:S05]  /*29ed0*/  F2FP.SATFINITE.E4M3.F32.PACK_AB_MERGE_C R8, RZ, R8, RZ ;  /* 0x00000008ff08723e */ /* 0x000fca00048070ff */
[----:B------:R0:W-:Y:S02]  /*29ee0*/  @!P6 STG.E.U8 desc[UR14][R192.64+0x1], R8 ;  /* 0x00000108c000e986 */ /* 0x0001e4000c10110e */
[----:B0-----:R-:W0:Y:S01]  /*29ef0*/  @!P4 LDC.64 R8, c[0x0][0x5c0] ;  /* 0x00017000ff08cb82 */ /* 0x001e220000000a00 */
[----:B------:R-:W-:Y:S02]  /*29f00*/  FMUL R95, R222, UR20 ;  /* 0x00000014de5f7c20 */ /* 0x000fe40008400000 */
[----:B------:R-:W4:Y:S03]  /*29f10*/  LDL.LU R222, [R1+0x408] ;  /* 0x0004080001de7983 */ /* 0x000f260000300800 */
[----:B------:R-:W-:Y:S02]  /*29f20*/  F2FP.SATFINITE.E4M3.F32.PACK_AB_MERGE_C R95, RZ, R95, RZ ;  /* 0x0000005fff5f723e */ /* 0x000fe400048070ff */
[----:B0-----:R-:W-:-:S05]  /*29f30*/  @!P4 IADD3 R8, P6, R105, R8, RZ ;  /* 0x000000086908c210 */ /* 0x001fca0007fde0ff */
[----:B------:R-:W-:Y:S01]  /*29f40*/  @!P4 IMAD.X R9, R109, 0x1, R9, P6 ;  /* 0x000000016d09c824 */ /* 0x000fe200030e0609 */
[----:B------:R-:W-:-:S13]  /*29f50*/  ISETP.LT.OR P6, PT, R27, 0x1, !P1 ;  /* 0x000000011b00780c */ /* 0x000fda0004fc1670 */
[----:B------:R2:W-:Y:S02]  /*29f60*/  @!P6 STG.E.U8 desc[UR14][R8.64], R95 ;  /* 0x0000005f0800e986 */ /* 0x0005e4000c10110e */
[----:B--2---:R-:W-:Y:S02]  /*29f70*/  FMUL R95, R221, UR20 ;  /* 0x00000014dd5f7c20 */ /* 0x004fe40008400000 */
[----:B------:R-:W2:Y:S01]  /*29f80*/  LDL.LU R221, [R1+0x40c] ;  /* 0x00040c0001dd7983 */ /* 0x000ea20000300800 */
[----:B------:R-:W-:-:S13]  /*29f90*/  ISETP.LT.OR P4, PT, R27, 0x2, !P1 ;  /* 0x000000021b00780c */ /* 0x000fda0004f81670 */
[----:B------:R-:W0:Y:S01]  /*29fa0*/  @!P4 LDC.64 R8, c[0x0][0x5c0] ;  /* 0x00017000ff08cb82 */ /* 0x000e220000000a00 */
[----:B------:R-:W-:Y:S02]  /*29fb0*/  F2FP.SATFINITE.E4M3.F32.PACK_AB_MERGE_C R95, RZ, R95, RZ ;  /* 0x0000005fff5f723e */ /* 0x000fe400048070ff */
[----:B0-----:R-:W-:-:S05]  /*29fc0*/  @!P4 IADD3 R8, P6, R107, R8, RZ ;  /* 0x000000086b08c210 */ /* 0x001fca0007fde0ff */
[----:B------:R-:W-:Y:S01]  /*29fd0*/  @!P4 IMAD.X R9, R111, 0x1, R9, P6 ;  /* 0x000000016f09c824 */ /* 0x000fe200030e0609 */
[C---:B------:R-:W-:Y:S02]  /*29fe0*/  ISETP.LT.OR P6, PT, R27.reuse, 0x2, !P1 ;  /* 0x000000021b00780c */ /* 0x040fe40004fc1670 */
[----:B------:R-:W-:-:S11]  /*29ff0*/  ISETP.LT.OR P4, PT, R27, 0x9, !P0 ;  /* 0x000000091b00780c */ /* 0x000fd60004781670 */
[----:B------:R0:W-:Y:S01]  /*2a000*/  @!P6 STG.E.U8 desc[UR14][R8.64+0x1], R95 ;  /* 0x0000015f0800e986 */ /* 0x0001e2000c10110e */
[----:B------:R-:W-:Y:S01]  /*2a010*/  ISETP.LT.OR P6, PT, R27, 0xa, !P0 ;  /* 0x0000000a1b00780c */ /* 0x000fe200047c1670 */
[----:B0-----:R-:W-:Y:S02]  /*2a020*/  FMUL R8, R225, UR20 ;  /* 0x00000014e1087c20 */ /* 0x001fe40008400000 */
[----:B------:R-:W2:Y:S03]  /*2a030*/  LDL.LU R225, [R1+0x410] ;  /* 0x0004100001e17983 */ /* 0x000ea60000300800 */
[----:B------:R-:W-:-:S05]  /*2a040*/  F2FP.SATFINITE.E4M3.F32.PACK_AB_MERGE_C R8, RZ, R8, RZ ;  /* 0x00000008ff08723e */ /* 0x000fca00048070ff */
[----:B------:R3:W-:Y:S01]  /*2a050*/  @!P4 STG.E.U8 desc[UR14][R202.64+0x8], R8 ;  /* 0x00000808ca00c986 */ /* 0x0007e2000c10110e */
[----:B------:R-:W-:Y:S01]  /*2a060*/  ISETP.LT.OR P4, PT, R27, 0x9, !P1 ;  /* 0x000000091b00780c */ /* 0x000fe20004f81670 */
[----:B---3--:R-:W-:Y:S02]  /*2a070*/  FMUL R8, R224, UR20 ;  /* 0x00000014e0087c20 */ /* 0x008fe40008400000 */
[----:B------:R-:W3:Y:S03]  /*2a080*/  LDL.LU R224, [R1+0x414] ;  /* 0x0004140001e07983 */ /* 0x000ee60000300800 */
[----:B------:R-:W-:-:S05]  /*2a090*/  F2FP.SATFINITE.E4M3.F32.PACK_AB_MERGE_C R8, RZ, R8, RZ ;  /* 0x00000008ff08723e */ /* 0x000fca00048070ff */
[----:B------:R0:W-:Y:S02]  /*2a0a0*/  @!P6 STG.E.U8 desc[UR14][R204.64+0x9], R8 ;  /* 0x00000908cc00e986 */ /* 0x0001e4000c10110e */
[----:B0-----:R-:W0:Y:S01]  /*2a0b0*/  @!P4 LDC.64 R8, c[0x0][0x5c0] ;  /* 0x00017000ff08cb82 */ /* 0x001e220000000a00 */
[----:B----4-:R-:W-:Y:S02]  /*2a0c0*/  FMUL R95, R223, UR20 ;  /* 0x00000014df5f7c20 */ /* 0x010fe40008400000 */
[----:B------:R-:W4:Y:S01]  /*2a0d0*/  LDL.LU R223, [R1+0x418] ;  /* 0x0004180001df7983 */ /* 0x000f220000300800 */
[----:B0-----:R-:W-:-:S05]  /*2a0e0*/  @!P4 IADD3 R8, P6, R113, R8, RZ ;  /* 0x000000087108c210 */ /* 0x001fca0007fde0ff */
[----:B------:R-:W-:Y:S01]  /*2a0f0*/  @!P4 IMAD.X R9, R158, 0x1, R9, P6 ;  /* 0x000000019e09c824 */ /* 0x000fe200030e0609 */
[C---:B------:R-:W-:Y:S02]  /*2a100*/  ISETP.LT.OR P6, PT, R27.reuse, 0x9, !P1 ;  /* 0x000000091b00780c */ /* 0x040fe40004fc1670 */
[----:B------:R-:W-:Y:S02]  /*2a110*/  ISETP.LT.OR P4, PT, R27, 0xa, !P1 ;  /* 0x0000000a1b00780c */ /* 0x000fe40004f81670 */
[----:B------:R-:W-:-:S09]  /*2a120*/  F2FP.SATFINITE.E4M3.F32.PACK_AB_MERGE_C R95, RZ, R95, RZ ;  /* 0x0000005fff5f723e */ /* 0x000fd200048070ff */
        /* <DEDUP_REMOVED lines=11> */
[C---:B------:R-:W-:Y:S02]  /*2a1e0*/  ISETP.LT.OR P4, PT, R27.reuse, 0x11, !P0 ;  /* 0x000000111b00780c */ /* 0x040fe40004781670 */
[----:B------:R-:W-:Y:S02]  /*2a1f0*/  F2FP.SATFINITE.E4M3.F32.PACK_AB_MERGE_C R8, RZ, R8, RZ ;  /* 0x00000008ff08723e */ /* 0x000fe400048070ff */
[----:B------:R-:W-:-:S09]  /*2a200*/  ISETP.LT.OR P6, PT, R27, 0x12, !P0 ;  /* 0x000000121b00780c */ /* 0x000fd200047c1670 */
[----:B------:R0:W-:Y:S01]  /*2a210*/  @!P4 STG.E.U8 desc[UR14][R208.64+0x10], R8 ;  /* 0x00001008d000c986 */ /* 0x0001e2000c10110e */
[----:B------:R-:W-:Y:S01]  /*2a220*/  ISETP.LT.OR P4, PT, R27, 0x11, !P1 ;  /* 0x000000111b00780c */ /* 0x000fe20004f81670 */
[----:B0-----:R-:W-:Y:S02]  /*2a230*/  FMUL R8, R225, UR20 ;  /* 0x00000014e1087c20 */ /* 0x001fe40008400000 */
[----:B------:R-:W2:Y:S03]  /*2a240*/  LDL.LU R225, [R1+0x424] ;  /* 0x0004240001e17983 */ /* 0x000ea60000300800 */
[----:B------:R-:W-:-:S05]  /*2a250*/  F2FP.SATFINITE.E4M3.F32.PACK_AB_MERGE_C R8, RZ, R8, RZ ;  /* 0x00000008ff08723e */ /* 0x000fca00048070ff */
[----:B------:R0:W-:Y:S02]  /*2a260*/  @!P6 STG.E.U8 desc[UR14][R190.64+0x11], R8 ;  /* 0x00001108be00e986 */ /* 0x0001e4000c10110e */
[----:B0-----:R-:W0:Y:S02]  /*2a270*/  @!P4 LDC.64 R8, c[0x0][0x5c0] ;  /* 0x00017000ff08cb82 */ /* 0x001e240000000a00 */
[----:B0-----:R-:W-:Y:S01]  /*2a280*/  @!P4 IADD3 R8, P6, R119, R8, RZ ;  /* 0x000000087708c210 */ /* 0x001fe20007fde0ff */
[----:B---3--:R-:W-:Y:S02]  /*2a290*/  FMUL R95, R224, UR20 ;  /* 0x00000014e05f7c20 */ /* 0x008fe40008400000 */
[----:B------:R-:W3:Y:S02]  /*2a2a0*/  LDL.LU R224, [R1+0x428] ;  /* 0x0004280001e07983 */ /* 0x000ee40000300800 */
[----:B------:R-:W-:Y:S01]  /*2a2b0*/  @!P4 IMAD.X R9, R177, 0x1, R9, P6 ;  /* 0x00000001b109c824 */ /* 0x000fe200030e0609 */
[----:B------:R-:W-:-:S02]  /*2a2c0*/  ISETP.LT.OR P6, PT, R27, 0x11, !P1 ;  /* 0x000000111b00780c */ /* 0x000fc40004fc1670 */
[----:B------:R-:W-:Y:S02]  /*2a2d0*/  ISETP.LT.OR P4, PT, R27, 0x12, !P1 ;  /* 0x000000121b00780c */ /* 0x000fe40004f81670 */
[----:B------:R-:W-:-:S09]  /*2a2e0*/  F2FP.SATFINITE.E4M3.F32.PACK_AB_MERGE_C R95, RZ, R95, RZ ;  /* 0x0000005fff5f723e */ /* 0x000fd200048070ff */
[----:B------:R0:W-:Y:S02]  /*2a2f0*/  @!P6 STG.E.U8 desc[UR14][R8.64+0x10], R95 ;  /* 0x0000105f0800e986 */ /* 0x0001e4000c10110e */
[----:B0-----:R-:W0:Y:S01]  /*2a300*/  @!P4 LDC.64 R8, c[0x0][0x5c0] ;  /* 0x00017000ff08cb82 */ /* 0x001e220000000a00 */
[----:B----4-:R-:W-:Y:S02]  /*2a310*/  FMUL R95, R223, UR20 ;  /* 0x00000014df5f7c20 */ /* 0x010fe40008400000 */
[----:B------:R-:W4:Y:S03]  /*2a320*/  LDL.LU R223, [R1+0x42c] ;  /* 0x00042c0001df7983 */ /* 0x000f260000300800 */
[----:B------:R-:W-:Y:S02]  /*2a330*/  F2FP.SATFINITE.E4M3.F32.PACK_AB_MERGE_C R95, RZ, R95, RZ ;  /* 0x0000005fff5f723e */ /* 0x000fe400048070ff */
[----:B0-----:R-:W-:-:S05]  /*2a340*/  @!P4 IADD3 R8, P6, R117, R8, RZ ;  /* 0x000000087508c210 */ /* 0x001fca0007fde0ff */
[----:B------:R-:W-:Y:S01]  /*2a350*/  @!P4 IMAD.X R9, R120, 0x1, R9, P6 ;  /* 0x000000017809c824 */ /* 0x000fe200030e0609 */
[C---:B------:R-:W-:Y:S02]  /*2a360*/  ISETP.LT.OR P6, PT, R27.reuse, 0x12, !P1 ;  /* 0x000000121b00780c */ /* 0x040fe40004fc1670 */
[----:B------:R-:W-:-:S11]  /*2a370*/  ISETP.LT.OR P4, PT, R27, 0x19, !P0 ;  /* 0x000000191b00780c */ /* 0x000fd60004781670 */
[----:B------:R0:W-:Y:S02]  /*2a380*/  @!P6 STG.E.U8 desc[UR14][R8.64+0x11], R95 ;  /* 0x0000115f0800e986 */ /* 0x0001e4000c10110e */
[----:B0-----:R-:W-:Y:S02]  /*2a390*/  FMUL R8, R222, UR20 ;  /* 0x00000014de087c20 */ /* 0x001fe40008400000 */
[----:B------:R-:W4:Y:S03]  /*2a3a0*/  LDL.LU R222, [R1+0x430] ;  /* 0x0004300001de7983 */ /* 0x000f260000300800 */
[----:B------:R-:W-:-:S05]  /*2a3b0*/  F2FP.SATFINITE.E4M3.F32.PACK_AB_MERGE_C R8, RZ, R8, RZ ;  /* 0x00000008ff08723e */ /* 0x000fca00048070ff */
[----:B------:R2:W-:Y:S02]  /*2a3c0*/  @!P4 STG.E.U8 desc[UR14][R196.64+0x18], R8 ;  /* 0x00001808c400c986 */ /* 0x0005e4000c10110e */
[----:B--2---:R-:W-:Y:S02]  /*2a3d0*/  FMUL R8, R221, UR20 ;  /* 0x00000014dd087c20 */ /* 0x004fe40008400000 */
[----:B------:R-:W2:Y:S01]  /*2a3e0*/  LDL.LU R221, [R1+0x434] ;  /* 0x0004340001dd7983 */ /* 0x000ea20000300800 */
[C---:B------:R-:W-:Y:S02]  /*2a3f0*/  ISETP.LT.OR P6, PT, R27.reuse, 0x1a, !P0 ;  /* 0x0000001a1b00780c */ /* 0x040fe400047c1670 */
[----:B------:R-:W-:Y:S02]  /*2a400*/  ISETP.LT.OR P4, PT, R27, 0x19, !P1 ;  /* 0x000000191b00780c */ /* 0x000fe40004f81670 */
[----:B------:R-:W-:-:S09]  /*2a410*/  F2FP.SATFINITE.E4M3.F32.PACK_AB_MERGE_C R8, RZ, R8, RZ ;  /* 0x00000008ff08723e */ /* 0x000fd200048070ff */
[----:B------:R0:W-:Y:S02]  /*2a420*/  @!P6 STG.E.U8 desc[UR14][R198.64+0x19], R8 ;  /* 0x00001908c600e986 */ /* 0x0001e4000c10110e */
[----:B0-----:R-:W0:Y:S02]  /*2a430*/  @!P4 LDC.64 R8, c[0x0][0x5c0] ;  /* 0x00017000ff08cb82 */ /* 0x001e240000000a00 */
[----:B0-----:R-:W-:-:S05]  /*2a440*/  @!P4 IADD3 R8, P6, R116, R8, RZ ;  /* 0x000000087408c210 */ /* 0x001fca0007fde0ff */
[----:B------:R-:W-:Y:S01]  /*2a450*/  @!P4 IMAD.X R9, R213, 0x1, R9, P6 ;  /* 0x00000001d509c824 */ /* 0x000fe200030e0609 */
[C---:B------:R-:W-:Y:S02]  /*2a460*/  ISETP.LT.OR P6, PT, R27.reuse, 0x19, !P1 ;  /* 0x000000191b00780c */ /* 0x040fe40004fc1670 */
[----:B------:R-:W-:Y:S01]  /*2a470*/  ISETP.LT.OR P4, PT, R27, 0x1a, !P1 ;  /* 0x0000001a1b00780c */ /* 0x000fe20004f81670 */
[----:B------:R-:W-:Y:S02]  /*2a480*/  FMUL R95, R225, UR20 ;  /* 0x00000014e15f7c20 */ /* 0x000fe40008400000 */
[----:B------:R-:W2:Y:S03]  /*2a490*/  LDL.LU R225, [R1+0x438] ;  /* 0x0004380001e17983 */ /* 0x000ea60000300800 */
[----:B------:R-:W-:-:S05]  /*2a4a0*/  F2FP.SATFINITE.E4M3.F32.PACK_AB_MERGE_C R95, RZ, R95, RZ ;  /* 0x0000005fff5f723e */ /* 0x000fca00048070ff */
[----:B------:R0:W-:Y:S02]  /*2a4b0*/  @!P6 STG.E.U8 desc[UR14][R8.64+0x18], R95 ;  /* 0x0000185f0800e986 */ /* 0x0001e4000c10110e */
[----:B0-----:R-:W0:Y:S01]  /*2a4c0*/  @!P4 LDC.64 R8, c[0x0][0x5c0] ;  /* 0x00017000ff08cb82 */ /* 0x001e220000000a00 */
[----:B---3--:R-:W-:Y:S02]  /*2a4d0*/  FMUL R95, R224, UR20 ;  /* 0x00000014e05f7c20 */ /* 0x008fe40008400000 */
[----:B------:R-:W3:Y:S01]  /*2a4e0*/  LDL.LU R224, [R1+0x43c] ;  /* 0x00043c0001e07983 */ /* 0x000ee20000300800 */
[----:B0-----:R-:W-:-:S05]  /*2a4f0*/  @!P4 IADD3 R8, P6, R118, R8, RZ ;  /* 0x000000087608c210 */ /* 0x001fca0007fde0ff */
[----:B------:R-:W-:Y:S01]  /*2a500*/  @!P4 IMAD.X R9, R215, 0x1, R9, P6 ;  /* 0x00000001d709c824 */ /* 0x000fe200030e0609 */
[C---:B------:R-:W-:Y:S02]  /*2a510*/  ISETP.LT.OR P6, PT, R27.reuse, 0x1a, !P1 ;  /* 0x0000001a1b00780c */ /* 0x040fe40004fc1670 */
[----:B------:R-:W-:Y:S02]  /*2a520*/  F2FP.SATFINITE.E4M3.F32.PACK_AB_MERGE_C R95, RZ, R95, RZ ;  /* 0x0000005fff5f723e */ /* 0x000fe400048070ff */
[----:B------:R-:W-:-:S09]  /*2a530*/  ISETP.LT.OR P4, PT, R27, 0x21, !P0 ;  /* 0x000000211b00780c */ /* 0x000fd20004781670 */
[----:B------:R4:W-:Y:S02]  /*2a540*/  @!P6 STG.E.U8 desc[UR14][R8.64+0x19], R95 ;  /* 0x0000195f0800e986 */ /* 0x0009e4000c10110e */
[----:B----4-:R-:W-:Y:S02]  /*2a550*/  FMUL R8, R223, UR20 ;  /* 0x00000014df087c20 */ /* 0x010fe40008400000 */
[----:B------:R-:W4:Y:S03]  /*2a560*/  LDL.LU R223, [R1+0x440] ;  /* 0x0004400001df7983 */ /* 0x000f260000300800 */
[----:B------:R-:W-:-:S05]  /*2a570*/  F2FP.SATFINITE.E4M3.F32.PACK_AB_MERGE_C R8, RZ, R8, RZ ;  /* 0x00000008ff08723e */ /* 0x000fca00048070ff */
[----:B------:R0:W-:Y:S02]  /*2a580*/  @!P4 STG.E.U8 desc[UR14][R200.64+0x20], R8 ;  /* 0x00002008c800c986 */ /* 0x0001e4000c10110e */
[----:B0-----:R-:W-:Y:S02]  /*2a590*/  FMUL R8, R222, UR20 ;  /* 0x00000014de087c20 */ /* 0x001fe40008400000 */
[----:B------:R-:W4:Y:S01]  /*2a5a0*/  LDL.LU R222, [R1+0x444] ;  /* 0x0004440001de7983 */ /* 0x000f220000300800 */
[----:B--2---:R-:W-:-:S03]  /*2a5b0*/  FMUL R95, R221, UR20 ;  /* 0x00000014dd5f7c20 */ /* 0x004fc60008400000 */
[----:B------:R-:W2:Y:S01]  /*2a5c0*/  LDL.LU R221, [R1+0x448] ;  /* 0x0004480001dd7983 */ /* 0x000ea20000300800 */
[C---:B------:R-:W-:Y:S02]  /*2a5d0*/  ISETP.LT.OR P6, PT, R27.reuse, 0x22, !P0 ;  /* 0x000000221b00780c */ /* 0x040fe400047c1670 */
[----:B------:R-:W-:Y:S02]  /*2a5e0*/  ISETP.LT.OR P4, PT, R27, 0x21, !P1 ;  /* 0x000000211b00780c */ /* 0x000fe40004f81670 */
[----:B------:R-:W-:-:S09]  /*2a5f0*/  F2FP.SATFINITE.E4M3.F32.PACK_AB_MERGE_C R8, RZ, R8, RZ ;  /* 0x00000008ff08723e */ /* 0x000fd200048070ff */
[----:B------:R0:W-:Y:S02]  /*2a600*/  @!P6 STG.E.U8 desc[UR14][R188.64+0x21], R8 ;  /* 0x00002108bc00e986 */ /* 0x0001e4000c10110e */
[----:B0-----:R-:W0:Y:S01]  /*2a610*/  @!P4 LDC.64 R8, c[0x0][0x5c0] ;  /* 0x00017000ff08cb82 */ /* 0x001e220000000a00 */
[----:B------:R-:W-:Y:S02]  /*2a620*/  F2FP.SATFINITE.E4M3.F32.PACK_AB_MERGE_C R95, RZ, R95, RZ ;  /* 0x0000005fff5f723e */ /* 0x000fe400048070ff */
[----:B0-----:R-:W-:-:S05]  /*2a630*/  @!P4 IADD3 R8, P6, R212, R8, RZ ;  /* 0x00000008d408c210 */ /* 0x001fca0007fde0ff */
[----:B------:R-:W-:Y:S01]  /*2a640*/  @!P4 IMAD.X R9, R217, 0x1, R9, P6 ;  /* 0x00000001d909c824 */ /* 0x000fe200030e0609 */
[C---:B------:R-:W-:Y:S02]  /*2a650*/  ISETP.LT.OR P6, PT, R27.reuse, 0x21, !P1 ;  /* 0x000000211b00780c */ /* 0x040fe40004fc1670 */
[----:B------:R-:W-:-:S11]  /*2a660*/  ISETP.LT.OR P4, PT, R27, 0x22, !P1 ;  /* 0x000000221b00780c */ /* 0x000fd60004f81670 */
[----:B------:R0:W-:Y:S02]  /*2a670*/  @!P6 STG.E.U8 desc[UR14][R8.64+0x20], R95 ;  /* 0x0000205f0800e986 */ /* 0x0001e4000c10110e */
[----:B0-----:R-:W0:Y:S01]  /*2a680*/  @!P4 LDC.64 R8, c[0x0][0x5c0] ;  /* 0x00017000ff08cb82 */ /* 0x001e220000000a00 */
[----:B------:R-:W-:Y:S02]  /*2a690*/  FMUL R98, R225, UR20 ;  /* 0x00000014e1627c20 */ /* 0x000fe40008400000 */
[----:B------:R-:W2:Y:S03]  /*2a6a0*/  LDL.LU R225, [R1+0x44c] ;  /* 0x00044c0001e17983 */ /* 0x000ea60000300800 */
[----:B------:R-:W-:Y:S02]  /*2a6b0*/  F2FP.SATFINITE.E4M3.F32.PACK_AB_MERGE_C R99, RZ, R98, RZ ;  /* 0x00000062ff63723e */ /* 0x000fe400048070ff */
[----:B0-----:R-:W-:Y:S01]  /*2a6c0*/  @!P4 IADD3 R8, P6, R219, R8, RZ ;  /* 0x00000008db08c210 */ /* 0x001fe20007fde0ff */
[----:B---3--:R-:W-:-:S02]  /*2a6d0*/  FMUL R98, R224, UR20 ;  /* 0x00000014e0627c20 */ /* 0x008fc40008400000 */
[----:B------:R-:W3:Y:S03]  /*2a6e0*/  LDL.LU R224, [R1+0x450] ;  /* 0x0004500001e07983 */ /* 0x000ee60000300800 */
[----:B------:R-:W-:Y:S01]  /*2a6f0*/  F2FP.SATFINITE.E4M3.F32.PACK_AB_MERGE_C R101, RZ, R98, RZ ;  /* 0x00000062ff65723e */ /* 0x000fe200048070ff */
[----:B------:R-:W-:Y:S01]  /*2a700*/  @!P4 IMAD.X R9, R220, 0x1, R9, P6 ;  /* 0x00000001dc09c824 */ /* 0x000fe200030e0609 */
[----:B------:R-:W-:Y:S01]  /*2a710*/  ISETP.LT.OR P6, PT, R27, 0x22, !P1 ;  /* 0x000000221b00780c */ /* 0x000fe20004fc1670 */
[----:B----4-:R-:W-:Y:S02]  /*2a720*/  FMUL R98, R223, UR20 ;  /* 0x00000014df627c20 */ /* 0x010fe40008400000 */
[----:B------:R-:W4:Y:S10]  /*2a730*/  LDL.LU R223, [R1+0x454] ;  /* 0x0004540001df7983 */ /* 0x000f340000300800 */
[----:B------:R0:W-:Y:S01]  /*2a740*/  @!P6 STG.E.U8 desc[UR14][R8.64+0x21], R99 ;  /* 0x000021630800e986 */ /* 0x0001e2000c10110e */
[----:B------:R-:W-:-:S03]  /*2a750*/  FMUL R95, R222, UR20 ;  /* 0x00000014de5f7c20 */ /* 0x000fc60008400000 */
[----:B------:R-:W4:Y:S02]  /*2a760*/  LDL.LU R222, [R1+0x458] ;  /* 0x0004580001de7983 */ /* 0x000f240000300800 */
[----:B0-----:R-:W-:Y:S01]  /*2a770*/  F2FP.SATFINITE.E4M3.F32.PACK_AB_MERGE_C R99, RZ, R95, RZ ;  /* 0x0000005fff63723e */ /* 0x001fe200048070ff */
[----:B--2---:R-:W-:Y:S02]  /*2a780*/  FMUL R95, R221, UR20 ;  /* 0x00000014dd5f7c20 */ /* 0x004fe40008400000 */
[----:B------:R-:W2:Y:S01]  /*2a790*/  LDL.LU R221, [R1+0x45c] ;  /* 0x00045c0001dd7983 */ /* 0x000ea20000300800 */
[----:B------:R-:W-:-:S13]  /*2a7a0*/  ISETP.LT.OR P4, PT, R27, 0x29, !P0 ;  /* 0x000000291b00780c */ /* 0x000fda0004781670 */
[----:B------:R0:W-:Y:S01]  /*2a7b0*/  @!P4 STG.E.U8 desc[UR14][R182.64+0x28], R101 ;  /* 0x00002865b600c986 */ /* 0x0001e2000c10110e */
[C---:B------:R-:W-:Y:S02]  /*2a7c0*/  ISETP.LT.OR P4, PT, R27.reuse, 0x29, !P1 ;  /* 0x000000291b00780c */ /* 0x040fe40004f81670 */
[----:B------:R-:W-:-:S11]  /*2a7d0*/  ISETP.LT.OR P6, PT, R27, 0x2a, !P0 ;  /* 0x0000002a1b00780c */ /* 0x000fd600047c1670 */
[----:B------:R-:W1:Y:S01]  /*2a7e0*/  @!P4 LDC.64 R8, c[0x0][0x5c0] ;  /* 0x00017000ff08cb82 */ /* 0x000e620000000a00 */
[----:B------:R-:W-:-:S05]  /*2a7f0*/  F2FP.SATFINITE.E4M3.F32.PACK_AB_MERGE_C R103, RZ, R98, RZ ;  /* 0x00000062ff67723e */ /* 0x000fca00048070ff */
[----:B------:R-:W-:Y:S01]  /*2a800*/  @!P6 STG.E.U8 desc[UR14][R180.64+0x29], R103 ;  /* 0x00002967b400e986 */ /* 0x000fe2000c10110e */
[----:B0-----:R-:W-:Y:S02]  /*2a810*/  F2FP.SATFINITE.E4M3.F32.PACK_AB_MERGE_C R101, RZ, R95, RZ ;  /* 0x0000005fff65723e */ /* 0x001fe400048070ff */
[----:B-1----:R-:W-:-:S05]  /*2a820*/  @!P4 IADD3 R8, P6, R214, R8, RZ ;  /* 0x00000008d608c210 */ /* 0x002fca0007fde0ff */
        /* <DEDUP_REMOVED lines=8> */
[----:B0-----:R-:W-:-:S05]  /*2a8b0*/  @!P4 IADD3 R8, P6, R124, R8, RZ ;  /* 0x000000087c08c210 */ /* 0x001fca0007fde0ff */
[----:B------:R-:W-:Y:S01]  /*2a8c0*/  @!P4 IMAD.X R9, R127, 0x1, R9, P6 ;  /* 0x000000017f09c824 */ /* 0x000fe200030e0609 */
[----:B------:R-:W-:Y:S01]  /*2a8d0*/  ISETP.LT.OR P6, PT, R27, 0x2a, !P1 ;  /* 0x0000002a1b00780c */ /* 0x000fe20004fc1670 */
[----:B---3--:R-:W-:Y:S02]  /*2a8e0*/  FMUL R95, R224, UR20 ;  /* 0x00000014e05f7c20 */ /* 0x008fe40008400000 */
[----:B------:R-:W3:Y:S03]  /*2a8f0*/  LDL.LU R224, [R1+0x464] ;  /* 0x0004640001e07983 */ /* 0x000ee60000300800 */
[----:B------:R-:W-:-:S07]  /*2a900*/  F2FP.SATFINITE.E4M3.F32.PACK_AB_MERGE_C R99, RZ, R95, RZ ;  /* 0x0000005fff63723e */ /* 0x000fce00048070ff */
[----:B------:R0:W-:Y:S01]  /*2a910*/  @!P6 STG.E.U8 desc[UR14][R8.64+0x29], R101 ;  /* 0x000029650800e986 */ /* 0x0001e2000c10110e */
[C---:B------:R-:W-:Y:S02]  /*2a920*/  ISETP.LT.OR P4, PT, R27.reuse, 0x31, !P0 ;  /* 0x000000311b00780c */ /* 0x040fe40004781670 */
[----:B------:R-:W-:Y:S01]  /*2a930*/  ISETP.LT.OR P6, PT, R27, 0x32, !P0 ;  /* 0x000000321b00780c */ /* 0x000fe200047c1670 */
[----:B----4-:R-:W-:Y:S02]  /*2a940*/  FMUL R95, R223, UR20 ;  /* 0x00000014df5f7c20 */ /* 0x010fe40008400000 */
[----:B------:R-:W4:Y:S03]  /*2a950*/  LDL.LU R223, [R1+0x468] ;  /* 0x0004680001df7983 */ /* 0x000f260000300800 */
[----:B0-----:R-:W-:-:S05]  /*2a960*/  F2FP.SATFINITE.E4M3.F32.PACK_AB_MERGE_C R101, RZ, R95, RZ ;  /* 0x0000005fff65723e */ /* 0x001fca00048070ff */
[----:B------:R-:W-:Y:S04]  /*2a970*/  @!P4 STG.E.U8 desc[UR14][R178.64+0x30], R103 ;  /* 0x00003067b200c986 */ /* 0x000fe8000c10110e */
[----:B------:R0:W-:Y:S01]  /*2a980*/  @!P6 STG.E.U8 desc[UR14][R170.64+0x31], R99 ;  /* 0x00003163aa00e986 */ /* 0x0001e2000c10110e */
[----:B------:R-:W-:-:S03]  /*2a990*/  FMUL R95, R222, UR20 ;  /* 0x00000014de5f7c20 */ /* 0x000fc60008400000 */
[----:B------:R-:W4:Y:S02]  /*2a9a0*/  LDL.LU R222, [R1+0x46c] ;  /* 0x00046c0001de7983 */ /* 0x000f240000300800 */
[----:B0-----:R-:W-:Y:S01]  /*2a9b0*/  F2FP.SATFINITE.E4M3.F32.PACK_AB_MERGE_C R99, RZ, R95, RZ ;  /* 0x0000005fff63723e */ /* 0x001fe200048070ff */
        /* <DEDUP_REMOVED lines=16> */
[C---:B------:R-:W-:Y:S01]  /*2aac0*/  ISETP.LT.OR P6, PT, R27.reuse, 0x32, !P1 ;  /* 0x000000321b00780c */ /* 0x040fe20004fc1670 */
[----:B---3--:R-:W-:Y:S02]  /*2aad0*/  FMUL R95, R224, UR20 ;  /* 0x00000014e05f7c20 */ /* 0x008fe40008400000 */
[----:B------:R-:W3:Y:S01]  /*2aae0*/  LDL.LU R224, [R1+0x478] ;  /* 0x0004780001e07983 */ /* 0x000ee20000300800 */
[----:B------:R-:W-:-:S09]  /*2aaf0*/  ISETP.LT.OR P4, PT, R27, 0x39, !P0 ;  /* 0x000000391b00780c */ /* 0x000fd20004781670 */
[----:B------:R0:W-:Y:S01]  /*2ab00*/  @!P6 STG.E.U8 desc[UR14][R8.64+0x31], R99 ;  /* 0x000031630800e986 */ /* 0x0001e2000c10110e */
[----:B------:R-:W-:Y:S02]  /*2ab10*/  ISETP.LT.OR P6, PT, R27, 0x3a, !P0 ;  /* 0x0000003a1b00780c */ /* 0x000fe400047c1670 */
[----:B0-----:R-:W-:Y:S01]  /*2ab20*/  F2FP.SATFINITE.E4M3.F32.PACK_AB_MERGE_C R99, RZ, R95, RZ ;  /* 0x0000005fff63723e */ /* 0x001fe200048070ff */
[----:B------:R-:W-:Y:S01]  /*2ab30*/  @!P4 STG.E.U8 desc[UR14][R168.64+0x38], R103 ;  /* 0x00003867a800c986 */ /* 0x000fe2000c10110e */
[----:B----4-:R-:W-:-:S03]  /*2ab40*/  FMUL R95, R223, UR20 ;  /* 0x00000014df5f7c20 */ /* 0x010fc60008400000 */
[----:B------:R-:W4:Y:S06]  /*2ab50*/  LDL.LU R223, [R1+0x47c] ;  /* 0x00047c0001df7983 */ /* 0x000f2c0000300800 */
[----:B------:R0:W-:Y:S02]  /*2ab60*/  @!P6 STG.E.U8 desc[UR14][R166.64+0x39], R101 ;  /* 0x00003965a600e986 */ /* 0x0001e4000c10110e */
[----:B0-----:R-:W-:Y:S01]  /*2ab70*/  F2FP.SATFINITE.E4M3.F32.PACK_AB_MERGE_C R101, RZ, R95, RZ ;  /* 0x0000005fff65723e */ /* 0x001fe200048070ff */
[----:B------:R-:W-:Y:S02]  /*2ab80*/  FMUL R95, R222, UR20 ;  /* 0x00000014de5f7c20 */ /* 0x000fe40008400000 */
[----:B------:R-:W4:Y:S03]  /*2ab90*/  LDL.LU R222, [R1+0x480] ;  /* 0x0004800001de7983 */ /* 0x000f260000300800 */
[----:B------:R-:W-:Y:S01]  /*2aba0*/  F2FP.SATFINITE.E4M3.F32.PACK_AB_MERGE_C R103, RZ, R95, RZ ;  /* 0x0000005fff67723e */ /* 0x000fe200048070ff */
[----:B--2---:R-:W-:-:S02]  /*2abb0*/  FMUL R95, R221, UR20 ;  /* 0x00000014dd5f7c20 */ /* 0x004fc40008400000 */
[----:B------:R-:W2:Y:S01]  /*2abc0*/  LDL.LU R221, [R1+0x484] ;  /* 0x0004840001dd7983 */ /* 0x000ea20000300800 */
[----:B------:R-:W-:-:S13]  /*2abd0*/  ISETP.LT.OR P4, PT, R27, 0x39, !P1 ;  /* 0x000000391b00780c */ /* 0x000fda0004f81670 */
[----:B------:R-:W0:Y:S02]  /*2abe0*/  @!P4 LDC.64 R8, c[0x0][0x5c0] ;  /* 0x00017000ff08cb82 */ /* 0x000e240000000a00 */
[----:B0-----:R-:W-:-:S05]  /*2abf0*/  @!P4 IADD3 R8, P6, R129, R8, RZ ;  /* 0x000000088108c210 */ /* 0x001fca0007fde0ff */
[----:B------:R-:W-:Y:S01]  /*2ac00*/  @!P4 IMAD.X R9, R131, 0x1, R9, P6 ;  /* 0x000000018309c824 */ /* 0x000fe200030e0609 */
[C---:B------:R-:W-:Y:S02]  /*2ac10*/  ISETP.LT.OR P6, PT, R27.reuse, 0x39, !P1 ;  /* 0x000000391b00780c */ /* 0x040fe40004fc1670 */
[----:B------:R-:W-:-:S11]  /*2ac20*/  ISETP.LT.OR P4, PT, R27, 0x3a, !P1 ;  /* 0x0000003a1b00780c */ /* 0x000fd60004f81670 */
[----:B------:R0:W-:Y:S02]  /*2ac30*/  @!P6 STG.E.U8 desc[UR14][R8.64+0x38], R99 ;  /* 0x000038630800e986 */ /* 0x0001e4000c10110e */
[----:B0-----:R-:W0:Y:S01]  /*2ac40*/  @!P4 LDC.64 R8, c[0x0][0x5c0] ;  /* 0x00017000ff08cb82 */ /* 0x001e220000000a00 */
[----:B------:R-:W-:Y:S02]  /*2ac50*/  F2FP.SATFINITE.E4M3.F32.PACK_AB_MERGE_C R99, RZ, R95, RZ ;  /* 0x0000005fff63723e */ /* 0x000fe400048070ff */
[----:B0-----:R-:W-:-:S05]  /*2ac60*/  @!P4 IADD3 R8, P6, R134, R8, RZ ;  /* 0x000000088608c210 */ /* 0x001fca0007fde0ff */
[----:B------:R-:W-:Y:S01]  /*2ac70*/  @!P4 IMAD.X R9, R216, 0x1, R9, P6 ;  /* 0x00000001d809c824 */ /* 0x000fe200030e0609 */
[C---:B------:R-:W-:Y:S02]  /*2ac80*/  ISETP.LT.OR P6, PT, R27.reuse, 0x3a, !P1 ;  /* 0x0000003a1b00780c */ /* 0x040fe40004fc1670 */
[----:B------:R-:W-:Y:S01]  /*2ac90*/  ISETP.LT.OR P4, PT, R27, 0x41, !P0 ;  /* 0x000000411b00780c */ /* 0x000fe20004781670 */
[----:B------:R-:W-:Y:S02]  /*2aca0*/  FMUL R95, R225, UR20 ;  /* 0x00000014e15f7c20 */ /* 0x000fe40008400000 */
[----:B------:R-:W2:Y:S08]  /*2acb0*/  LDL.LU R225, [R1+0x488] ;  /* 0x0004880001e17983 */ /* 0x000eb00000300800 */
[----:B------:R0:W-:Y:S04]  /*2acc0*/  @!P6 STG.E.U8 desc[UR14][R8.64+0x39], R101 ;  /* 0x000039650800e986 */ /* 0x0001e8000c10110e */
[----:B------:R-:W-:Y:S01]  /*2acd0*/  @!P4 STG.E.U8 desc[UR14][R160.64+0x40], R103 ;  /* 0x00004067a000c986 */ /* 0x000fe2000c10110e */
[----:B------:R-:W-:-:S02]  /*2ace0*/  ISETP.LT.OR P4, PT, R27, 0x41, !P1 ;  /* 0x000000411b00780c */ /* 0x000fc40004f81670 */
[----:B0-----:R-:W-:-:S11]  /*2acf0*/  F2FP.SATFINITE.E4M3.F32.PACK_AB_MERGE_C R101, RZ, R95, RZ ;  /* 0x0000005fff65723e */ /* 0x001fd600048070ff */
[----:B------:R-:W0:Y:S01]  /*2ad00*/  @!P4 LDC.64 R8, c[0x0][0x5c0] ;  /* 0x00017000ff08cb82 */ /* 0x000e220000000a00 */
[----:B---3--:R-:W-:Y:S02]  /*2ad10*/  FMUL R95, R224, UR20 ;  /* 0x00000014e05f7c20 */ /* 0x008fe40008400000 */
[----:B------:R-:W3:Y:S01]  /*2ad20*/  LDL.LU R224, [R1+0x48c] ;  /* 0x00048c0001e07983 */ /* 0x000ee20000300800 */
[----:B------:R-:W-:-:S13]  /*2ad30*/  ISETP.LT.OR P6, PT, R27, 0x42, !P0 ;  /* 0x000000421b00780c */ /* 0x000fda00047c1670 */
[----:B------:R1:W-:Y:S01]  /*2ad40*/  @!P6 STG.E.U8 desc[UR14][R156.64+0x41], R99 ;  /* 0x000041639c00e986 */ /* 0x0003e2000c10110e */
[----:B0-----:R-:W-:Y:S02]  /*2ad50*/  @!P4 IADD3 R8, P6, R136, R8, RZ ;  /* 0x000000088808c210 */ /* 0x001fe40007fde0ff */
[----:B-1----:R-:W-:Y:S01]  /*2ad60*/  F2FP.SATFINITE.E4M3.F32.PACK_AB_MERGE_C R99, RZ, R95, RZ ;  /* 0x0000005fff63723e */ /* 0x002fe200048070ff */
[----:B----4-:R-:W-:Y:S02]  /*2ad70*/  FMUL R95, R223, UR20 ;  /* 0x00000014df5f7c20 */ /* 0x010fe40008400000 */
[----:B------:R-:W4:Y:S01]  /*2ad80*/  LDL.LU R223, [R1+0x490] ;  /* 0x0004900001df7983 */ /* 0x000f220000300800 */
[----:B------:R-:W-:Y:S01]  /*2ad90*/  @!P4 IMAD.X R9, R145, 0x1, R9, P6 ;  /* 0x000000019109c824 */ /* 0x000fe200030e0609 */
[----:B------:R-:W-:Y:S02]  /*2ada0*/  ISETP.LT.OR P6, PT, R27, 0x41, !P1 ;  /* 0x000000411b00780c */ /* 0x000fe40004fc1670 */
[----:B------:R-:W-:-:S11]  /*2adb0*/  F2FP.SATFINITE.E4M3.F32.PACK_AB_MERGE_C R103, RZ, R95, RZ ;  /* 0x0000005fff67723e */ /* 0x000fd600048070ff */
[----:B------:R0:W-:Y:S01]  /*2adc0*/  @!P6 STG.E.U8 desc[UR14][R8.64+0x40], R101 ;  /* 0x000040650800e986 */ /* 0x0001e2000c10110e */
[----:B------:R-:W-:-:S03]  /*2add0*/  FMUL R95, R222, UR20 ;  /* 0x00000014de5f7c20 */ /* 0x000fc60008400000 */
[----:B------:R-:W4:Y:S02]  /*2ade0*/  LDL.LU R222, [R1+0x494] ;  /* 0x0004940001de7983 */ /* 0x000f240000300800 */
[----:B0-----:R-:W-:Y:S01]  /*2adf0*/  F2FP.SATFINITE.E4M3.F32.PACK_AB_MERGE_C R101, RZ, R95, RZ ;  /* 0x0000005fff65723e */ /* 0x001fe200048070ff */
[----:B--2---:R-:W-:Y:S02]  /*2ae00*/  FMUL R95, R221, UR20 ;  /* 0x00000014dd5f7c20 */ /* 0x004fe40008400000 */
[----:B------:R-:W2:Y:S01]  /*2ae10*/  LDL.LU R221, [R1+0x498] ;  /* 0x0004980001dd7983 */ /* 0x000ea20000300800 */
[----:B------:R-:W-:-:S13]  /*2ae20*/  ISETP.LT.OR P4, PT, R27, 0x42, !P1 ;  /* 0x000000421b00780c */ /* 0x000fda0004f81670 */
[----:B------:R-:W0:Y:S02]  /*2ae30*/  @!P4 LDC.64 R8, c[0x0][0x5c0] ;  /* 0x00017000ff08cb82 */ /* 0x000e240000000a00 */
[----:B0-----:R-:W-:-:S05]  /*2ae40*/  @!P4 IADD3 R8, P6, R133, R8, RZ ;  /* 0x000000088508c210 */ /* 0x001fca0007fde0ff */
[----:B------:R-:W-:Y:S01]  /*2ae50*/  @!P4 IMAD.X R9, R141, 0x1, R9, P6 ;  /* 0x000000018d09c824 */ /* 0x000fe200030e0609 */
[C---:B------:R-:W-:Y:S02]  /*2ae60*/  ISETP.LT.OR P6, PT, R27.reuse, 0x42, !P1 ;  /* 0x000000421b00780c */ /* 0x040fe40004fc1670 */
[----:B------:R-:W-:-:S11]  /*2ae70*/  ISETP.LT.OR P4, PT, R27, 0x49, !P0 ;  /* 0x000000491b00780c */ /* 0x000fd60004781670 */
[----:B------:R0:W-:Y:S04]  /*2ae80*/  @!P6 STG.E.U8 desc[UR14][R8.64+0x41], R99 ;  /* 0x000041630800e986 */ /* 0x0001e8000c10110e */
[----:B------:R1:W-:Y:S01]  /*2ae90*/  @!P4 STG.E.U8 desc[UR14][R74.64+0x48], R103 ;  /* 0x000048674a00c986 */ /* 0x0003e2000c10110e */
[C---:B------:R-:W-:Y:S02]  /*2aea0*/  ISETP.LT.OR P4, PT, R27.reuse, 0x49, !P1 ;  /* 0x000000491b00780c */ /* 0x040fe40004f81670 */
[----:B------:R-:W-:-:S11]  /*2aeb0*/  ISETP.LT.OR P6, PT, R27, 0x4a, !P0 ;  /* 0x0000004a1b00780c */ /* 0x000fd600047c1670 */
[----:B0-----:R-:W0:Y:S02]  /*2aec0*/  @!P4 LDC.64 R8, c[0x0][0x5c0] ;  /* 0x00017000ff08cb82 */ /* 0x001e240000000a00 */
[----:B------:R-:W-:Y:S01]  /*2aed0*/  @!P6 STG.E.U8 desc[UR14][R72.64+0x49], R101 ;  /* 0x000049654800e986 */ /* 0x000fe2000c10110e */
[----:B------:R-:W-:Y:S02]  /*2aee0*/  F2FP.SATFINITE.E4M3.F32.PACK_AB_MERGE_C R95, RZ, R95, RZ ;  /* 0x0000005fff5f723e */ /* 0x000fe400048070ff */
[----:B0-----:R-:W-:Y:S01]  /*2aef0*/  @!P4 IADD3 R8, P6, R132, R8, RZ ;  /* 0x000000088408c210 */ /* 0x001fe20007fde0ff */
[----:B-1----:R-:W-:Y:S02]  /*2af00*/  FMUL R74, R225, UR20 ;  /* 0x00000014e14a7c20 */ /* 0x002fe40008400000 */
[----:B------:R-:W2:Y:S02]  /*2af10*/  LDL.LU R225, [R1+0x49c] ;  /* 0x00049c0001e17983 */ /* 0x000ea40000300800 */
[----:B------:R-:W-:Y:S01]  /*2af20*/  @!P4 IMAD.X R9, R140, 0x1, R9, P6 ;  /* 0x000000018c09c824 */ /* 0x000fe200030e0609 */
[----:B------:R-:W-:-:S02]  /*2af30*/  ISETP.LT.OR P6, PT, R27, 0x49, !P1 ;  /* 0x000000491b00780c */ /* 0x000fc40004fc1670 */
[----:B------:R-:W-:-:S11]  /*2af40*/  ISETP.LT.OR P4, PT, R27, 0x4a, !P1 ;  /* 0x0000004a1b00780c */ /* 0x000fd60004f81670 */
[----:B------:R0:W-:Y:S02]  /*2af50*/  @!P6 STG.E.U8 desc[UR14][R8.64+0x48], R95 ;  /* 0x0000485f0800e986 */ /* 0x0001e4000c10110e */
[----:B0-----:R-:W0:Y:S01]  /*2af60*/  @!P4 LDC.64 R8, c[0x0][0x5c0] ;  /* 0x00017000ff08cb82 */ /* 0x001e220000000a00 */
[----:B---3--:R-:W-:Y:S02]  /*2af70*/  FMUL R72, R224, UR20 ;  /* 0x00000014e0487c20 */ /* 0x008fe40008400000 */
[----:B------:R-:W3:Y:S03]  /*2af80*/  LDL.LU R224, [R1+0x4a0] ;  /* 0x0004a00001e07983 */ /* 0x000ee60000300800 */
[----:B------:R-:W-:Y:S02]  /*2af90*/  F2FP.SATFINITE.E4M3.F32.PACK_AB_MERGE_C R75, RZ, R72, RZ ;  /* 0x00000048ff4b723e */ /* 0x000fe400048070ff */
[----:B0-----:R-:W-:-:S05]  /*2afa0*/  @!P4 IADD3 R8, P6, R135, R8, RZ ;  /* 0x000000088708c210 */ /* 0x001fca0007fde0ff */
[----:B------:R-:W-:Y:S01]  /*2afb0*/  @!P4 IMAD.X R9, R144, 0x1, R9, P6 ;  /* 0x000000019009c824 */ /* 0x000fe200030e0609 */
[C---:B------:R-:W-:Y:S02]  /*2afc0*/  ISETP.LT.OR P6, PT, R27.reuse, 0x4a, !P1 ;  /* 0x0000004a1b00780c */ /* 0x040fe40004fc1670 */
[----:B------:R-:W-:Y:S02]  /*2afd0*/  ISETP.LT.OR P4, PT, R27, 0x51, !P0 ;  /* 0x000000511b00780c */ /* 0x000fe40004781670 */
[----:B------:R-:W-:Y:S01]  /*2afe0*/  F2FP.SATFINITE.E4M3.F32.PACK_AB_MERGE_C R73, RZ, R74, RZ ;  /* 0x0000004aff49723e */ /* 0x000fe200048070ff */
[----:B----4-:R-:W-:Y:S02]  /*2aff0*/  FMUL R72, R223, UR20 ;  /* 0x00000014df487c20 */ /* 0x010fe40008400000 */
[----:B------:R-:W4:Y:S03]  /*2b000*/  LDL.LU R223, [R1+0x4a4] ;  /* 0x0004a40001df7983 */ /* 0x000f260000300800 */
[----:B------:R-:W-:-:S03]  /*2b010*/  F2FP.SATFINITE.E4M3.F32.PACK_AB_MERGE_C R95, RZ, R72, RZ ;  /* 0x00000048ff5f723e */ /* 0x000fc600048070ff */
[----:B------:R-:W-:Y:S04]  /*2b020*/  @!P6 STG.E.U8 desc[UR14][R8.64+0x49], R73 ;  /* 0x000049490800e986 */ /* 0x000fe8000c10110e */
[----:B------:R2:W-:Y:S01]  /*2b030*/  @!P4 STG.E.U8 desc[UR14][R70.64+0x50], R75 ;  /* 0x0000504b4600c986 */ /* 0x0005e2000c10110e */
[----:B------:R-:W-:-:S03]  /*2b040*/  FMUL R72, R222, UR20 ;  /* 0x00000014de487c20 */ /* 0x000fc60008400000 */
[----:B------:R-:W4:Y:S01]  /*2b050*/  LDL.LU R222, [R1+0x4a8] ;  /* 0x0004a80001de7983 */ /* 0x000f220000300800 */
[----:B--2---:R-:W-:-:S03]  /*2b060*/  FMUL R70, R221, UR20 ;  /* 0x00000014dd467c20 */ /* 0x004fc60008400000 */
[----:B------:R-:W2:Y:S01]  /*2b070*/  LDL.LU R221, [R1+0x4ac] ;  /* 0x0004ac0001dd7983 */ /* 0x000ea20000300800 */
[C---:B------:R-:W-:Y:S02]  /*2b080*/  ISETP.LT.OR P4, PT, R27.reuse, 0x51, !P1 ;  /* 0x000000511b00780c */ /* 0x040fe40004f81670 */
[----:B------:R-:W-:-:S11]  /*2b090*/  ISETP.LT.OR P6, PT, R27, 0x52, !P0 ;  /* 0x000000521b00780c */ /* 0x000fd600047c1670 */
[----:B------:R-:W0:Y:S02]  /*2b0a0*/  @!P4 LDC.64 R8, c[0x0][0x5c0] ;  /* 0x00017000ff08cb82 */ /* 0x000e240000000a00 */
[----:B------:R-:W-:Y:S01]  /*2b0b0*/  @!P6 STG.E.U8 desc[UR14][R68.64+0x51], R95 ;  /* 0x0000515f4400e986 */ /* 0x000fe2000c10110e */
        /* <DEDUP_REMOVED lines=14> */
[----:B------:R-:W3:Y:S03]  /*2b1a0*/  LDL.LU R224, [R1+0x4b4] ;  /* 0x0004b40001e07983 */ /* 0x000ee60000300800 */
[----:B------:R-:W-:Y:S02]  /*2b1b0*/  F2FP.SATFINITE.E4M3.F32.PACK_AB_MERGE_C R73, RZ, R68, RZ ;  /* 0x00000044ff49723e */ /* 0x000fe400048070ff */
[----:B------:R-:W-:Y:S02]  /*2b1c0*/  F2FP.SATFINITE.E4M3.F32.PACK_AB_MERGE_C R69, RZ, R70, RZ ;  /* 0x00000046ff45723e */ /* 0x000fe400048070ff */
[----:B------:R-:W-:-:S03]  /*2b1d0*/  ISETP.LT.OR P4, PT, R27, 0x59, !P0 ;  /* 0x000000591b00780c */ /* 0x000fc60004781670 */
[----:B------:R-:W-:Y:S01]  /*2b1e0*/  @!P6 STG.E.U8 desc[UR14][R8.64+0x51], R69 ;  /* 0x000051450800e986 */ /* 0x000fe2000c10110e */
[----:B------:R-:W-:Y:S01]  /*2b1f0*/  ISETP.LT.OR P6, PT, R27, 0x5a, !P0 ;  /* 0x0000005a1b00780c */ /* 0x000fe200047c1670 */
[----:B----4-:R-:W-:Y:S02]  /*2b200*/  FMUL R68, R223, UR20 ;  /* 0x00000014df447c20 */ /* 0x010fe40008400000 */
[----:B------:R-:W4:Y:S06]  /*2b210*/  LDL.LU R223, [R1+0x4b8] ;  /* 0x0004b80001df7983 */ /* 0x000f2c0000300800 */
[----:B------:R0:W-:Y:S04]  /*2b220*/  @!P4 STG.E.U8 desc[UR14][R66.64+0x58], R71 ;  /* 0x000058474200c986 */ /* 0x0001e8000c10110e */
[----:B------:R2:W-:Y:S01]  /*2b230*/  @!P6 STG.E.U8 desc[UR14][R64.64+0x59], R73 ;  /* 0x000059494000e986 */ /* 0x0005e2000c10110e */
[----:B0-----:R-:W-:-:S03]  /*2b240*/  FMUL R66, R222, UR20 ;  /* 0x00000014de427c20 */ /* 0x001fc60008400000 */
[----:B------:R-:W4:Y:S01]  /*2b250*/  LDL.LU R222, [R1+0x4bc] ;  /* 0x0004bc0001de7983 */ /* 0x000f220000300800 */
[----:B--2---:R-:W-:-:S03]  /*2b260*/  FMUL R64, R221, UR20 ;  /* 0x00000014dd407c20 */ /* 0x004fc60008400000 */
[----:B------:R-:W2:Y:S01]  /*2b270*/  LDL.LU R221, [R1+0x4c0] ;  /* 0x0004c00001dd7983 */ /* 0x000ea20000300800 */
[----:B------:R-:W-:-:S13]  /*2b280*/  ISETP.LT.OR P4, PT, R27, 0x59, !P1 ;  /* 0x000000591b00780c */ /* 0x000fda0004f81670 */
[----:B------:R-:W0:Y:S01]  /*2b290*/  @!P4 LDC.64 R8, c[0x0][0x5c0] ;  /* 0x00017000ff08cb82 */ /* 0x000e220000000a00 */
[----:B------:R-:W-:Y:S02]  /*2b2a0*/  F2FP.SATFINITE.E4M3.F32.PACK_AB_MERGE_C R69, RZ, R68, RZ ;  /* 0x00000044ff45723e */ /* 0x000fe400048070ff */
        /* <DEDUP_REMOVED lines=12> */
[C---:B------:R-:W-:Y:S02]  /*2b370*/  ISETP.LT.OR P6, PT, R27.reuse, 0x5a, !P1 ;  /* 0x0000005a1b00780c */ /* 0x040fe40004fc1670 */
[C---:B------:R-:W-:Y:S02]  /*2b380*/  ISETP.LT.OR P4, PT, R27.reuse, 0x61, !P0 ;  /* 0x000000611b00780c */ /* 0x040fe40004781670 */
[----:B------:R-:W-:Y:S01]  /*2b390*/  F2FP.SATFINITE.E4M3.F32.PACK_AB_MERGE_C R65, RZ, R66, RZ ;  /* 0x00000042ff41723e */ /* 0x000fe200048070ff */
[----:B---3--:R-:W-:Y:S02]  /*2b3a0*/  FMUL R64, R224, UR20 ;  /* 0x00000014e0407c20 */ /* 0x008fe40008400000 */
[----:B------:R-:W3:Y:S06]  /*2b3b0*/  LDL.LU R224, [R1+0x4c8] ;  /* 0x0004c80001e07983 */ /* 0x000eec0000300800 */
[----:B------:R-:W-:Y:S04]  /*2b3c0*/  @!P6 STG.E.U8 desc[UR14][R8.64+0x59], R65 ;  /* 0x000059410800e986 */ /* 0x000fe8000c10110e */
[----:B------:R4:W-:Y:S01]  /*2b3d0*/  @!P4 STG.E.U8 desc[UR14][R62.64+0x60], R67 ;  /* 0x000060433e00c986 */ /* 0x0009e2000c10110e */
[----:B------:R-:W-:Y:S01]  /*2b3e0*/  ISETP.LT.OR P6, PT, R27, 0x62, !P0 ;  /* 0x000000621b00780c */ /* 0x000fe200047c1670 */
[----:B----4-:R-:W-:-:S02]  /*2b3f0*/  FMUL R62, R223, UR20 ;  /* 0x00000014df3e7c20 */ /* 0x010fc40008400000 */
[----:B------:R-:W4:Y:S10]  /*2b400*/  LDL.LU R223, [R1+0x4cc] ;  /* 0x0004cc0001df7983 */ /* 0x000f340000300800 */
[----:B------:R0:W-:Y:S02]  /*2b410*/  @!P6 STG.E.U8 desc[UR14][R60.64+0x61], R69 ;  /* 0x000061453c00e986 */ /* 0x0001e4000c10110e */
[----:B0-----:R-:W-:-:S02]  /*2b420*/  FMUL R60, R222, UR20 ;  /* 0x00000014de3c7c20 */ /* 0x001fc40008400000 */
[----:B------:R-:W4:Y:S03]  /*2b430*/  LDL.LU R222, [R1+0x4d0] ;  /* 0x0004d00001de7983 */ /* 0x000f260000300800 */
[----:B------:R-:W-:Y:S01]  /*2b440*/  F2FP.SATFINITE.E4M3.F32.PACK_AB_MERGE_C R67, RZ, R60, RZ ;  /* 0x0000003cff43723e */ /* 0x000fe200048070ff */
        /* <DEDUP_REMOVED lines=18> */
[----:B------:R-:W-:Y:S04]  /*2b570*/  @!P6 STG.E.U8 desc[UR14][R8.64+0x61], R63 ;  /* 0x0000613f0800e986 */ /* 0x000fe8000c10110e */
[----:B------:R3:W-:Y:S01]  /*2b580*/  @!P4 STG.E.U8 desc[UR14][R58.64+0x68], R67 ;  /* 0x000068433a00c986 */ /* 0x0007e2000c10110e */
[----:B------:R-:W-:-:S02]  /*2b590*/  ISETP.LT.OR P4, PT, R27, 0x69, !P1 ;  /* 0x000000691b00780c */ /* 0x000fc40004f81670 */
[----:B------:R-:W-:Y:S02]  /*2b5a0*/  F2FP.SATFINITE.E4M3.F32.PACK_AB_MERGE_C R65, RZ, R60, RZ ;  /* 0x0000003cff41723e */ /* 0x000fe400048070ff */
[----:B------:R-:W-:-:S09]  /*2b5b0*/  ISETP.LT.OR P6, PT, R27, 0x6a, !P0 ;  /* 0x0000006a1b00780c */ /* 0x000fd200047c1670 */
[----:B------:R-:W0:Y:S01]  /*2b5c0*/  @!P4 LDC.64 R60, c[0x0][0x5c0] ;  /* 0x00017000ff3ccb82 */ /* 0x000e220000000a00 */
[----:B---3--:R-:W-:Y:S02]  /*2b5d0*/  FMUL R58, R224, UR20 ;  /* 0x00000014e03a7c20 */ /* 0x008fe40008400000 */
[----:B------:R-:W3:Y:S04]  /*2b5e0*/  LDL.LU R224, [R1+0x4dc] ;  /* 0x0004dc0001e07983 */ /* 0x000ee80000300800 */
[----:B------:R4:W-:Y:S01]  /*2b5f0*/  @!P6 STG.E.U8 desc[UR14][R56.64+0x69], R65 ;  /* 0x000069413800e986 */ /* 0x0009e2000c10110e */
[----:B0-----:R-:W-:-:S05]  /*2b600*/  @!P4 IADD3 R60, P6, R139, R60, RZ ;  /* 0x0000003c8b3cc210 */ /* 0x001fca0007fde0ff */
[----:B------:R-:W-:Y:S01]  /*2b610*/  @!P4 IMAD.X R61, R138, 0x1, R61, P6 ;  /* 0x000000018a3dc824 */ /* 0x000fe200030e063d */
[----:B------:R-:W-:Y:S02]  /*2b620*/  ISETP.LT.OR P6, PT, R27, 0x69, !P1 ;  /* 0x000000691b00780c */ /* 0x000fe40004fc1670 */
[----:B------:R-:W-:Y:S01]  /*2b630*/  F2FP.SATFINITE.E4M3.F32.PACK_AB_MERGE_C R63, RZ, R62, RZ ;  /* 0x0000003eff3f723e */ /* 0x000fe200048070ff */
[----:B----4-:R-:W-:Y:S02]  /*2b640*/  FMUL R56, R223, UR20 ;  /* 0x00000014df387c20 */ /* 0x010fe40008400000 */
[----:B------:R-:W4:Y:S03]  /*2b650*/  LDL.LU R223, [R1+0x4e0] ;  /* 0x0004e00001df7983 */ /* 0x000f260000300800 */
[----:B------:R-:W-:-:S05]  /*2b660*/  F2FP.SATFINITE.E4M3.F32.PACK_AB_MERGE_C R59, RZ, R56, RZ ;  /* 0x00000038ff3b723e */ /* 0x000fca00048070ff */
        /* <DEDUP_REMOVED lines=13> */
[----:B------:R-:W-:Y:S04]  /*2b740*/  @!P6 STG.E.U8 desc[UR14][R8.64+0x69], R57 ;  /* 0x000069390800e986 */ /* 0x000fe8000c10110e */
[----:B------:R0:W-:Y:S01]  /*2b750*/  @!P4 STG.E.U8 desc[UR14][R54.64+0x70], R59 ;  /* 0x0000703b3600c986 */ /* 0x0001e2000c10110e */
[C---:B------:R-:W-:Y:S02]  /*2b760*/  ISETP.LT.OR P4, PT, R27.reuse, 0x71, !P1 ;  /* 0x000000711b00780c */ /* 0x040fe40004f81670 */
[----:B------:R-:W-:-:S11]  /*2b770*/  ISETP.LT.OR P6, PT, R27, 0x72, !P0 ;  /* 0x000000721b00780c */ /* 0x000fd600047c1670 */
[----:B------:R-:W1:Y:S02]  /*2b780*/  @!P4 LDC.64 R62, c[0x0][0x5c0] ;  /* 0x00017000ff3ecb82 */ /* 0x000e640000000a00 */
[----:B------:R3:W-:Y:S01]  /*2b790*/  @!P6 STG.E.U8 desc[UR14][R52.64+0x71], R61 ;  /* 0x0000713d3400e986 */ /* 0x0007e2000c10110e */
[----:B-1----:R-:W-:Y:S01]  /*2b7a0*/  @!P4 IADD3 R122, P6, R122, R62, RZ ;  /* 0x0000003e7a7ac210 */ /* 0x002fe20007fde0ff */
[----:B0-----:R-:W-:Y:S02]  /*2b7b0*/  FMUL R54, R225, UR20 ;  /* 0x00000014e1367c20 */ /* 0x001fe40008400000 */
[----:B------:R-:W2:Y:S02]  /*2b7c0*/  LDL.LU R225, [R1+0x4ec] ;  /* 0x0004ec0001e17983 */ /* 0x000ea40000300800 */
[----:B------:R-:W-:Y:S01]  /*2b7d0*/  @!P4 IMAD.X R123, R121, 0x1, R63, P6 ;  /* 0x00000001797bc824 */ /* 0x000fe200030e063f */
[C---:B------:R-:W-:Y:S02]  /*2b7e0*/  ISETP.LT.OR P4, PT, R27.reuse, 0x72, !P1 ;  /* 0x000000721b00780c */ /* 0x040fe40004f81670 */
[----:B------:R-:W-:-:S11]  /*2b7f0*/  ISETP.LT.OR P6, PT, R27, 0x71, !P1 ;  /* 0x000000711b00780c */ /* 0x000fd60004fc1670 */
[----:B------:R-:W0:Y:S01]  /*2b800*/  @!P4 LDC.64 R8, c[0x0][0x5c0] ;  /* 0x00017000ff08cb82 */ /* 0x000e220000000a00 */
[----:B---3--:R-:W-:Y:S02]  /*2b810*/  FMUL R52, R224, UR20 ;  /* 0x00000014e0347c20 */ /* 0x008fe40008400000 */
[----:B------:R-:W3:Y:S01]  /*2b820*/  LDL.LU R224, [R1+0x4f0] ;  /* 0x0004f00001e07983 */ /* 0x000ee20000300800 */
[----:B------:R-:W-:Y:S02]  /*2b830*/  F2FP.SATFINITE.E4M3.F32.PACK_AB_MERGE_C R57, RZ, R56, RZ ;  /* 0x00000038ff39723e */ /* 0x000fe400048070ff */
[----:B------:R-:W-:-:S03]  /*2b840*/  F2FP.SATFINITE.E4M3.F32.PACK_AB_MERGE_C R55, RZ, R52, RZ ;  /* 0x00000034ff37723e */ /* 0x000fc600048070ff */
[----:B------:R1:W-:Y:S01]  /*2b850*/  @!P6 STG.E.U8 desc[UR14][R122.64+0x70], R57 ;  /* 0x000070397a00e986 */ /* 0x0003e2000c10110e */
[----:B0-----:R-:W-:-:S05]  /*2b860*/  @!P4 IADD3 R8, P6, R115, R8, RZ ;  /* 0x000000087308c210 */ /* 0x001fca0007fde0ff */
[----:B------:R-:W-:Y:S01]  /*2b870*/  @!P4 IMAD.X R9, R114, 0x1, R9, P6 ;  /* 0x000000017209c824 */ /* 0x000fe200030e0609 */
[C---:B------:R-:W-:Y:S02]  /*2b880*/  ISETP.LT.OR P6, PT, R27.reuse, 0x72, !P1 ;  /* 0x000000721b00780c */ /* 0x040fe40004fc1670 */
[----:B------:R-:W-:Y:S01]  /*2b890*/  ISETP.LT.OR P4, PT, R27, 0x79, !P0 ;  /* 0x000000791b00780c */ /* 0x000fe20004781670 */
[----:B----4-:R-:W-:Y:S02]  /*2b8a0*/  FMUL R52, R223, UR20 ;  /* 0x00000014df347c20 */ /* 0x010fe40008400000 */
[----:B------:R-:W4:Y:S01]  /*2b8b0*/  LDL.LU R223, [R1+0x4f4] ;  /* 0x0004f40001df7983 */ /* 0x000f220000300800 */
[----:B------:R-:W-:Y:S02]  /*2b8c0*/  F2FP.SATFINITE.E4M3.F32.PACK_AB_MERGE_C R53, RZ, R54, RZ ;  /* 0x00000036ff35723e */ /* 0x000fe400048070ff */
[----:B-1----:R-:W-:-:S05]  /*2b8d0*/  F2FP.SATFINITE.E4M3.F32.PACK_AB_MERGE_C R57, RZ, R52, RZ ;  /* 0x00000034ff39723e */ /* 0x002fca00048070ff */
        /* <DEDUP_REMOVED lines=9> */
[----:B------:R1:W-:Y:S01]  /*2b970*/  @!P6 STG.E.U8 desc[UR14][R48.64+0x79], R57 ;  /* 0x000079393000e986 */ /* 0x0003e2000c10110e */
[----:B0-----:R-:W-:-:S05]  /*2b980*/  @!P4 IADD3 R112, P6, R112, R58, RZ ;  /* 0x0000003a7070c210 */ /* 0x001fca0007fde0ff */
[----:B------:R-:W-:Y:S01]  /*2b990*/  @!P4 IMAD.X R113, R104, 0x1, R59, P6 ;  /* 0x000000016871c824 */ /* 0x000fe200030e063b */
[C---:B------:R-:W-:Y:S02]  /*2b9a0*/  ISETP.LT.OR P4, PT, R27.reuse, 0x7a, !P1 ;  /* 0x0000007a1b00780c */ /* 0x040fe40004f81670 */
[----:B------:R-:W-:-:S11]  /*2b9b0*/  ISETP.LT.OR P6, PT, R27, 0x79, !P1 ;  /* 0x000000791b00780c */ /* 0x000fd60004fc1670 */
[----:B------:R-:W0:Y:S01]  /*2b9c0*/  @!P4 LDC.64 R8, c[0x0][0x5c0] ;  /* 0x00017000ff08cb82 */ /* 0x000e220000000a00 */
[----:B------:R-:W-:-:S05]  /*2b9d0*/  F2FP.SATFINITE.E4M3.F32.PACK_AB_MERGE_C R53, RZ, R52, RZ ;  /* 0x00000034ff35723e */ /* 0x000fca00048070ff */
[----:B------:R3:W-:Y:S01]  /*2b9e0*/  @!P6 STG.E.U8 desc[UR14][R112.64+0x78], R53 ;  /* 0x000078357000e986 */ /* 0x0007e2000c10110e */
[----:B-1----:R-:W-:-:S03]  /*2b9f0*/  FMUL R48, R225, UR20 ;  /* 0x00000014e1307c20 */ /* 0x002fc60008400000 */
[----:B------:R-:W2:Y:S02]  /*2ba00*/  LDL.LU R225, [R1+0x500] ;  /* 0x0005000001e17983 */ /* 0x000ea40000300800 */
        /* <DEDUP_REMOVED lines=9> */
[----:B------:R0:W-:Y:S01]  /*2baa0*/  @!P6 STG.E.U8 desc[UR14][R8.64+0x79], R49 ;  /* 0x000079310800e986 */ /* 0x0001e2000c10110e */
[----:B------:R-:W-:Y:S01]  /*2bab0*/  ISETP.LT.OR P6, PT, R27, 0x82, !P0 ;  /* 0x000000821b00780c */ /* 0x000fe200047c1670 */
[----:B----4-:R-:W-:Y:S02]  /*2bac0*/  FMUL R48, R223, UR20 ;  /* 0x00000014df307c20 */ /* 0x010fe40008400000 */
[----:B------:R-:W4:Y:S06]  /*2bad0*/  LDL.LU R223, [R1+0x508] ;  /* 0x0005080001df7983 */ /* 0x000f2c0000300800 */
[----:B------:R-:W-:Y:S04]  /*2bae0*/  @!P4 STG.E.U8 desc[UR14][R46.64+0x80], R51 ;  /* 0x000080332e00c986 */ /* 0x000fe8000c10110e */
[----:B------:R1:W-:Y:S01]  /*2baf0*/  @!P6 STG.E.U8 desc[UR14][R44.64+0x81], R53 ;  /* 0x000081352c00e986 */ /* 0x0003e2000c10110e */
[----:B0-----:R-:W-:-:S03]  /*2bb00*/  FMUL R8, R222, UR20 ;  /* 0x00000014de087c20 */ /* 0x001fc60008400000 */
[----:B------:R-:W4:Y:S02]  /*2bb10*/  LDL.LU R222, [R1+0x50c] ;  /* 0x00050c0001de7983 */ /* 0x000f240000300800 */
[----:B-1----:R-:W-:Y:S01]  /*2bb20*/  F2FP.SATFINITE.E4M3.F32.PACK_AB_MERGE_C R45, RZ, R8, RZ ;  /* 0x00000008ff2d723e */ /* 0x002fe200048070ff */
[----:B--2---:R-:W-:Y:S02]  /*2bb30*/  FMUL R8, R221, UR20 ;  /* 0x00000014dd087c20 */ /* 0x004fe40008400000 */
        /* <DEDUP_REMOVED lines=9> */
[----:B------:R-:W0:Y:S02]  /*2bbd0*/  @!P4 LDC.64 R48, c[0x0][0x5c0] ;  /* 0x00017000ff30cb82 */ /* 0x000e240000000a00 */
[----:B------:R1:W-:Y:S01]  /*2bbe0*/  @!P6 STG.E.U8 desc[UR14][R94.64+0x80], R9 ;  /* 0x000080095e00e986 */ /* 0x0003e2000c10110e */
[----:B------:R-:W-:-:S03]  /*2bbf0*/  FMUL R8, R225, UR20 ;  /* 0x00000014e1087c20 */ /* 0x000fc60008400000 */
[----:B------:R-:W2:Y:S02]  /*2bc00*/  LDL.LU R225, [R1+0x514] ;  /* 0x0005140001e17983 */ /* 0x000ea40000300800 */
[----:B-1----:R-:W-:Y:S02]  /*2bc10*/  F2FP.SATFINITE.E4M3.F32.PACK_AB_MERGE_C R9, RZ, R8, RZ ;  /* 0x00000008ff09723e */ /* 0x002fe400048070ff */
        /* <DEDUP_REMOVED lines=39> */
[----:B------:R-:W-:Y:S01]  /*2be90*/  ISETP.LT.OR P6, PT, R27, 0x92, !P0 ;  /* 0x000000921b00780c */ /* 0x000fe200047c1670 */
[----:B---3--:R-:W-:Y:S02]  /*2bea0*/  FMUL R8, R224, UR20 ;  /* 0x00000014e0087c20 */ /* 0x008fe40008400000 */
[----:B------:R-:W3:Y:S10]  /*2beb0*/  LDL.LU R224, [R1+0x52c] ;  /* 0x00052c0001e07983 */ /* 0x000ef40000300800 */
[----:B------:R1:W-:Y:S01]  /*2bec0*/  @!P6 STG.E.U8 desc[UR14][R36.64+0x91], R43 ;  /* 0x0000912b2400e986 */ /* 0x0003e2000c10110e */
[----:B0-----:R-:W-:-:S02]  /*2bed0*/  @!P4 IADD3 R86, P6, R86, R44, RZ ;  /* 0x0000002c5656c210 */ /* 0x001fc40007fde0ff */
[----:B-1----:R-:W-:-:S03]  /*2bee0*/  F2FP.SATFINITE.E4M3.F32.PACK_AB_MERGE_C R37, RZ, R8, RZ ;  /* 0x00000008ff25723e */ /* 0x002fc600048070ff */
[----:B------:R-:W-:Y:S01]  /*2bef0*/  @!P4 IMAD.X R87, R85, 0x1, R45, P6 ;  /* 0x000000015557c824 */ /* 0x000fe200030e062d */
[----:B------:R-:W-:Y:S01]  /*2bf00*/  ISETP.LT.OR P6, PT, R27, 0x91, !P1 ;  /* 0x000000911b00780c */ /* 0x000fe20004fc1670 */
[----:B----4-:R-:W-:Y:S02]  /*2bf10*/  FMUL R8, R223, UR20 ;  /* 0x00000014df087c20 */ /* 0x010fe40008400000 */
[----:B------:R-:W4:Y:S03]  /*2bf20*/  LDL.LU R223, [R1+0x530] ;  /* 0x0005300001df7983 */ /* 0x000f260000300800 */
[----:B------:R-:W-:-:S07]  /*2bf30*/  F2FP.SATFINITE.E4M3.F32.PACK_AB_MERGE_C R39, RZ, R8, RZ ;  /* 0x00000008ff27723e */ /* 0x000fce00048070ff */
[----:B------:R0:W-:Y:S01]  /*2bf40*/  @!P6 STG.E.U8 desc[UR14][R86.64+0x90], R9 ;  /* 0x000090095600e986 */ /* 0x0001e2000c10110e */
[----:B------:R-:W-:-:S03]  /*2bf50*/  FMUL R8, R222, UR20 ;  /* 0x00000014de087c20 */ /* 0x000fc60008400000 */
[----:B------:R-:W4:Y:S02]  /*2bf60*/  LDL.LU R222, [R1+0x534] ;  /* 0x0005340001de7983 */ /* 0x000f240000300800 */
[----:B0-----:R-:W-:Y:S01]  /*2bf70*/  F2FP.SATFINITE.E4M3.F32.PACK_AB_MERGE_C R9, RZ, R8, RZ ;  /* 0x00000008ff09723e */ /* 0x001fe200048070ff */
[----:B--2---:R-:W-:Y:S02]  /*2bf80*/  FMUL R8, R221, UR20 ;  /* 0x00000014dd087c20 */ /* 0x004fe40008400000 */
[----:B------:R-:W2:Y:S01]  /*2bf90*/  LDL.LU R221, [R1+0x538] ;  /* 0x0005380001dd7983 */ /* 0x000ea20000300800 */
[----:B------:R-:W-:-:S03]  /*2bfa0*/  ISETP.LT.OR P4, PT, R27, 0x92, !P1 ;  /* 0x000000921b00780c */ /* 0x000fc60004f81670 */
[----:B------:R-:W2:Y:S10]  /*2bfb0*/  LDL.LU R226, [R1+0x53c] ;  /* 0x00053c0001e27983 */ /* 0x000eb40000300800 */
[----:B------:R-:W0:Y:S02]  /*2bfc0*/  @!P4 LDC.64 R44, c[0x0][0x5c0] ;  /* 0x00017000ff2ccb82 */ /* 0x000e240000000a00 */
[----:B0-----:R-:W-:-:S05]  /*2bfd0*/  @!P4 IADD3 R84, P6, R84, R44, RZ ;  /* 0x0000002c5454c210 */ /* 0x001fca0007fde0ff */
[----:B------:R-:W-:Y:S01]  /*2bfe0*/  @!P4 IMAD.X R85, R83, 0x1, R45, P6 ;  /* 0x000000015355c824 */ /* 0x000fe200030e062d */
[C---:B------:R-:W-:Y:S02]  /*2bff0*/  ISETP.LT.OR P6, PT, R27.reuse, 0x92, !P1 ;  /* 0x000000921b00780c */ /* 0x040fe40004fc1670 */
[----:B------:R-:W-:-:S11]  /*2c000*/  ISETP.LT.OR P4, PT, R27, 0x99, !P0 ;  /* 0x000000991b00780c */ /* 0x000fd60004781670 */
[----:B------:R0:W-:Y:S04]  /*2c010*/  @!P6 STG.E.U8 desc[UR14][R84.64+0x91], R37 ;  /* 0x000091255400e986 */ /* 0x0001e8000c10110e */
[----:B------:R-:W-:Y:S01]  /*2c020*/  @!P4 STG.E.U8 desc[UR14][R34.64+0x98], R39 ;  /* 0x000098272200c986 */ /* 0x000fe2000c10110e */
[C---:B------:R-:W-:Y:S02]  /*2c030*/  ISETP.LT.OR P4, PT, R27.reuse, 0x99, !P1 ;  /* 0x000000991b00780c */ /* 0x040fe40004f81670 */
[----:B------:R-:W-:-:S11]  /*2c040*/  ISETP.LT.OR P6, PT, R27, 0x9a, !P0 ;  /* 0x0000009a1b00780c */ /* 0x000fd600047c1670 */
[----:B------:R-:W1:Y:S02]  /*2c050*/  @!P4 LDC.64 R40, c[0x0][0x5c0] ;  /* 0x00017000ff28cb82 */ /* 0x000e640000000a00 */
[----:B------:R0:W-:Y:S01]  /*2c060*/  @!P6 STG.E.U8 desc[UR14][R32.64+0x99], R9 ;  /* 0x000099092000e986 */ /* 0x0001e2000c10110e */
[----:B-1----:R-:W-:-:S05]  /*2c070*/  @!P4 IADD3 R82, P6, R82, R40, RZ ;  /* 0x000000285252c210 */ /* 0x002fca0007fde0ff */
[----:B------:R-:W-:Y:S01]  /*2c080*/  @!P4 IMAD.X R83, R81, 0x1, R41, P6 ;  /* 0x000000015153c824 */ /* 0x000fe200030e0629 */
[C---:B------:R-:W-:Y:S02]  /*2c090*/  ISETP.LT.OR P4, PT, R27.reuse, 0x9a, !P1 ;  /* 0x0000009a1b00780c */ /* 0x040fe40004f81670 */
[----:B------:R-:W-:-:S11]  /*2c0a0*/  ISETP.LT.OR P6, PT, R27, 0x99, !P1 ;  /* 0x000000991b00780c */ /* 0x000fd60004fc1670 */
[----:B------:R-:W1:Y:S01]  /*2c0b0*/  @!P4 LDC.64 R40, c[0x0][0x5c0] ;  /* 0x00017000ff28cb82 */ /* 0x000e620000000a00 */
[----:B0-----:R-:W-:-:S05]  /*2c0c0*/  F2FP.SATFINITE.E4M3.F32.PACK_AB_MERGE_C R37, RZ, R8, RZ ;  /* 0x00000008ff25723e */ /* 0x001fca00048070ff */
[----:B------:R0:W-:Y:S01]  /*2c0d0*/  @!P6 STG.E.U8 desc[UR14][R82.64+0x98], R37 ;  /* 0x000098255200e986 */ /* 0x0001e2000c10110e */
[----:B------:R-:W-:-:S03]  /*2c0e0*/  FMUL R8, R225, UR20 ;  /* 0x00000014e1087c20 */ /* 0x000fc60008400000 */
[----:B------:R-:W2:Y:S02]  /*2c0f0*/  LDL.LU R225, [R1+0x540] ;  /* 0x0005400001e17983 */ /* 0x000ea40000300800 */
[----:B------:R-:W-:Y:S02]  /*2c100*/  F2FP.SATFINITE.E4M3.F32.PACK_AB_MERGE_C R9, RZ, R8, RZ ;  /* 0x00000008ff09723e */ /* 0x000fe400048070ff */
[----:B-1----:R-:W-:-:S05]  /*2c110*/  @!P4 IADD3 R80, P6, R80, R40, RZ ;  /* 0x000000285050c210 */ /* 0x002fca0007fde0ff */
[----:B------:R-:W-:Y:S01]  /*2c120*/  @!P4 IMAD.X R81, R79, 0x1, R41, P6 ;  /* 0x000000014f51c824 */ /* 0x000fe200030e0629 */
[C---:B------:R-:W-:Y:S02]  /*2c130*/  ISETP.LT.OR P6, PT, R27.reuse, 0x9a, !P1 ;  /* 0x0000009a1b00780c */ /* 0x040fe40004fc1670 */
[----:B------:R-:W-:Y:S01]  /*2c140*/  ISETP.LT.OR P4, PT, R27, 0xa1, !P0 ;  /* 0x000000a11b00780c */ /* 0x000fe20004781670 */
[----:B---3--:R-:W-:Y:S02]  /*2c150*/  FMUL R8, R224, UR20 ;  /* 0x00000014e0087c20 */ /* 0x008fe40008400000 */
[----:B------:R-:W3:Y:S03]  /*2c160*/  LDL.LU R224, [R1+0x544] ;  /* 0x0005440001e07983 */ /* 0x000ee60000300800 */
[----:B------:R-:W-:-:S05]  /*2c170*/  F2FP.SATFINITE.E4M3.F32.PACK_AB_MERGE_C R33, RZ, R8, RZ ;  /* 0x00000008ff21723e */ /* 0x000fca00048070ff */
[----:B------:R1:W-:Y:S04]  /*2c180*/  @!P6 STG.E.U8 desc[UR14][R80.64+0x99], R9 ;  /* 0x000099095000e986 */ /* 0x0003e8000c10110e */
[----:B------:R-:W-:Y:S01]  /*2c190*/  @!P4 STG.E.U8 desc[UR14][R30.64+0xa0], R33 ;  /* 0x0000a0211e00c986 */ /* 0x000fe2000c10110e */
[C---:B------:R-:W-:Y:S02]  /*2c1a0*/  ISETP.LT.OR P4, PT, R27.reuse, 0xa1, !P1 ;  /* 0x000000a11b00780c */ /* 0x040fe40004f81670 */
[----:B------:R-:W-:-:S11]  /*2c1b0*/  ISETP.LT.OR P6, PT, R27, 0xa2, !P0 ;  /* 0x000000a21b00780c */ /* 0x000fd600047c1670 */
[----:B0-----:R-:W0:Y:S01]  /*2c1c0*/  @!P4 LDC.64 R36, c[0x0][0x5c0] ;  /* 0x00017000ff24cb82 */ /* 0x001e220000000a00 */
[----:B----4-:R-:W-:Y:S02]  /*2c1d0*/  FMUL R8, R223, UR20 ;  /* 0x00000014df087c20 */ /* 0x010fe40008400000 */
[----:B------:R-:W4:Y:S03]  /*2c1e0*/  LDL.LU R223, [R1+0x548] ;  /* 0x0005480001df7983 */ /* 0x000f260000300800 */
[----:B------:R-:W-:-:S05]  /*2c1f0*/  F2FP.SATFINITE.E4M3.F32.PACK_AB_MERGE_C R35, RZ, R8, RZ ;  /* 0x00000008ff23723e */ /* 0x000fca00048070ff */
[----:B------:R2:W-:Y:S01]  /*2c200*/  @!P6 STG.E.U8 desc[UR14][R24.64+0xa1], R35 ;  /* 0x0000a1231800e986 */ /* 0x0005e2000c10110e */
[----:B0-----:R-:W-:-:S05]  /*2c210*/  @!P4 IADD3 R78, P6, R78, R36, RZ ;  /* 0x000000244e4ec210 */ /* 0x001fca0007fde0ff */
[----:B------:R-:W-:Y:S02]  /*2c220*/  @!P4 IMAD.X R79, R7, 0x1, R37, P6 ;  /* 0x00000001074fc824 */ /* 0x000fe400030e0625 */
[----:B------:R-:W-:Y:S02]  /*2c230*/  FMUL R7, R222, UR20 ;  /* 0x00000014de077c20 */ /* 0x000fe40008400000 */
[----:B------:R-:W4:Y:S03]  /*2c240*/  LDL.LU R222, [R1+0x54c] ;  /* 0x00054c0001de7983 */ /* 0x000f260000300800 */
[----:B-1----:R-:W-:Y:S01]  /*2c250*/  F2FP.SATFINITE.E4M3.F32.PACK_AB_MERGE_C R9, RZ, R7, RZ ;  /* 0x00000007ff09723e */ /* 0x002fe200048070ff */
[----:B--2---:R-:W-:Y:S02]  /*2c260*/  FMUL R7, R221, UR20 ;  /* 0x00000014dd077c20 */ /* 0x004fe40008400000 */
[----:B------:R-:W2:Y:S01]  /*2c270*/  LDL.LU R221, [R1+0x550] ;  /* 0x0005500001dd7983 */ /* 0x000ea20000300800 */
[----:B------:R-:W-:-:S02]  /*2c280*/  ISETP.LT.OR P4, PT, R27, 0xa2, !P1 ;  /* 0x000000a21b00780c */ /* 0x000fc40004f81670 */
[----:B------:R-:W-:-:S11]  /*2c290*/  ISETP.LT.OR P6, PT, R27, 0xa1, !P1 ;  /* 0x000000a11b00780c */ /* 0x000fd60004fc1670 */
[----:B------:R-:W0:Y:S02]  /*2c2a0*/  @!P4 LDC.64 R36, c[0x0][0x5c0] ;  /* 0x00017000ff24cb82 */ /* 0x000e240000000a00 */
[----:B------:R-:W-:Y:S01]  /*2c2b0*/  @!P6 STG.E.U8 desc[UR14][R78.64+0xa0], R9 ;  /* 0x0000a0094e00e986 */ /* 0x000fe2000c10110e */
[----:B------:R-:W-:Y:S01]  /*2c2c0*/  F2FP.SATFINITE.E4M3.F32.PACK_AB_MERGE_C R25, RZ, R7, RZ ;  /* 0x00000007ff19723e */ /* 0x000fe200048070ff */
[----:B------:R-:W-:Y:S01]  /*2c2d0*/  FMUL R7, R226, UR20 ;  /* 0x00000014e2077c20 */ /* 0x000fe20008400000 */
[----:B------:R-:W-:Y:S01]  /*2c2e0*/  LOP3.LUT P3, RZ, R5, 0x1000, RZ, 0xc0, !PT ;  /* 0x0000100005ff7812 */ /* 0x000fe2000786c0ff */
[----:B------:R-:W2:Y:S01]  /*2c2f0*/  LDL.LU R226, [R1+0x554] ;  /* 0x0005540001e27983 */ /* 0x000ea20000300800 */
[----:B0-----:R-:W-:-:S05]  /*2c300*/  @!P4 IADD3 R10, P6, R10, R36, RZ ;  /* 0x000000240a0ac210 */ /* 0x001fca0007fde0ff */
[----:B------:R-:W-:-:S05]  /*2c310*/  @!P4 IMAD.X R11, R11, 0x1, R37, P6 ;  /* 0x000000010b0bc824 */ /* 0x000fca00030e0625 */
[----:B------:R0:W-:Y:S01]  /*2c320*/  @!P4 STG.E.U8 desc[UR14][R10.64+0xa1], R25 ;  /* 0x0000a1190a00c986 */ /* 0x0001e2000c10110e */
[C---:B------:R-:W-:Y:S02]  /*2c330*/  ISETP.LT.OR P4, PT, R27.reuse, 0xa9, !P0 ;  /* 0x000000a91b00780c */ /* 0x040fe40004781670 */
[----:B------:R-:W-:Y:S02]  /*2c340*/  F2FP.SATFINITE.E4M3.F32.PACK_AB_MERGE_C R31, RZ, R7, RZ ;  /* 0x00000007ff1f723e */ /* 0x000fe400048070ff */
[----:B------:R-:W-:Y:S01]  /*2c350*/  ISETP.LT.OR P6, PT, R27, 0xaa, !P0 ;  /* 0x000000aa1b00780c */ /* 0x000fe200047c1670 */
[----:B0-----:R-:W0:Y:S08]  /*2c360*/  @!P3 LDC.64 R10, c[0x0][0x5c0] ;  /* 0x00017000ff0abb82 */ /* 0x001e300000000a00 */
[----:B------:R1:W-:Y:S01]  /*2c370*/  @!P4 STG.E.U8 desc[UR14][R22.64+0xa8], R31 ;  /* 0x0000a81f1600c986 */ /* 0x0003e2000c10110e */
[----:B------:R-:W-:Y:S01]  /*2c380*/  LOP3.LUT P4, RZ, R5, 0x800, RZ, 0xc0, !PT ;  /* 0x0000080005ff7812 */ /* 0x000fe2000788c0ff */
[----:B------:R-:W2:-:S12]  /*2c390*/  @!P5 LDC.64 R24, c[0x0][0x5c0] ;  /* 0x00017000ff18db82 */ /* 0x000e980000000a00 */
[----:B------:R-:W0:Y:S08]  /*2c3a0*/  @!P4 LDC.64 R8, c[0x0][0x5c0] ;  /* 0x00017000ff08cb82 */ /* 0x000e300000000a00 */
[----:B-1----:R-:W1:Y:S01]  /*2c3b0*/  @!P2 LDC.64 R22, c[0x0][0x5c0] ;  /* 0x00017000ff16ab82 */ /* 0x002e620000000a00 */
[----:B------:R-:W-:Y:S02]  /*2c3c0*/  FMUL R7, R225, UR20 ;  /* 0x00000014e1077c20 */ /* 0x000fe40008400000 */
[----:B------:R-:W2:Y:S03]  /*2c3d0*/  LDL.LU R225, [R1+0x558] ;  /* 0x0005580001e17983 */ /* 0x000ea60000300800 */
[----:B------:R-:W-:-:S05]  /*2c3e0*/  F2FP.SATFINITE.E4M3.F32.PACK_AB_MERGE_C R33, RZ, R7, RZ ;  /* 0x00000007ff21723e */ /* 0x000fca00048070ff */
[----:B------:R1:W-:Y:S01]  /*2c3f0*/  @!P6 STG.E.U8 desc[UR14][R20.64+0xa9], R33 ;  /* 0x0000a9211400e986 */ /* 0x0003e2000c10110e */
[----:B0-----:R-:W-:-:S05]  /*2c400*/  @!P4 IADD3 R8, P6, R13, R8, RZ ;  /* 0x000000080d08c210 */ /* 0x001fca0007fde0ff */
[----:B------:R-:W-:Y:S02]  /*2c410*/  @!P4 IMAD.X R9, R14, 0x1, R9, P6 ;  /* 0x000000010e09c824 */ /* 0x000fe400030e0609 */
[----:B---3--:R-:W-:Y:S02]  /*2c420*/  FMUL R7, R224, UR20 ;  /* 0x00000014e0077c20 */ /* 0x008fe40008400000 */
[----:B------:R-:W3:Y:S03]  /*2c430*/  LDL.LU R224, [R1+0x55c] ;  /* 0x00055c0001e07983 */ /* 0x000ee60000300800 */
[----:B------:R-:W-:-:S05]  /*2c440*/  F2FP.SATFINITE.E4M3.F32.PACK_AB_MERGE_C R13, RZ, R7, RZ ;  /* 0x00000007ff0d723e */ /* 0x000fca00048070ff */
[----:B------:R0:W-:Y:S01]  /*2c450*/  @!P4 STG.E.U8 desc[UR14][R8.64+0xa8], R13 ;  /* 0x0000a80d0800c986 */ /* 0x0001e2000c10110e */
[----:B------:R-:W-:Y:S01]  /*2c460*/  @!P3 IADD3 R10, P4, R15, R10, RZ ;  /* 0x0000000a0f0ab210 */ /* 0x000fe20007f9e0ff */
[----:B----4-:R-:W-:Y:S02]  /*2c470*/  FMUL R7, R223, UR20 ;  /* 0x00000014df077c20 */ /* 0x010fe40008400000 */
[----:B------:R-:W4:Y:S03]  /*2c480*/  LDL.LU R223, [R1+0x560] ;  /* 0x0005600001df7983 */ /* 0x000f260000300800 */
[----:B------:R-:W-:Y:S01]  /*2c490*/  F2FP.SATFINITE.E4M3.F32.PACK_AB_MERGE_C R15, RZ, R7, RZ ;  /* 0x00000007ff0f723e */ /* 0x000fe200048070ff */
[----:B------:R-:W-:Y:S02]  /*2c4a0*/  FMUL R7, R222, UR20 ;  /* 0x00000014de077c20 */ /* 0x000fe40008400000 */
[----:B------:R-:W4:Y:S03]  /*2c4b0*/  LDL.LU R222, [R1+0x564] ;  /* 0x0005640001de7983 */ /* 0x000f260000300800 */
[----:B-1----:R-:W-:Y:S01]  /*2c4c0*/  F2FP.SATFINITE.E4M3.F32.PACK_AB_MERGE_C R21, RZ, R7, RZ ;  /* 0x00000007ff15723e */ /* 0x002fe200048070ff */
[----:B--2---:R-:W-:-:S02]  /*2c4d0*/  FMUL R7, R221, UR20 ;  /* 0x00000014dd077c20 */ /* 0x004fc40008400000 */
[----:B------:R-:W2:Y:S01]  /*2c4e0*/  LDL.LU R221, [R1+0x568] ;  /* 0x0005680001dd7983 */ /* 0x000ea20000300800 */
[----:B------:R-:W-:Y:S01]  /*2c4f0*/  ISETP.LT.OR P6, PT, R27, 0xb1, !P0 ;  /* 0x000000b11b00780c */ /* 0x000fe200047c1670 */
[----:B------:R-:W-:-:S05]  /*2c500*/  @!P3 IMAD.X R11, R26, 0x1, R11, P4 ;  /* 0x000000011a0bb824 */ /* 0x000fca00020e060b */
[----:B------:R1:W-:Y:S01]  /*2c510*/  @!P3 STG.E.U8 desc[UR14][R10.64+0xa9], R15 ;  /* 0x0000a90f0a00b986 */ /* 0x0003e2000c10110e */
[----:B------:R-:W-:-:S06]  /*2c520*/  ISETP.LT.OR P3, PT, R27, 0xb9, !P0 ;  /* 0x000000b91b00780c */ /* 0x000fcc0004761670 */
[----:B------:R1:W-:Y:S01]  /*2c530*/  @!P6 STG.E.U8 desc[UR14][R18.64+0xb0], R21 ;  /* 0x0000b0151200e986 */ /* 0x0003e2000c10110e */
[C---:B------:R-:W-:Y:S02]  /*2c540*/  ISETP.LT.OR P6, PT, R27.reuse, 0xb2, !P0 ;  /* 0x000000b21b00780c */ /* 0x040fe400047c1670 */
[----:B------:R-:W-:Y:S02]  /*2c550*/  ISETP.LT.OR P0, PT, R27, 0xba, !P0 ;  /* 0x000000ba1b00780c */ /* 0x000fe40004701670 */
[----:B0-----:R-:W-:Y:S02]  /*2c560*/  @!P2 IADD3 R8, P4, R77, R22, RZ ;  /* 0x000000164d08a210 */ /* 0x001fe40007f9e0ff */
[----:B-1----:R-:W0:Y:S01]  /*2c570*/  @!P3 LDC.64 R10, c[0x0][0x5c0] ;  /* 0x00017000ff0abb82 */ /* 0x002e220000000a00 */
[----:B------:R-:W-:Y:S01]  /*2c580*/  F2FP.SATFINITE.E4M3.F32.PACK_AB_MERGE_C R13, RZ, R7, RZ ;  /* 0x00000007ff0d723e */ /* 0x000fe200048070ff */
[----:B------:R-:W-:Y:S01]  /*2c590*/  FMUL R7, R226, UR20 ;  /* 0x00000014e2077c20 */ /* 0x000fe20008400000 */
[----:B------:R-:W-:Y:S01]  /*2c5a0*/  @!P2 IMAD.X R9, R12, 0x1, R23, P4 ;  /* 0x000000010c09a824 */ /* 0x000fe200020e0617 */
[----:B------:R-:W-:-:S02]  /*2c5b0*/  ISETP.LT.OR P4, PT, R27, 0xb9, !P1 ;  /* 0x000000b91b00780c */ /* 0x000fc40004f81670 */
[----:B------:R-:W-:-:S03]  /*2c5c0*/  ISETP.LT.OR P1, PT, R27, 0xba, !P1 ;  /* 0x000000ba1b00780c */ /* 0x000fc60004f21670 */
[----:B------:R-:W1:Y:S01]  /*2c5d0*/  @!P0 LDC.64 R18, c[0x0][0x5c0] ;  /* 0x00017000ff128b82 */ /* 0x000e620000000a00 */
[----:B------:R-:W-:Y:S01]  /*2c5e0*/  F2FP.SATFINITE.E4M3.F32.PACK_AB_MERGE_C R15, RZ, R7, RZ ;  /* 0x00000007ff0f723e */ /* 0x000fe200048070ff */
[----:B------:R0:W-:Y:S04]  /*2c5f0*/  @!P6 STG.E.U8 desc[UR14][R16.64+0xb1], R13 ;  /* 0x0000b10d1000e986 */ /* 0x0001e8000c10110e */
[----:B------:R3:W-:Y:S01]  /*2c600*/  @!P2 STG.E.U8 desc[UR14][R8.64+0xb0], R15 ;  /* 0x0000b00f0800a986 */ /* 0x0007e2000c10110e */
[----:B------:R-:W-:Y:S01]  /*2c610*/  @!P5 IADD3 R76, P2, R76, R24, RZ ;  /* 0x000000184c4cd210 */ /* 0x000fe20007f5e0ff */
[----:B------:R-:W3:Y:S04]  /*2c620*/  @!P4 LDC.64 R20, c[0x0][0x5c0] ;  /* 0x00017000ff14cb82 */ /* 0x000ee80000000a00 */
[----:B------:R-:W-:-:S04]  /*2c630*/  @!P5 IMAD.X R77, R28, 0x1, R25, P2 ;  /* 0x000000011c4dd824 */ /* 0x000fc800010e0619 */
[----:B------:R-:W3:Y:S01]  /*2c640*/  @!P1 LDC.64 R22, c[0x0][0x5c0] ;  /* 0x00017000ff169b82 */ /* 0x000ee20000000a00 */
[----:B------:R-:W-:-:S05]  /*2c650*/  FMUL R7, R225, UR20 ;  /* 0x00000014e1077c20 */ /* 0x000fca0008400000 */
[----:B0-----:R-:W-:-:S05]  /*2c660*/  F2FP.SATFINITE.E4M3.F32.PACK_AB_MERGE_C R17, RZ, R7, RZ ;  /* 0x00000007ff11723e */ /* 0x001fca00048070ff */
[----:B------:R0:W-:Y:S01]  /*2c670*/  @!P5 STG.E.U8 desc[UR14][R76.64+0xb1], R17 ;  /* 0x0000b1114c00d986 */ /* 0x0001e2000c10110e */
[----:B------:R-:W-:-:S04]  /*2c680*/  @!P3 IADD3 R10, P2, P5, R6, UR8, R10 ;  /* 0x00000008060abc10 */ /* 0x000fc8000fd5e00a */
[----:B------:R-:W-:Y:S02]  /*2c690*/  @!P3 IADD3.X R11, R29, UR7, R11, P2, P5 ;  /* 0x000000071d0bbc10 */ /* 0x000fe400097ea40b */
[----:B-1----:R-:W-:-:S04]  /*2c6a0*/  @!P0 IADD3 R12, P2, P5, R6, UR8, R18 ;  /* 0x00000008060c8c10 */ /* 0x002fc8000fd5e012 */
[----:B------:R-:W-:Y:S01]  /*2c6b0*/  @!P0 IADD3.X R13, R29, UR7, R19, P2, P5 ;  /* 0x000000071d0d8c10 */ /* 0x000fe200097ea413 */
[----:B---3--:R-:W-:Y:S01]  /*2c6c0*/  FMUL R7, R224, UR20 ;  /* 0x00000014e0077c20 */ /* 0x008fe20008400000 */
[----:B------:R-:W-:-:S04]  /*2c6d0*/  @!P4 IADD3 R9, P2, P5, R3, UR8, R6 ;  /* 0x000000080309cc10 */ /* 0x000fc8000fd5e006 */
[----:B------:R-:W-:Y:S02]  /*2c6e0*/  F2FP.SATFINITE.E4M3.F32.PACK_AB_MERGE_C R19, RZ, R7, RZ ;  /* 0x00000007ff13723e */ /* 0x000fe400048070ff */
[C-C-:B------:R-:W-:Y:S02]  /*2c6f0*/  @!P4 IADD3.X R16, R0.reuse, UR7, R29.reuse, P2, P5 ;  /* 0x000000070010cc10 */ /* 0x140fe400097ea41d */
[----:B------:R-:W-:Y:S01]  /*2c700*/  @!P1 IADD3 R7, P2, P5, R3, UR8, R6 ;  /* 0x0000000803079c10 */ /* 0x000fe2000fd5e006 */
[----:B------:R3:W-:Y:S01]  /*2c710*/  @!P3 STG.E.U8 desc[UR14][R10.64+0xb8], R19 ;  /* 0x0000b8130a00b986 */ /* 0x0007e2000c10110e */
[----:B------:R-:W-:Y:S02]  /*2c720*/  @!P4 IADD3 R6, P3, R9, R20, RZ ;  /* 0x000000140906c210 */ /* 0x000fe40007f7e0ff */
[----:B------:R-:W-:Y:S02]  /*2c730*/  @!P1 IADD3.X R18, R0, UR7, R29, P2, P5 ;  /* 0x0000000700129c10 */ /* 0x000fe400097ea41d */
[----:B------:R-:W-:Y:S01]  /*2c740*/  @!P1 IADD3 R8, P2, R7, R22, RZ ;  /* 0x0000001607089210 */ /* 0x000fe20007f5e0ff */
[----:B------:R-:W-:-:S02]  /*2c750*/  @!P4 IMAD.X R7, R16, 0x1, R21, P3 ;  /* 0x000000011007c824 */ /* 0x000fc400018e0615 */
[----:B----4-:R-:W-:-:S05]  /*2c760*/  FMUL R9, R223, UR20 ;  /* 0x00000014df097c20 */ /* 0x010fca0008400000 */
[----:B0-----:R-:W-:Y:S01]  /*2c770*/  F2FP.SATFINITE.E4M3.F32.PACK_AB_MERGE_C R17, RZ, R9, RZ ;  /* 0x00000009ff11723e */ /* 0x001fe200048070ff */
[----:B------:R-:W-:-:S04]  /*2c780*/  @!P1 IMAD.X R9, R18, 0x1, R23, P2 ;  /* 0x0000000112099824 */ /* 0x000fc800010e0617 */
[----:B------:R3:W-:Y:S01]  /*2c790*/  @!P0 STG.E.U8 desc[UR14][R12.64+0xb9], R17 ;  /* 0x0000b9110c008986 */ /* 0x0007e2000c10110e */
[----:B------:R-:W-:-:S05]  /*2c7a0*/  FMUL R14, R222, UR20 ;  /* 0x00000014de0e7c20 */ /* 0x000fca0008400000 */
[----:B------:R-:W-:-:S05]  /*2c7b0*/  F2FP.SATFINITE.E4M3.F32.PACK_AB_MERGE_C R21, RZ, R14, RZ ;  /* 0x0000000eff15723e */ /* 0x000fca00048070ff */
[----:B------:R3:W-:Y:S01]  /*2c7c0*/  @!P4 STG.E.U8 desc[UR14][R6.64+0xb8], R21 ;  /* 0x0000b8150600c986 */ /* 0x0007e2000c10110e */
[----:B--2---:R-:W-:-:S05]  /*2c7d0*/  FMUL R15, R221, UR20 ;  /* 0x00000014dd0f7c20 */ /* 0x004fca0008400000 */
[----:B------:R-:W-:-:S05]  /*2c7e0*/  F2FP.SATFINITE.E4M3.F32.PACK_AB_MERGE_C R15, RZ, R15, RZ ;  /* 0x0000000fff0f723e */ /* 0x000fca00048070ff */
[----:B------:R3:W-:Y:S02]  /*2c7f0*/  @!P1 STG.E.U8 desc[UR14][R8.64+0xb9], R15 ;  /* 0x0000b90f08009986 */ /* 0x0007e4000c10110e */
.L_x_36:
[----:B------:R-:W-:Y:S05]  /*2c800*/  BSYNC B0 ;  /* 0x0000000000007941 */ /* 0x000fea0003800000 */
.L_x_32:
[----:B--23--:R-:W2:Y:S04]  /*2c810*/  LDL.LU R7, [R1+0x574] ;  /* 0x0005740001077983 */ /* 0x00cea80000300800 */
[----:B------:R-:W2:Y:S01]  /*2c820*/  LDL.LU R6, [R1+0x578] ;  /* 0x0005780001067983 */ /* 0x000ea20000300800 */
[----:B------:R-:W-:Y:S01]  /*2c830*/  ULDC UR6, c[0x0][0xc] ;  /* 0x0000030000067ab9 */ /* 0x000fe20000000800 */
[----:B------:R-:W-:Y:S01]  /*2c840*/  ULDC UR7, c[0x0][0x10] ;  /* 0x0000040000077ab9 */ /* 0x000fe20000000800 */
[----:B0-----:R-:W2:Y:S01]  /*2c850*/  LDC R9, c[0x0][0x14] ;  /* 0x00000500ff097b82 */ /* 0x001ea20000000800 */
[----:B------:R-:W-:Y:S01]  /*2c860*/  UIMAD.WIDE.U32 UR6, UR6, UR7, URZ ;  /* 0x00000007060672a5 */ /* 0x000fe2000f8e003f */
[----:B------:R0:W5:Y:S01]  /*2c870*/  LDL R28, [R1] ;  /* 0x00000000011c7983 */ /* 0x0001620000100800 */
[----:B------:R-:W-:-:S04]  /*2c880*/  UMOV UR10, 0xffffffff ;  /* 0xffffffff000a7882 */ /* 0x000fc80000000000 */
[----:B--2---:R-:W-:-:S04]  /*2c890*/  IMAD.WIDE.U32 R6, R9, UR6, R6 ;  /* 0x0000000609067c25 */ /* 0x004fc8000f8e0006 */
[----:B------:R-:W-:Y:S01]  /*2c8a0*/  IMAD R9, R9, UR7, RZ ;  /* 0x0000000709097c24 */ /* 0x000fe2000f8e02ff */
[----:B------:R-:W-:Y:S01]  /*2c8b0*/  ULDC.64 UR6, c[0x0][0x650] ;  /* 0x0001940000067ab9 */ /* 0x000fe20000000a00 */
[----:B------:R-:W-:Y:S01]  /*2c8c0*/  IMAD.MOV.U32 R18, RZ, RZ, R6 ;  /* 0x000000ffff127224 */ /* 0x000fe200078e0006 */
[----:B------:R-:W-:Y:S01]  /*2c8d0*/  ISETP.GE.U32.AND P0, PT, R6, UR6, PT ;  /* 0x0000000606007c0c */ /* 0x000fe2000bf06070 */
[----:B------:R-:W-:Y:S01]  /*2c8e0*/  IMAD.IADD R19, R7, 0x1, R9 ;  /* 0x0000000107137824 */ /* 0x000fe200078e0209 */
[----:B------:R-:W-:Y:S01]  /*2c8f0*/  PRMT R7, RZ, 0x7610, R7 ;  /* 0x00007610ff077816 */ /* 0x000fe20000000007 */
[----:B------:R-:W-:-:S03]  /*2c900*/  IMAD.MOV.U32 R6, RZ, RZ, -0x1 ;  /* 0xffffffffff067424 */ /* 0x000fc600078e00ff */
[----:B------:R0:W-:Y:S01]  /*2c910*/  STL [R1+0x574], R19 ;  /* 0x0005741301007387 */ /* 0x0001e20000100800 */
[----:B------:R-:W-:-:S03]  /*2c920*/  ISETP.GE.U32.AND.EX P0, PT, R19, UR7, PT, P0 ;  /* 0x0000000713007c0c */ /* 0x000fc6000bf06100 */
[----:B------:R0:W-:Y:S04]  /*2c930*/  STL [R1+0x578], R18 ;  /* 0x0005781201007387 */ /* 0x0001e80000100800 */
[----:B------:R0:W-:Y:S06]  /*2c940*/  STL [R1+0x570], R6 ;  /* 0x0005700601007387 */ /* 0x0001ec0000100800 */
[----:B------:R-:W-:Y:S05]  /*2c950*/  @P0 BRA `(.L_x_37) ;  /* 0x0000000400800947 */ /* 0x000fea0003800000 */
[----:B------:R-:W0:Y:S01]  /*2c960*/  S2R R13, SR_CTAID.X ;  /* 0x00000000000d7919 */ /* 0x000e220000002500 */
[----:B------:R-:W-:Y:S01]  /*2c970*/  ULDC.64 UR18, c[0x0][0x628] ;  /* 0x00018a0000127ab9 */ /* 0x000fe20000000a00 */
[----:B------:R-:W2:Y:S01]  /*2c980*/  LDC R14, c[0x0][0x144] ;  /* 0x00005100ff0e7b82 */ /* 0x000ea20000000800 */
[----:B------:R-:W-:Y:S01]  /*2c990*/  ULDC UR6, c[0x0][0x150] ;  /* 0x0000540000067ab9 */ /* 0x000fe20000000800 */
[----:B------:R-:W3:Y:S01]  /*2c9a0*/  S2R R17, SR_CTAID.Y ;  /* 0x0000000000117919 */ /* 0x000ee20000002600 */
[----:B------:R-:W-:Y:S01]  /*2c9b0*/  ISETP.NE.U32.AND P0, PT, RZ, UR18, PT ;  /* 0x00000012ff007c0c */ /* 0x000fe2000bf05070 */
[----:B------:R-:W-:Y:S01]  /*2c9c0*/  ULDC UR23, c[0x0][0x630] ;  /* 0x00018c0000177ab9 */ /* 0x000fe20000000800 */
[----:B------:R-:W-:Y:S02]  /*2c9d0*/  R2UR UR16, R18 ;  /* 0x00000000121072ca */ /* 0x000fe400000e0000 */
[----:B------:R-:W-:Y:S01]  /*2c9e0*/  ISETP.NE.AND.EX P0, PT, RZ, UR19, PT, P0 ;  /* 0x00000013ff007c0c */ /* 0x000fe2000bf05300 */
[----:B-1----:R-:W1:Y:S01]  /*2c9f0*/  LDC.64 R10, c[0x0][0x620] ;  /* 0x00018800ff0a7b82 */ /* 0x002e620000000a00 */
[----:B------:R-:W-:-:S02]  /*2ca00*/  R2UR UR17, R19 ;  /* 0x00000000131172ca */ /* 0x000fc400000e0000 */
[----:B0-----:R-:W-:-:S05]  /*2ca10*/  I2FP.F32.U32 R6, R13 ;  /* 0x0000000d00067245 */ /* 0x001fca0000201000 */
[----:B------:R-:W-:-:S06]  /*2ca20*/  FMUL R6, R6, UR6 ;  /* 0x0000000606067c20 */ /* 0x000fcc0008400000 */
[----:B------:R-:W0:Y:S01]  /*2ca30*/  F2I.U32.TRUNC.NTZ R6, R6 ;  /* 0x0000000600067305 */ /* 0x000e22000020f000 */
[----:B---3--:R-:W-:Y:S05]  /*2ca40*/  @!P0 BRA `(.L_x_38) ;  /* 0x0000000000308947 */ /* 0x008fea0003800000 */
        /* <DEDUP_REMOVED lines=12> */
.L_x_38:
[----:B------:R-:W-:Y:S01]  /*2cb10*/  USHF.R.U64 UR10, UR16, UR23, UR17 ;  /* 0x00000017100a7299 */ /* 0x000fe20008001211 */
[----:B------:R-:W3:Y:S01]  /*2cb20*/  LDC.64 R24, c[0x0][0x640] ;  /* 0x00019000ff187b82 */ /* 0x000ee20000000a00 */
[----:B------:R-:W-:Y:S01]  /*2cb30*/  USHF.R.U32.HI UR6, URZ, UR23, UR17 ;  /* 0x000000173f067299 */ /* 0x000fe20008011611 */
[----:B0-----:R-:W-:Y:S02]  /*2cb40*/  IMAD.MOV R15, RZ, RZ, -R6 ;  /* 0x000000ffff0f7224 */ /* 0x001fe400078e0a06 */
[----:B------:R-:W-:Y:S01]  /*2cb50*/  IMAD.MOV.U32 R6, RZ, RZ, R18 ;  /* 0x000000ffff067224 */ /* 0x000fe200078e0012 */
[----:B------:R-:W-:Y:S01]  /*2cb60*/  IADD3 R9, P0, RZ, -UR10, RZ ;  /* 0x8000000aff097c10 */ /* 0x000fe2000ff1e0ff */
[----:B--2---:R-:W-:Y:S02]  /*2cb70*/  IMAD R21, R14, R15, R13 ;  /* 0x0000000f0e157224 */ /* 0x004fe400078e020d */
[----:B-----5:R-:W0:Y:S02]  /*2cb80*/  LDC R12, c[0x0][0x618] ;  /* 0x00018600ff0c7b82 */ /* 0x020e240000000800 */
[----:B------:R-:W-:Y:S01]  /*2cb90*/  IMAD.X R7, RZ, RZ, ~UR6, P0 ;  /* 0x80000006ff077e24 */ /* 0x000fe200080e06ff */
[----:B------:R-:W-:-:S03]  /*2cba0*/  ULDC UR6, c[0x0][0x154] ;  /* 0x0000550000067ab9 */ /* 0x000fc60000000800 */
[-C--:B-1----:R-:W-:Y:S02]  /*2cbb0*/  IMAD R8, R7, R10.reuse, RZ ;  /* 0x0000000a07087224 */ /* 0x082fe400078e02ff */
[----:B------:R-:W1:Y:S01]  /*2cbc0*/  LDC R16, c[0x0][0x608] ;  /* 0x00018200ff107b82 */ /* 0x000e620000000800 */
[----:B------:R-:W-:Y:S02]  /*2cbd0*/  IMAD.MOV.U32 R7, RZ, RZ, R19 ;  /* 0x000000ffff077224 */ /* 0x000fe400078e0013 */
[----:B------:R-:W-:-:S05]  /*2cbe0*/  IMAD.WIDE.U32 R6, R9, R10, R6 ;  /* 0x0000000a09067225 */ /* 0x000fca00078e0006 */
[----:B------:R-:W2:Y:S01]  /*2cbf0*/  LDC R20, c[0x0][0x658] ;  /* 0x00019600ff147b82 */ /* 0x000ea20000000800 */
[----:B------:R-:W-:Y:S01]  /*2cc00*/  IMAD R9, R9, R11, R8 ;  /* 0x0000000b09097224 */ /* 0x000fe200078e0208 */
[----:B------:R-:W-:Y:S01]  /*2cc10*/  I2FP.F32.U32 R8, R17 ;  /* 0x0000001100087245 */ /* 0x000fe20000201000 */
[----:B------:R-:W-:Y:S01]  /*2cc20*/  IMAD.MOV.U32 R11, RZ, RZ, 0x1 ;  /* 0x00000001ff0b7424 */ /* 0x000fe200078e00ff */
[----:B---3--:R-:W-:Y:S01]  /*2cc30*/  ISETP.NE.U32.AND P0, PT, R24, RZ, PT ;  /* 0x000000ff1800720c */ /* 0x008fe20003f05070 */
[----:B------:R-:W-:Y:S02]  /*2cc40*/  IMAD.IADD R7, R7, 0x1, R9 ;  /* 0x0000000107077824 */ /* 0x000fe400078e0209 */
[----:B------:R-:W-:Y:S01]  /*2cc50*/  FMUL R8, R8, UR6 ;  /* 0x0000000608087c20 */ /* 0x000fe20008400000 */
[----:B------:R-:W3:Y:S01]  /*2cc60*/  LDC R18, c[0x0][0x148] ;  /* 0x00005200ff127b82 */ /* 0x000ee20000000800 */
[----:B------:R-:W-:Y:S01]  /*2cc70*/  ISETP.NE.AND.EX P0, PT, R25, RZ, PT, P0 ;  /* 0x000000ff1900720c */ /* 0x000fe20003f05300 */
[----:B------:R-:W-:Y:S01]  /*2cc80*/  IMAD.MOV.U32 R9, RZ, RZ, -0x1 ;  /* 0xffffffffff097424 */ /* 0x000fe200078e00ff */
[-CC-:B0-----:R-:W-:Y:S01]  /*2cc90*/  SHF.R.U64 R14, R6, R12.reuse, R7.reuse ;  /* 0x0000000c060e7219 */ /* 0x181fe20000001207 */
[----:B------:R0:W4:Y:S01]  /*2cca0*/  F2I.U32.TRUNC.NTZ R15, R8 ;  /* 0x00000008000f7305 */ /* 0x000122000020f000 */
[----:B------:R-:W-:-:S03]  /*2ccb0*/  SHF.R.U32.HI R7, RZ, R12, R7 ;  /* 0x0000000cff077219 */ /* 0x000fc60000011607 */
[----:B------:R-:W0:Y:S01]  /*2ccc0*/  LDC R19, c[0x0][0x600] ;  /* 0x00018000ff137b82 */ /* 0x000e220000000800 */
[-CC-:B-1----:R-:W-:Y:S02]  /*2ccd0*/  SHF.R.U64 R12, R14, R16.reuse, R7.reuse ;  /* 0x000000100e0c7219 */ /* 0x182fe40000001207 */
[----:B------:R-:W-:-:S05]  /*2cce0*/  SHF.R.U32.HI R7, RZ, R16, R7 ;  /* 0x00000010ff077219 */ /* 0x000fca0000011607 */
[----:B------:R-:W1:Y:S01]  /*2ccf0*/  LDC R22, c[0x0][0x648] ;  /* 0x00019200ff167b82 */ /* 0x000e620000000800 */
[-CC-:B--2---:R-:W-:Y:S02]  /*2cd00*/  SHF.R.U64 R16, R12, R20.reuse, R7.reuse ;  /* 0x000000140c107219 */ /* 0x184fe40000001207 */
[-C--:B------:R-:W-:Y:S02]  /*2cd10*/  SHF.L.U32 R9, R9, R20.reuse, RZ ;  /* 0x0000001409097219 */ /* 0x080fe400000006ff */
[-C--:B------:R-:W-:Y:S01]  /*2cd20*/  SHF.R.U32.HI R7, RZ, R20.reuse, R7 ;  /* 0x00000014ff077219 */ /* 0x080fe20000011607 */
[----:B------:R-:W-:Y:S01]  /*2cd30*/  IMAD.MOV.U32 R6, RZ, RZ, R16 ;  /* 0x000000ffff067224 */ /* 0x000fe200078e0010 */
[----:B------:R-:W-:Y:S01]  /*2cd40*/  SHF.L.U32 R20, R11, R20, RZ ;  /* 0x000000140b147219 */ /* 0x000fe200000006ff */
[----:B------:R-:W2:Y:S01]  /*2cd50*/  LDC R26, c[0x0][0x638] ;  /* 0x00018e00ff1a7b82 */ /* 0x000ea20000000800 */
[----:B------:R-:W-:-:S07]  /*2cd60*/  LOP3.LUT R23, RZ, R9, RZ, 0x33, !PT ;  /* 0x00000009ff177212 */ /* 0x000fce00078e33ff */
[----:B------:R-:W0:Y:S01]  /*2cd70*/  LDC R27, c[0x0][0x610] ;  /* 0x00018400ff1b7b82 */ /* 0x000e220000000800 */
[----:B----4-:R-:W-:Y:S05]  /*2cd80*/  @!P0 BRA `(.L_x_39) ;  /* 0x0000000000288947 */ /* 0x010fea0003800000 */
[----:B------:R-:W4:Y:S02]  /*2cd90*/  LDC R11, c[0x0][0x64c] ;  /* 0x00019300ff0b7b82 */ /* 0x000f240000000800 */
[----:B----4-:R-:W-:-:S05]  /*2cda0*/  IADD3 R11, P0, R16, R11, RZ ;  /* 0x0000000b100b7210 */ /* 0x010fca0007f1e0ff */
[----:B------:R-:W-:-:S04]  /*2cdb0*/  IMAD.X R13, RZ, RZ, R7, P0 ;  /* 0x000000ffff0d7224 */ /* 0x000fc800000e0607 */
[----:B------:R-:W-:-:S04]  /*2cdc0*/  IMAD.WIDE.U32 R6, R13, R24, RZ ;  /* 0x000000180d067225 */ /* 0x000fc800078e00ff */
[----:B0-----:R-:W-:-:S04]  /*2cdd0*/  IMAD.WIDE.U32 R8, P0, R11, R25, R6 ;  /* 0x000000190b087225 */ /* 0x001fc80007800006 */
[----:B------:R-:W-:-:S04]  /*2cde0*/  IMAD.WIDE.U32 R6, R11, R24, RZ ;  /* 0x000000180b067225 */ /* 0x000fc800078e00ff */
[----:B------:R-:W-:Y:S01]  /*2cdf0*/  IMAD.X R11, RZ, RZ, RZ, P0 ;  /* 0x000000ffff0b7224 */ /* 0x000fe200000e06ff */
[----:B------:R-:W-:Y:S01]  /*2ce00*/  IADD3 RZ, P0, R7, R8, RZ ;  /* 0x0000000807ff7210 */ /* 0x000fe20007f1e0ff */
[----:B------:R-:W-:-:S04]  /*2ce10*/  IMAD.MOV.U32 R10, RZ, RZ, R9 ;  /* 0x000000ffff0a7224 */ /* 0x000fc800078e0009 */
[----:B------:R-:W-:-:S08]  /*2ce20*/  IMAD.WIDE.U32.X R6, R13, R25, R10, P0 ;  /* 0x000000190d067225 */ /* 0x000fd000000e040a */
.L_x_39:
[----:B0-----:R-:W0:Y:S01]  /*2ce30*/  LDC R8, c[0x0][0x65c] ;  /* 0x00019700ff087b82 */ /* 0x001e220000000800 */
[----:B-1----:R-:W-:Y:S01]  /*2ce40*/  SHF.R.U64 R6, R6, R22, R7 ;  /* 0x0000001606067219 */ /* 0x002fe20000001207 */
[----:B------:R-:W-:Y:S01]  /*2ce50*/  VIADD R11, R19, 0xffffffff ;  /* 0xffffffff130b7836 */ /* 0x000fe20000000000 */
[----:B------:R-:W-:Y:S01]  /*2ce60*/  LOP3.LUT R9, R12, R23, RZ, 0xc0, !PT ;  /* 0x000000170c097212 */ /* 0x000fe200078ec0ff */
[----:B------:R-:W-:Y:S02]  /*2ce70*/  IMAD.MOV R15, RZ, RZ, -R15 ;  /* 0x000000ffff0f7224 */ /* 0x000fe400078e0a0f */
[----:B------:R-:W-:Y:S01]  /*2ce80*/  IMAD.MOV R7, RZ, RZ, -R6 ;  /* 0x000000ffff077224 */ /* 0x000fe200078e0a06 */
[----:B------:R-:W-:Y:S01]  /*2ce90*/  LOP3.LUT R14, R14, R11, RZ, 0xc0, !PT ;  /* 0x0000000b0e0e7212 */ /* 0x000fe200078ec0ff */
[----:B------:R-:W-:Y:S02]  /*2cea0*/  IMAD R6, R20, R6, R9 ;  /* 0x0000000614067224 */ /* 0x000fe400078e0209 */
[----:B--2---:R-:W-:-:S04]  /*2ceb0*/  IMAD R7, R7, R26, R16 ;  /* 0x0000001a07077224 */ /* 0x004fc800078e0210 */
[----:B------:R-:W-:Y:S01]  /*2cec0*/  IMAD R9, R7, R19, R14 ;  /* 0x0000001307097224 */ /* 0x000fe200078e020e */
[----:B0-----:R-:W-:Y:S01]  /*2ced0*/  ISETP.NE.AND P0, PT, R8, 0x1, PT ;  /* 0x000000010800780c */ /* 0x001fe20003f05270 */
[----:B------:R-:W-:-:S05]  /*2cee0*/  IMAD.MOV.U32 R8, RZ, RZ, 0x1 ;  /* 0x00000001ff087424 */ /* 0x000fca00078e00ff */
[----:B------:R-:W-:-:S07]  /*2cef0*/  PRMT R7, R8, 0x7610, R7 ;  /* 0x0000761008077816 */ /* 0x000fce0000000007 */
[----:B---3--:R-:W-:-:S04]  /*2cf00*/  @P0 IMAD R21, R18, R15, R17 ;  /* 0x0000000f12150224 */ /* 0x008fc800078e0211 */
[----:B------:R-:W-:-:S05]  /*2cf10*/  IMAD R6, R6, R27, R21 ;  /* 0x0000001b06067224 */ /* 0x000fca00078e0215 */
[----:B------:R-:W-:Y:S02]  /*2cf20*/  SEL R8, R9, R6, !P0 ;  /* 0x0000000609087207 */ /* 0x000fe40004000000 */
[----:B------:R-:W-:-:S03]  /*2cf30*/  SEL R28, R6, R9, !P0 ;  /* 0x00000009061c7207 */ /* 0x000fc60004000000 */
[----:B------:R2:W-:Y:S04]  /*2cf40*/  STL [R1+0x570], R8 ;  /* 0x0005700801007387 */ /* 0x0005e80000100800 */
[----:B------:R2:W-:Y:S02]  /*2cf50*/  STL [R1], R28 ;  /* 0x0000001c01007387 */ /* 0x0005e40000100800 */
.L_x_37:
[----:B0----5:R-:W-:Y:S01]  /*2cf60*/  IMAD.MOV.U32 R6, RZ, RZ, R28 ;  /* 0x000000ffff067224 */ /* 0x021fe200078e001c */
[----:B------:R-:W-:Y:S01]  /*2cf70*/  LOP3.LUT P0, RZ, R7, 0xff, RZ, 0xc0, !PT ;  /* 0x000000ff07ff7812 */ /* 0x000fe2000780c0ff */
[----:B------:R-:W-:-:S03]  /*2cf80*/  UIMAD.WIDE.U32 UR6, UR5, -0x55555555, URZ ;  /* 0xaaaaaaab050678a5 */ /* 0x000fc6000f8e003f */
[----:B------:R0:W-:Y:S01]  /*2cf90*/  STL [R1+0x56c], R6 ;  /* 0x00056c0601007387 */ /* 0x0001e20000100800 */
[----:B------:R-:W-:-:S04]  /*2cfa0*/  USHF.R.U32.HI UR6, URZ, 0x3, UR7 ;  /* 0x000000033f067899 */ /* 0x000fc80008011607 */
[----:B------:R-:W-:-:S04]  /*2cfb0*/  UIMAD UR5, UR6, -0xc, UR5 ;  /* 0xfffffff4060578a4 */ /* 0x000fc8000f8e0205 */
[----:B------:R-:W-:Y:S08]  /*2cfc0*/  @P0 BRA `(.L_x_40) ;  /* 0xfffffd4000800947 */ /* 0x000ff0000383ffff */
[----:B------:R-:W-:Y:S05]  /*2cfd0*/  EXIT ;  /* 0x000000000000794d */ /* 0x000fea0003800000 */
.L_x_4:
[----:B------:R-:W2:Y:S01]  /*2cfe0*/  LDL R17, [R1+0x578] ;  /* 0x0005780001117983 */ /* 0x000ea20000100800 */
[----:B------:R-:W-:-:S03]  /*2cff0*/  ULDC.64 UR4, c[0x0][0x650] ;  /* 0x0001940000047ab9 */ /* 0x000fc60000000a00 */
[----:B------:R-:W3:Y:S01]  /*2d000*/  LDL R18, [R1+0x574] ;  /* 0x0005740001127983 */ /* 0x000ee20000100800 */
[----:B------:R-:W-:Y:S01]  /*2d010*/  PRMT R6, RZ, 0x7610, R6 ;  /* 0x00007610ff067816 */ /* 0x000fe20000000006 */
[----:B------:R-:W-:Y:S02]  /*2d020*/  IMAD.MOV.U32 R5, RZ, RZ, -0x1 ;  /* 0xffffffffff057424 */ /* 0x000fe400078e00ff */
[----:B------:R-:W-:Y:S02]  /*2d030*/  IMAD.MOV.U32 R4, RZ, RZ, -0x1 ;  /* 0xffffffffff047424 */ /* 0x000fe400078e00ff */
[----:B------:R-:W-:Y:S01]  /*2d040*/  IMAD.MOV.U32 R10, RZ, RZ, -0x1 ;  /* 0xffffffffff0a7424 */ /* 0x000fe200078e00ff */
[----:B--2---:R-:W-:-:S04]  /*2d050*/  ISETP.GE.U32.AND P0, PT, R17, UR4, PT ;  /* 0x0000000411007c0c */ /* 0x004fc8000bf06070 */
[----:B---3--:R-:W-:-:S13]  /*2d060*/  ISETP.GE.U32.AND.EX P0, PT, R18, UR5, PT, P0 ;  /* 0x0000000512007c0c */ /* 0x008fda000bf06100 */
[----:B------:R-:W-:Y:S05]  /*2d070*/  @P0 BRA `(.L_x_41) ;  /* 0x0000000400640947 */ /* 0x000fea0003800000 */
[----:B------:R-:W0:Y:S01]  /*2d080*/  LDC.64 R10, c[0x0][0x628] ;  /* 0x00018a00ff0a7b82 */ /* 0x000e220000000a00 */
[----:B------:R-:W-:Y:S02]  /*2d090*/  IMAD.MOV.U32 R8, RZ, RZ, R17 ;  /* 0x000000ffff087224 */ /* 0x000fe400078e0011 */
[----:B------:R-:W-:-:S05]  /*2d0a0*/  IMAD.MOV.U32 R9, RZ, RZ, R18 ;  /* 0x000000ffff097224 */ /* 0x000fca00078e0012 */
[----:B------:R-:W1:Y:S08]  /*2d0b0*/  LDC R12, c[0x0][0x630] ;  /* 0x00018c00ff0c7b82 */ /* 0x000e700000000800 */
[----:B------:R-:W2:Y:S01]  /*2d0c0*/  LDC.64 R14, c[0x0][0x620] ;  /* 0x00018800ff0e7b82 */ /* 0x000ea20000000a00 */
[----:B0-----:R-:W-:-:S04]  /*2d0d0*/  ISETP.NE.U32.AND P0, PT, R10, RZ, PT ;  /* 0x000000ff0a00720c */ /* 0x001fc80003f05070 */
[----:B------:R-:W-:-:S13]  /*2d0e0*/  ISETP.NE.AND.EX P0, PT, R11, RZ, PT, P0 ;  /* 0x000000ff0b00720c */ /* 0x000fda0003f05300 */
[----:B-12---:R-:W-:Y:S05]  /*2d0f0*/  @!P0 BRA `(.L_x_42) ;  /* 0x0000000000288947 */ /* 0x006fea0003800000 */
[----:B------:R-:W0:Y:S02]  /*2d100*/  LDC R4, c[0x0][0x634] ;  /* 0x00018d00ff047b82 */ /* 0x000e240000000800 */
[----:B0-----:R-:W-:-:S05]  /*2d110*/  IADD3 R9, P0, R17, R4, RZ ;  /* 0x0000000411097210 */ /* 0x001fca0007f1e0ff */
        /* <DEDUP_REMOVED lines=8> */
.L_x_42:
[--C-:B------:R-:W-:Y:S01]  /*2d1a0*/  SHF.R.U64 R10, R8, R12, R9.reuse ;  /* 0x0000000c080a7219 */ /* 0x100fe20000001209 */
[----:B------:R-:W-:Y:S01]  /*2d1b0*/  IMAD.MOV.U32 R5, RZ, RZ, R18 ;  /* 0x000000ffff057224 */ /* 0x000fe200078e0012 */
[----:B------:R-:W-:Y:S01]  /*2d1c0*/  I2FP.F32.U32 R6, R2 ;  /* 0x0000000200067245 */ /* 0x000fe20000201000 */
[----:B------:R-:W0:Y:S01]  /*2d1d0*/  LDC R16, c[0x0][0x618] ;  /* 0x00018600ff107b82 */ /* 0x000e220000000800 */
[----:B------:R-:W-:Y:S01]  /*2d1e0*/  SHF.R.U32.HI R3, RZ, R12, R9 ;  /* 0x0000000cff037219 */ /* 0x000fe20000011609 */
[----:B------:R-:W-:Y:S01]  /*2d1f0*/  ULDC UR4, c[0x0][0x150] ;  /* 0x0000540000047ab9 */ /* 0x000fe20000000800 */
[----:B------:R-:W-:Y:S01]  /*2d200*/  IADD3 R7, P0, RZ, -R10, RZ ;  /* 0x8000000aff077210 */ /* 0x000fe20007f1e0ff */
[----:B------:R-:W-:Y:S01]  /*2d210*/  FMUL R9, R6, UR4 ;  /* 0x0000000406097c20 */ /* 0x000fe20008400000 */
[----:B------:R-:W-:Y:S01]  /*2d220*/  IMAD.MOV.U32 R4, RZ, RZ, R17 ;  /* 0x000000ffff047224 */ /* 0x000fe200078e0011 */
[----:B------:R-:W-:Y:S02]  /*2d230*/  ULDC UR4, c[0x0][0x154] ;  /* 0x0000550000047ab9 */ /* 0x000fe40000000800 */
[----:B------:R-:W1:Y:S01]  /*2d240*/  LDC.64 R18, c[0x0][0x640] ;  /* 0x00019000ff127b82 */ /* 0x000e620000000a00 */
[----:B------:R-:W-:Y:S01]  /*2d250*/  IMAD.X R3, RZ, RZ, ~R3, P0 ;  /* 0x000000ffff037224 */ /* 0x000fe200000e0e03 */
[----:B------:R-:W2:Y:S01]  /*2d260*/  F2I.U32.TRUNC.NTZ R9, R9 ;  /* 0x0000000900097305 */ /* 0x000ea2000020f000 */
[----:B------:R-:W-:-:S04]  /*2d270*/  IMAD.WIDE.U32 R4, R7, R14, R4 ;  /* 0x0000000e07047225 */ /* 0x000fc800078e0004 */
[----:B------:R-:W-:Y:S01]  /*2d280*/  IMAD R6, R3, R14, RZ ;  /* 0x0000000e03067224 */ /* 0x000fe200078e02ff */
[----:B------:R-:W3:Y:S03]  /*2d290*/  LDC R11, c[0x0][0x144] ;  /* 0x00005100ff0b7b82 */ /* 0x000ee60000000800 */
[----:B------:R-:W-:Y:S02]  /*2d2a0*/  IMAD R3, R7, R15, R6 ;  /* 0x0000000f07037224 */ /* 0x000fe400078e0206 */
[----:B------:R-:W-:Y:S02]  /*2d2b0*/  IMAD.MOV.U32 R6, RZ, RZ, -0x1 ;  /* 0xffffffffff067424 */ /* 0x000fe400078e00ff */
[----:B------:R-:W-:Y:S01]  /*2d2c0*/  IMAD.IADD R3, R5, 0x1, R3 ;  /* 0x0000000105037824 */ /* 0x000fe200078e0203 */
[----:B------:R-:W4:Y:S01]  /*2d2d0*/  LDC R12, c[0x0][0x608] ;  /* 0x00018200ff0c7b82 */ /* 0x000f220000000800 */
[----:B------:R-:W-:-:S03]  /*2d2e0*/  I2FP.F32.U32 R5, R0 ;  /* 0x0000000000057245 */ /* 0x000fc60000201000 */
[-C--:B0-----:R-:W-:Y:S01]  /*2d2f0*/  SHF.R.U64 R8, R4, R16.reuse, R3 ;  /* 0x0000001004087219 */ /* 0x081fe20000001203 */
[----:B--2---:R-:W-:Y:S01]  /*2d300*/  IMAD.MOV R4, RZ, RZ, -R9 ;  /* 0x000000ffff047224 */ /* 0x004fe200078e0a09 */
[----:B------:R-:W-:Y:S01]  /*2d310*/  SHF.R.U32.HI R3, RZ, R16, R3 ;  /* 0x00000010ff037219 */ /* 0x000fe20000011603 */
[----:B------:R-:W-:Y:S01]  /*2d320*/  FMUL R5, R5, UR4 ;  /* 0x0000000405057c20 */ /* 0x000fe20008400000 */
[----:B------:R-:W0:Y:S01]  /*2d330*/  LDC R7, c[0x0][0x658] ;  /* 0x00019600ff077b82 */ /* 0x000e220000000800 */
[----:B-1----:R-:W-:-:S04]  /*2d340*/  ISETP.NE.U32.AND P0, PT, R18, RZ, PT ;  /* 0x000000ff1200720c */ /* 0x002fc80003f05070 */
[----:B------:R-:W-:-:S03]  /*2d350*/  ISETP.NE.AND.EX P0, PT, R19, RZ, PT, P0 ;  /* 0x000000ff1300720c */ /* 0x000fc60003f05300 */
[----:B------:R-:W1:Y:S01]  /*2d360*/  LDC R15, c[0x0][0x148] ;  /* 0x00005200ff0f7b82 */ /* 0x000e620000000800 */
[----:B---3--:R-:W-:Y:S02]  /*2d370*/  IMAD R17, R11, R4, R2 ;  /* 0x000000040b117224 */ /* 0x008fe400078e0202 */
[----:B------:R-:W-:-:S05]  /*2d380*/  IMAD.MOV.U32 R4, RZ, RZ, 0x1 ;  /* 0x00000001ff047424 */ /* 0x000fca00078e00ff */
[----:B------:R-:W2:Y:S01]  /*2d390*/  LDC R14, c[0x0][0x600] ;  /* 0x00018000ff0e7b82 */ /* 0x000ea20000000800 */
[-CC-:B----4-:R-:W-:Y:S02]  /*2d3a0*/  SHF.R.U64 R11, R8, R12.reuse, R3.reuse ;  /* 0x0000000c080b7219 */ /* 0x190fe40000001203 */
[----:B------:R-:W-:Y:S02]  /*2d3b0*/  SHF.R.U32.HI R2, RZ, R12, R3 ;  /* 0x0000000cff027219 */ /* 0x000fe40000011603 */
[----:B------:R3:W4:Y:S03]  /*2d3c0*/  F2I.U32.TRUNC.NTZ R12, R5 ;  /* 0x00000005000c7305 */ /* 0x000726000020f000 */
[----:B------:R-:W1:Y:S01]  /*2d3d0*/  LDC R20, c[0x0][0x648] ;  /* 0x00019200ff147b82 */ /* 0x000e620000000800 */
[-C--:B0-----:R-:W-:Y:S02]  /*2d3e0*/  SHF.R.U64 R13, R11, R7.reuse, R2 ;  /* 0x000000070b0d7219 */ /* 0x081fe40000001202 */
[----:B------:R-:W-:-:S02]  /*2d3f0*/  SHF.L.U32 R6, R6, R7, RZ ;  /* 0x0000000706067219 */ /* 0x000fc400000006ff */
[-C--:B------:R-:W-:Y:S01]  /*2d400*/  SHF.R.U32.HI R3, RZ, R7.reuse, R2 ;  /* 0x00000007ff037219 */ /* 0x080fe20000011602 */
[----:B------:R-:W-:Y:S01]  /*2d410*/  IMAD.MOV.U32 R2, RZ, RZ, R13 ;  /* 0x000000ffff027224 */ /* 0x000fe200078e000d */
[----:B------:R-:W-:Y:S01]  /*2d420*/  SHF.L.U32 R16, R4, R7, RZ ;  /* 0x0000000704107219 */ /* 0x000fe200000006ff */
[----:B------:R-:W0:Y:S01]  /*2d430*/  LDC R21, c[0x0][0x638] ;  /* 0x00018e00ff157b82 */ /* 0x000e220000000800 */
[----:B------:R-:W-:-:S07]  /*2d440*/  LOP3.LUT R22, RZ, R6, RZ, 0x33, !PT ;  /* 0x00000006ff167212 */ /* 0x000fce00078e33ff */
[----:B------:R-:W0:Y:S01]  /*2d450*/  LDC R23, c[0x0][0x610] ;  /* 0x00018400ff177b82 */ /* 0x000e220000000800 */
[----:B---34-:R-:W-:Y:S05]  /*2d460*/  @!P0 BRA `(.L_x_43) ;  /* 0x0000000000288947 */ /* 0x018fea0003800000 */
[----:B------:R-:W3:Y:S02]  /*2d470*/  LDC R2, c[0x0][0x64c] ;  /* 0x00019300ff027b82 */ /* 0x000ee40000000800 */
[----:B---3--:R-:W-:-:S05]  /*2d480*/  IADD3 R7, P0, R13, R2, RZ ;  /* 0x000000020d077210 */ /* 0x008fca0007f1e0ff */
        /* <DEDUP_REMOVED lines=8> */
.L_x_43:
[----:B------:R-:W3:Y:S01]  /*2d510*/  LDC R4, c[0x0][0x65c] ;  /* 0x00019700ff047b82 */ /* 0x000ee20000000800 */
[----:B-1----:R-:W-:Y:S01]  /*2d520*/  SHF.R.U64 R3, R2, R20, R3 ;  /* 0x0000001402037219 */ /* 0x002fe20000001203 */
[----:B--2---:R-:W-:Y:S01]  /*2d530*/  VIADD R5, R14, 0xffffffff ;  /* 0xffffffff0e057836 */ /* 0x004fe20000000000 */
[----:B------:R-:W-:Y:S01]  /*2d540*/  LOP3.LUT R2, R11, R22, RZ, 0xc0, !PT ;  /* 0x000000160b027212 */ /* 0x000fe200078ec0ff */
[----:B------:R-:W-:Y:S02]  /*2d550*/  IMAD.MOV R12, RZ, RZ, -R12 ;  /* 0x000000ffff0c7224 */ /* 0x000fe400078e0a0c */
[----:B------:R-:W-:Y:S02]  /*2d560*/  IMAD.MOV.U32 R6, RZ, RZ, 0x1 ;  /* 0x00000001ff067424 */ /* 0x000fe400078e00ff */
[----:B------:R-:W-:Y:S01]  /*2d570*/  IMAD R2, R16, R3, R2 ;  /* 0x0000000310027224 */ /* 0x000fe200078e0202 */
[----:B---3--:R-:W-:Y:S01]  /*2d580*/  ISETP.NE.AND P0, PT, R4, 0x1, PT ;  /* 0x000000010400780c */ /* 0x008fe20003f05270 */
[----:B------:R-:W-:Y:S01]  /*2d590*/  IMAD.MOV R4, RZ, RZ, -R3 ;  /* 0x000000ffff047224 */ /* 0x000fe200078e0a03 */
[----:B------:R-:W-:-:S11]  /*2d5a0*/  LOP3.LUT R3, R8, R5, RZ, 0xc0, !PT ;  /* 0x0000000508037212 */ /* 0x000fd600078ec0ff */
[----:B------:R-:W-:Y:S02]  /*2d5b0*/  @P0 IMAD R17, R15, R12, R0 ;  /* 0x0000000c0f110224 */ /* 0x000fe400078e0200 */
[----:B0-----:R-:W-:Y:S02]  /*2d5c0*/  IMAD R0, R4, R21, R13 ;  /* 0x0000001504007224 */ /* 0x001fe400078e020d */
[----:B------:R-:W-:Y:S02]  /*2d5d0*/  IMAD R5, R2, R23, R17 ;  /* 0x0000001702057224 */ /* 0x000fe400078e0211 */
[----:B------:R-:W-:-:S05]  /*2d5e0*/  IMAD R0, R0, R14, R3 ;  /* 0x0000000e00007224 */ /* 0x000fca00078e0203 */
[----:B------:R-:W-:Y:S02]  /*2d5f0*/  SEL R4, R0, R5, !P0 ;  /* 0x0000000500047207 */ /* 0x000fe40004000000 */
[----:B------:R-:W-:-:S07]  /*2d600*/  SEL R5, R5, R0, !P0 ;  /* 0x0000000005057207 */ /* 0x000fce0004000000 */
.L_x_41:
[----:B------:R-:W-:-:S08]  /*2d610*/  NOP ;  /* 0x0000000000007918 */ /* 0x000fd00000000000 */
[----:B------:R-:W0:-:S00]  /*2d620*/  USETMAXREG.DEALLOC.CTAPOOL 0x18 ;  /* 0x00000018000079c8 */ /* 0x000e0000080e0500 */
[----:B------:R-:W-:-:S13]  /*2d630*/  ISETP.NE.AND P0, PT, RZ, UR8, PT ;  /* 0x00000008ff007c0c */ /* 0x000fda000bf05270 */
[----:B------:R-:W-:Y:S05]  /*2d640*/  @P0 EXIT ;  /* 0x000000000000094d */ /* 0x000fea0003800000 */
[----:B0-----:R-:W-:Y:S01]  /*2d650*/  LOP3.LUT P0, RZ, R6, 0xff, RZ, 0xc0, !PT ;  /* 0x000000ff06ff7812 */ /* 0x001fe2000780c0ff */
[----:B------:R-:W-:Y:S02]  /*2d660*/  IMAD.MOV.U32 R6, RZ, RZ, 0x1 ;  /* 0x00000001ff067424 */ /* 0x000fe400078e00ff */
[----:B------:R-:W-:-:S10]  /*2d670*/  IMAD.MOV.U32 R7, RZ, RZ, RZ ;  /* 0x000000ffff077224 */ /* 0x000fd400078e00ff */
[----:B------:R-:W-:Y:S05]  /*2d680*/  @!P0 BRA `(.L_x_44) ;  /* 0x0000000c00548947 */ /* 0x000fea0003800000 */
[----:B------:R-:W0:Y:S01]  /*2d690*/  LDC R0, c[0x0][0x28c] ;  /* 0x0000a300ff007b82 */ /* 0x000e220000000800 */
[----:B------:R-:W1:Y:S01]  /*2d6a0*/  S2R R2, SR_TID.X ;  /* 0x0000000000027919 */ /* 0x000e620000002100 */
[----:B------:R-:W-:Y:S01]  /*2d6b0*/  ULDC UR5, c[0x0][0x658] ;  /* 0x0001960000057ab9 */ /* 0x000fe20000000800 */
[----:B------:R-:W-:Y:S01]  /*2d6c0*/  UMOV UR7, 0xffffffff ;  /* 0xffffffff00077882 */ /* 0x000fe20000000000 */
[----:B------:R-:W-:Y:S01]  /*2d6d0*/  ULDC UR6, c[0x0][0xc] ;  /* 0x0000030000067ab9 */ /* 0x000fe20000000800 */
[----:B------:R-:W-:Y:S01]  /*2d6e0*/  USHF.L.U32 UR8, UR7, UR5, URZ ;  /* 0x0000000507087299 */ /* 0x000fe2000800063f */
[----:B------:R-:W-:Y:S01]  /*2d6f0*/  BSSY B0, `(.L_x_44) ;  /* 0x00000ce000007945 */ /* 0x000fe20003800000 */
[----:B------:R-:W-:Y:S01]  /*2d700*/  UMOV UR9, 0x1 ;  /* 0x0000000100097882 */ /* 0x000fe20000000000 */
[----:B------:R-:W-:Y:S01]  /*2d710*/  ULDC UR7, c[0x0][0x10] ;  /* 0x0000040000077ab9 */ /* 0x000fe20000000800 */
[----:B------:R-:W-:Y:S01]  /*2d720*/  USHF.L.U32 UR19, UR9, UR5, URZ ;  /* 0x0000000509137299 */ /* 0x000fe2000800063f */
[----:B------:R-:W-:Y:S01]  /*2d730*/  IMAD.MOV.U32 R9, RZ, RZ, 0x1 ;  /* 0x00000001ff097424 */ /* 0x000fe200078e00ff */
[----:B------:R-:W-:Y:S01]  /*2d740*/  UIMAD.WIDE.U32 UR6, UR6, UR7, URZ ;  /* 0x00000007060672a5 */ /* 0x000fe2000f8e003f */
[----:B------:R-:W-:Y:S01]  /*2d750*/  IMAD.MOV.U32 R6, RZ, RZ, 0x1 ;  /* 0x00000001ff067424 */ /* 0x000fe200078e00ff */
[----:B------:R-:W-:Y:S01]  /*2d760*/  ULDC UR5, c[0x0][0x14] ;  /* 0x0000050000057ab9 */ /* 0x000fe20000000800 */
[----:B------:R-:W-:Y:S01]  /*2d770*/  IMAD.MOV.U32 R7, RZ, RZ, RZ ;  /* 0x000000ffff077224 */ /* 0x000fe200078e00ff */
[----:B------:R-:W-:-:S02]  /*2d780*/  UIMAD.WIDE.U32 UR22, UR6, UR5, URZ ;  /* 0x00000005061672a5 */ /* 0x000fc4000f8e003f */
[----:B------:R-:W-:Y:S01]  /*2d790*/  UIMAD UR16, UR7, UR5, URZ ;  /* 0x00000005071072a4 */ /* 0x000fe2000f8e023f */
[----:B------:R-:W-:Y:S01]  /*2d7a0*/  ULDC UR4, c[0x0][0x600] ;  /* 0x0001800000047ab9 */ /* 0x000fe20000000800 */
[----:B------:R-:W-:Y:S02]  /*2d7b0*/  ULOP3.LUT UR21, UR13, 0x2, URZ, 0xfc, !UPT ;  /* 0x000000020d157892 */ /* 0x000fe4000f8efc3f */
[----:B------:R-:W-:Y:S01]  /*2d7c0*/  UIADD3 UR4, UR4, -0x1, URZ ;  /* 0xffffffff04047890 */ /* 0x000fe2000fffe03f */
[----:B0-----:R-:W-:Y:S01]  /*2d7d0*/  VIADD R0, R0, 0x1f ;  /* 0x0000001f00007836 */ /* 0x001fe20000000000 */
[----:B------:R-:W-:Y:S02]  /*2d7e0*/  ULOP3.LUT UR18, URZ, UR8, URZ, 0x33, !UPT ;  /* 0x000000083f127292 */ /* 0x000fe4000f8e333f */
[----:B------:R-:W-:Y:S02]  /*2d7f0*/  UIADD3 UR16, UR23, UR16, URZ ;  /* 0x0000001017107290 */ /* 0x000fe4000fffe03f */
[----:B------:R-:W-:Y:S01]  /*2d800*/  SHF.R.S32.HI R3, RZ, 0x1f, R0 ;  /* 0x0000001fff037819 */ /* 0x000fe20000011400 */
[----:B------:R-:W-:-:S03]  /*2d810*/  ULDC.64 UR24, c[0x0][0x198] ;  /* 0x0000660000187ab9 */ /* 0x000fc60000000a00 */
[----:B------:R-:W-:Y:S02]  /*2d820*/  LEA.HI R0, R3, R0, RZ, 0x5 ;  /* 0x0000000003007211 */ /* 0x000fe400078f28ff */
[C---:B-1----:R-:W-:Y:S02]  /*2d830*/  LOP3.LUT P2, RZ, R2.reuse, 0x7f, RZ, 0xc0, !PT ;  /* 0x0000007f02ff7812 */ /* 0x042fe4000784c0ff */
[----:B------:R-:W-:Y:S02]  /*2d840*/  SHF.R.S32.HI R0, RZ, 0x5, R0 ;  /* 0x00000005ff007819 */ /* 0x000fe40000011400 */
[----:B------:R-:W-:-:S03]  /*2d850*/  LOP3.LUT P0, RZ, R2, 0x1f, RZ, 0xc0, !PT ;  /* 0x0000001f02ff7812 */ /* 0x000fc6000780c0ff */
[----:B------:R-:W-:Y:S01]  /*2d860*/  VIADD R14, R0, 0x1 ;  /* 0x00000001000e7836 */ /* 0x000fe20000000000 */
[----:B------:R-:W-:-:S13]  /*2d870*/  PLOP3.LUT P0, PT, P0, P2, PT, 0x8a, 0x0 ;  /* 0x000000000000781c */ /* 0x000fda0000705172 */
.L_x_56:
[----:B------:R-:W-:-:S03]  /*2d880*/  UMOV UR5, 0xffffffff ;  /* 0xffffffff00057882 */ /* 0x000fc60000000000 */
[----:B------:R-:W-:Y:S05]  /*2d890*/  BRA.DIV UR5, `(.L_x_45) ;  /* 0x0000001205ec7947 */ /* 0x000fea000b800000 */
[----:B------:R-:W-:-:S13]  /*2d8a0*/  ELECT P1, URZ, PT ;  /* 0x00000000003f782f */ /* 0x000fda0003820000 */
.L_x_75:
[----:B------:R-:W0:Y:S01]  /*2d8b0*/  LDC R2, c[0x0][0x28c] ;  /* 0x0000a300ff027b82 */ /* 0x000e220000000800 */
[----:B------:R-:W-:Y:S01]  /*2d8c0*/  BSSY B1, `(.L_x_46) ;  /* 0x0000038000017945 */ /* 0x000fe20003800000 */
[----:B0-----:R-:W-:-:S13]  /*2d8d0*/  ISETP.LT.OR P1, PT, R2, 0x1, !P1 ;  /* 0x000000010200780c */ /* 0x001fda0004f21670 */
[----:B------:R-:W-:Y:S05]  /*2d8e0*/  @P1 BRA `(.L_x_47) ;  /* 0x0000000000d41947 */ /* 0x000fea0003800000 */
[----:B------:R-:W-:Y:S02]  /*2d8f0*/  IMAD R4, R4, 0xc0, RZ ;  /* 0x000000c004047824 */ /* 0x000fe400078e02ff */
[----:B------:R-:W-:Y:S02]  /*2d900*/  IMAD R5, R5, 0x180, RZ ;  /* 0x0000018005057824 */ /* 0x000fe400078e02ff */
[----:B------:R-:W-:Y:S02]  /*2d910*/  IMAD.MOV.U32 R13, RZ, RZ, RZ ;  /* 0x000000ffff0d7224 */ /* 0x000fe400078e00ff */
[----:B------:R-:W-:Y:S02]  /*2d920*/  IMAD.MOV.U32 R2, RZ, RZ, R14 ;  /* 0x000000ffff027224 */ /* 0x000fe400078e000e */
[----:B------:R-:W-:Y:S02]  /*2d930*/  IMAD.MOV.U32 R3, RZ, RZ, R6 ;  /* 0x000000ffff037224 */ /* 0x000fe400078e0006 */
[----:B------:R-:W-:-:S07]  /*2d940*/  IMAD.MOV.U32 R8, RZ, RZ, R7 ;  /* 0x000000ffff087224 */ /* 0x000fce00078e0007 */
.L_x_51:
[----:B------:R-:W0:Y:S01]  /*2d950*/  S2R R12, SR_CgaCtaId ;  /* 0x00000000000c7919 */ /* 0x000e220000008800 */
[----:B------:R-:W-:-:S04]  /*2d960*/  MOV R11, 0x400 ;  /* 0x00000400000b7802 */ /* 0x000fc80000000f00 */
[----:B0-----:R-:W-:Y:S02]  /*2d970*/  LEA R15, R12, R11, 0x18 ;  /* 0x0000000b0c0f7211 */ /* 0x001fe400078ec0ff */
[----:B------:R-:W-:Y:S01]  /*2d980*/  SHF.L.U32 R11, R3, 0x1f, RZ ;  /* 0x0000001f030b7819 */ /* 0x000fe200000006ff */
[----:B------:R-:W0:Y:S02]  /*2d990*/  @!P2 LDC R12, c[0x0][0x500] ;  /* 0x00014000ff0cab82 */ /* 0x000e240000000800 */
[----:B------:R-:W-:-:S04]  /*2d9a0*/  IMAD R16, R8, 0x8, R15 ;  /* 0x0000000808107824 */ /* 0x000fc800078e020f */
[----:B------:R-:W1:Y:S02]  /*2d9b0*/  SYNCS.PHASECHK.TRANS64.TRYWAIT P1, [R16+URZ+0x60], R11 ;  /* 0x0000600b100075a7 */ /* 0x000e64000802017f */
[----:B-1----:R-:W-:Y:S05]  /*2d9c0*/  @!P1 BRA `(.L_x_48) ;  /* 0x0000001000c09947 */ /* 0x002fea0003800000 */
.L_x_76:
[----:B------:R-:W-:Y:S01]  /*2d9d0*/  UPRMT UR5, UR21, 0x9910, URZ ;  /* 0x0000991015057896 */ /* 0x000fe2000800003f */
[----:B0-----:R0:W-:Y:S03]  /*2d9e0*/  @!P2 SYNCS.ARRIVE.TRANS64 RZ, [R16+URZ], R12 ;  /* 0x0000000c10ffa9a7 */ /* 0x0011e6000800003f */
[----:B------:R-:W-:-:S06]  /*2d9f0*/  UISETP.NE.AND UP0, UPT, UR5, 0x2, UPT ;  /* 0x000000020500788c */ /* 0x000fcc000bf05270 */
[----:B------:R-:W-:-:S13]  /*2da00*/  PLOP3.LUT P1, PT, PT, PT, UP0, 0x80, 0x0 ;  /* 0x000000000000781c */ /* 0x000fda0003f2f008 */
[----:B0-----:R-:W-:Y:S05]  /*2da10*/  @P1 BRA `(.L_x_49) ;  /* 0x0000000000041947 */ /* 0x001fea0003800000 */
[----:B------:R-:W-:Y:S01]  /*2da20*/  BPT.TRAP 0x1 ;  /* 0x000000040000795c */ /* 0x000fe20000300000 */
.L_x_49:
[----:B------:R-:W-:Y:S05]  /*2da30*/  @P0 BRA `(.L_x_50) ;  /* 0x0000000000040947 */ /* 0x000fea0003800000 */
[----:B------:R-:W-:Y:S01]  /*2da40*/  BPT.TRAP 0x1 ;  /* 0x000000040000795c */ /* 0x000fe20000300000 */
.L_x_50:
[--C-:B-1----:R-:W-:Y:S01]  /*2da50*/  IMAD R11, R8, 0x3000, R15.reuse ;  /* 0x00003000080b7824 */ /* 0x102fe200078e020f */
[----:B------:R-:W-:Y:S01]  /*2da60*/  R2UR UR9, R16 ;  /* 0x00000000100972ca */ /* 0x000fe200000e0000 */
[----:B------:R-:W-:Y:S01]  /*2da70*/  IMAD R15, R8, 0x1800, R15 ;  /* 0x00001800080f7824 */ /* 0x000fe200078e020f */
[----:B------:R-:W-:Y:S01]  /*2da80*/  UIADD3 UR6, UP0, UR24, 0xf0, URZ ;  /* 0x000000f018067890 */ /* 0x000fe2000ff1e03f */
[----:B------:R-:W-:Y:S01]  /*2da90*/  VIADD R2, R2, 0xffffffff ;  /* 0xffffffff02027836 */ /* 0x000fe20000000000 */
[----:B------:R-:W-:Y:S01]  /*2daa0*/  R2UR UR5, R11 ;  /* 0x000000000b0572ca */ /* 0x000fe200000e0000 */
[----:B------:R-:W-:Y:S01]  /*2dab0*/  UIADD3 UR26, UP1, UR24, 0x1f0, URZ ;  /* 0x000001f0181a7890 */ /* 0x000fe2000ff3e03f */
[----:B------:R-:W-:Y:S01]  /*2dac0*/  R2UR UR8, R15 ;  /* 0x000000000f0872ca */ /* 0x000fe200000e0000 */
[----:B------:R-:W-:Y:S01]  /*2dad0*/  UIADD3.X UR7, URZ, UR25, URZ, UP0, !UPT ;  /* 0x000000193f077290 */ /* 0x000fe200087fe43f */
[----:B------:R-:W-:Y:S01]  /*2dae0*/  R2UR UR11, R5 ;  /* 0x00000000050b72ca */ /* 0x000fe200000e0000 */
[----:B------:R-:W-:Y:S01]  /*2daf0*/  VIADD R8, R8, 0x1 ;  /* 0x0000000108087836 */ /* 0x000fe20000000000 */
[C---:B------:R-:W-:Y:S01]  /*2db00*/  R2UR UR10, R13.reuse ;  /* 0x000000000d0a72ca */ /* 0x040fe200000e0000 */
[----:B------:R-:W-:Y:S01]  /*2db10*/  UIADD3.X UR27, URZ, UR25, URZ, UP1, !UPT ;  /* 0x000000193f1b7290 */ /* 0x000fe20008ffe43f */
[----:B------:R-:W-:Y:S01]  /*2db20*/  R2UR UR12, R10 ;  /* 0x000000000a0c72ca */ /* 0x000fe200000e0000 */
[----:B------:R-:W-:Y:S01]  /*2db30*/  UMOV UR14, 0x0 ;  /* 0x00000000000e7882 */ /* 0x000fe20000000000 */
[----:B------:R-:W-:Y:S01]  /*2db40*/  R2UR UR20, R4 ;  /* 0x00000000041472ca */ /* 0x000fe200000e0000 */
[----:B------:R-:W-:Y:S01]  /*2db50*/  UMOV UR15, 0x10000000 ;  /* 0x10000000000f7882 */ /* 0x000fe20000000000 */
[----:B------:R-:W-:Y:S01]  /*2db60*/  ISETP.GT.AND P3, PT, R2, 0x1, PT ;  /* 0x000000010200780c */ /* 0x000fe20003f64270 */
[----:B------:R-:W-:Y:S01]  /*2db70*/  UIADD3 UR5, UR5, 0x180, URZ ;  /* 0x0000018005057890 */ /* 0x000fe2000fffe03f */
[----:B------:R-:W-:Y:S01]  /*2db80*/  ISETP.NE.AND P1, PT, R8, 0xc, PT ;  /* 0x0000000c0800780c */ /* 0x000fe20003f25270 */
[----:B------:R-:W-:Y:S01]  /*2db90*/  UIADD3 UR17, UR8, 0x24180, URZ ;  /* 0x0002418008117890 */ /* 0x000fe2000fffe03f */
[----:B------:R-:W-:-:S02]  /*2dba0*/  VIADD R13, R13, 0x20 ;  /* 0x000000200d0d7836 */ /* 0x000fc40000000000 */
[----:B------:R-:W-:Y:S02]  /*2dbb0*/  SEL R12, RZ, 0x1, P1 ;  /* 0x00000001ff0c7807 */ /* 0x000fe40000800000 */
[----:B------:R-:W-:Y:S01]  /*2dbc0*/  UMOV UR8, UR5 ;  /* 0x0000000500087c82 */ /* 0x000fe20008000000 */
[----:B------:R-:W-:Y:S01]  /*2dbd0*/  SEL R8, R8, RZ, P1 ;  /* 0x000000ff08087207 */ /* 0x000fe20000800000 */
[----:B------:R0:W-:Y:S01]  /*2dbe0*/  UTMALDG.3D [UR8], [UR6], desc[UR14] ;  /* 0x00000e08060075b4 */ /* 0x0001e20008011000 */
[----:B------:R-:W-:Y:S01]  /*2dbf0*/  LOP3.LUT R3, R3, R12, RZ, 0x3c, !PT ;  /* 0x0000000c03037212 */ /* 0x000fe200078e3cff */
[----:B0-----:R-:W-:Y:S01]  /*2dc00*/  UMOV UR8, UR17 ;  /* 0x0000001100087c82 */ /* 0x001fe20008000000 */
[----:B------:R-:W-:Y:S02]  /*2dc10*/  UMOV UR11, UR20 ;  /* 0x00000014000b7c82 */ /* 0x000fe40008000000 */
[----:B------:R0:W-:Y:S02]  /*2dc20*/  UTMALDG.3D [UR8], [UR26], desc[UR14] ;  /* 0x00000e081a0075b4 */ /* 0x0001e40008011000 */
[----:B0-----:R-:W-:Y:S05]  /*2dc30*/  @P3 BRA `(.L_x_51) ;  /* 0xfffffffc00443947 */ /* 0x001fea000383ffff */
.L_x_47:
[----:B------:R-:W-:Y:S05]  /*2dc40*/  BSYNC B1 ;  /* 0x0000000000017941 */ /* 0x000fea0003800000 */
.L_x_46:
[----:B------:R-:W2:Y:S01]  /*2dc50*/  LDL.LU R16, [R1+0x574] ;  /* 0x0005740001107983 */ /* 0x000ea20000300800 */
[----:B------:R-:W-:Y:S01]  /*2dc60*/  LOP3.LUT P1, RZ, R9, 0xff, RZ, 0xc0, !PT ;  /* 0x000000ff09ff7812 */ /* 0x000fe2000782c0ff */
[C---:B------:R-:W-:Y:S01]  /*2dc70*/  IMAD.IADD R4, R0.reuse, 0x1, R7 ;  /* 0x0000000100047824 */ /* 0x040fe200078e0207 */
[----:B------:R-:W-:Y:S01]  /*2dc80*/  ULDC.64 UR6, c[0x0][0x650] ;  /* 0x0001940000067ab9 */ /* 0x000fe20000000a00 */
[----:B------:R-:W3:Y:S01]  /*2dc90*/  LDL.LU R15, [R1+0x578] ;  /* 0x00057800010f7983 */ /* 0x000ee20000300800 */
[----:B------:R-:W-:Y:S01]  /*2dca0*/  ISETP.GE.U32.AND P3, PT, R0, 0xc, PT ;  /* 0x0000000c0000780c */ /* 0x000fe20003f66070 */
[----:B------:R-:W-:Y:S01]  /*2dcb0*/  BSSY B1, `(.L_x_52) ;  /* 0x000006f000017945 */ /* 0x000fe20003800000 */
[----:B------:R-:W-:Y:S01]  /*2dcc0*/  IMAD.MOV.U32 R10, RZ, RZ, -0x1 ;  /* 0xffffffffff0a7424 */ /* 0x000fe200078e00ff */
[----:B------:R-:W-:-:S06]  /*2dcd0*/  PRMT R9, RZ, 0x7610, R9 ;  /* 0x00007610ff097816 */ /* 0x000fcc0000000009 */
[----:B------:R-:W0:Y:S01]  /*2dce0*/  @P1 S2R R3, SR_CgaCtaId ;  /* 0x0000000000031919 */ /* 0x000e220000008800 */
[----:B------:R-:W-:-:S04]  /*2dcf0*/  @P1 MOV R2, 0x400 ;  /* 0x0000040000021802 */ /* 0x000fc80000000f00 */
[----:B0-----:R-:W-:-:S04]  /*2dd00*/  @P1 LEA R2, R3, R2, 0x18 ;  /* 0x0000000203021211 */ /* 0x001fc800078ec0ff */
[----:B------:R0:W-:Y:S01]  /*2dd10*/  @P1 SYNCS.ARRIVE.TRANS64.A1T0 RZ, [R2+URZ+0xd8], RZ ;  /* 0x0000d8ff02ff19a7 */ /* 0x0001e2000810003f */
[----:B------:R-:W-:-:S04]  /*2dd20*/  ISETP.GT.U32.AND P1, PT, R4, 0xb, PT ;  /* 0x0000000b0400780c */ /* 0x000fc80003f24070 */
[----:B------:R-:W-:Y:S01]  /*2dd30*/  ISETP.LT.U32.AND P1, PT, R0, 0xc, P1 ;  /* 0x0000000c0000780c */ /* 0x000fe20000f21070 */
[----:B0-----:R-:W-:-:S05]  /*2dd40*/  IMAD.WIDE.U32 R2, R4, -0x55555555, RZ ;  /* 0xaaaaaaab04027825 */ /* 0x001fca00078e00ff */
[----:B------:R-:W-:Y:S02]  /*2dd50*/  SHF.R.U32.HI R5, RZ, 0x3, R3 ;  /* 0x00000003ff057819 */ /* 0x000fe40000011603 */
[----:B------:R-:W-:Y:S02]  /*2dd60*/  SEL R3, RZ, 0x1, !P1 ;  /* 0x00000001ff037807 */ /* 0x000fe40004800000 */
[----:B------:R-:W-:Y:S01]  /*2dd70*/  PRMT R2, RZ, 0x7610, R2 ;  /* 0x00007610ff027816 */ /* 0x000fe20000000002 */
[----:B------:R-:W-:Y:S01]  /*2dd80*/  IMAD R7, R5, -0xc, R4 ;  /* 0xfffffff405077824 */ /* 0x000fe200078e0204 */
[----:B------:R-:W-:Y:S01]  /*2dd90*/  LOP3.LUT R6, R6, R3, RZ, 0x3c, !PT ;  /* 0x0000000306067212 */ /* 0x000fe200078e3cff */
[----:B------:R-:W-:-:S03]  /*2dda0*/  IMAD.MOV.U32 R4, RZ, RZ, -0x1 ;  /* 0xffffffffff047424 */ /* 0x000fc600078e00ff */
[----:B------:R-:W-:Y:S01]  /*2ddb0*/  @P3 LOP3.LUT R6, R6, 0x1, R5, 0x78, !PT ;  /* 0x0000000106063812 */ /* 0x000fe200078e7805 */
[----:B------:R-:W-:Y:S01]  /*2ddc0*/  IMAD.MOV.U32 R5, RZ, RZ, -0x1 ;  /* 0xffffffffff057424 */ /* 0x000fe200078e00ff */
[----:B---3--:R-:W-:-:S04]  /*2ddd0*/  IADD3 R15, P1, R15, UR22, RZ ;  /* 0x000000160f0f7c10 */ /* 0x008fc8000ff3e0ff */
[----:B--2---:R-:W-:Y:S01]  /*2dde0*/  IADD3.X R16, R16, UR16, RZ, P1, !PT ;  /* 0x0000001010107c10 */ /* 0x004fe20008ffe4ff */
[----:B------:R0:W-:Y:S01]  /*2ddf0*/  STL [R1+0x578], R15 ;  /* 0x0005780f01007387 */ /* 0x0001e20000100800 */
[----:B------:R-:W-:-:S03]  /*2de00*/  ISETP.GE.U32.AND P1, PT, R15, UR6, PT ;  /* 0x000000060f007c0c */ /* 0x000fc6000bf26070 */
[----:B------:R0:W-:Y:S01]  /*2de10*/  STL [R1+0x574], R16 ;  /* 0x0005741001007387 */ /* 0x0001e20000100800 */
[----:B------:R-:W-:-:S13]  /*2de20*/  ISETP.GE.U32.AND.EX P1, PT, R16, UR7, PT, P1 ;  /* 0x0000000710007c0c */ /* 0x000fda000bf26110 */
[----:B0-----:R-:W-:Y:S05]  /*2de30*/  @P1 BRA `(.L_x_53) ;  /* 0x0000000400581947 */ /* 0x001fea0003800000 */
[----:B------:R-:W0:Y:S01]  /*2de40*/  S2R R8, SR_CTAID.X ;  /* 0x0000000000087919 */ /* 0x000e220000002500 */
[----:B------:R-:W1:Y:S01]  /*2de50*/  LDC R11, c[0x0][0x65c] ;  /* 0x00019700ff0b7b82 */ /* 0x000e620000000800 */
[----:B------:R-:W-:Y:S01]  /*2de60*/  ULDC UR5, c[0x0][0x150] ;  /* 0x0000540000057ab9 */ /* 0x000fe20000000800 */
[----:B------:R-:W-:Y:S01]  /*2de70*/  ULDC.64 UR6, c[0x0][0x628] ;  /* 0x00018a0000067ab9 */ /* 0x000fe20000000a00 */
[----:B------:R-:W2:Y:S01]  /*2de80*/  S2R R5, SR_CTAID.Y ;  /* 0x0000000000057919 */ /* 0x000ea20000002600 */
[----:B------:R-:W-:Y:S01]  /*2de90*/  ISETP.NE.U32.AND P1, PT, RZ, UR6, PT ;  /* 0x00000006ff007c0c */ /* 0x000fe2000bf25070 */
[----:B------:R-:W-:-:S03]  /*2dea0*/  ULDC UR8, c[0x0][0x630] ;  /* 0x00018c0000087ab9 */ /* 0x000fc60000000800 */
[----:B------:R-:W3:Y:S01]  /*2deb0*/  LDC R3, c[0x0][0x144] ;  /* 0x00005100ff037b82 */ /* 0x000ee20000000800 */
[----:B------:R-:W-:-:S07]  /*2dec0*/  ISETP.NE.AND.EX P1, PT, RZ, UR7, PT, P1 ;  /* 0x00000007ff007c0c */ /* 0x000fce000bf25310 */
[----:B------:R-:W4:Y:S01]  /*2ded0*/  LDC R12, c[0x0][0x148] ;  /* 0x00005200ff0c7b82 */ /* 0x000f220000000800 */
[----:B-1----:R-:W-:Y:S02]  /*2dee0*/  ISETP.NE.AND P4, PT, R11, 0x1, PT ;  /* 0x000000010b00780c */ /* 0x002fe40003f85270 */
[----:B0-----:R-:W-:Y:S02]  /*2def0*/  I2FP.F32.U32 R2, R8 ;  /* 0x0000000800027245 */ /* 0x001fe40000201000 */
[----:B--2---:R-:W-:-:S03]  /*2df00*/  I2FP.F32.U32 R4, R5 ;  /* 0x0000000500047245 */ /* 0x004fc60000201000 */
[----:B------:R-:W-:Y:S01]  /*2df10*/  FMUL R2, R2, UR5 ;  /* 0x0000000502027c20 */ /* 0x000fe20008400000 */
[----:B------:R-:W-:Y:S02]  /*2df20*/  ULDC UR5, c[0x0][0x154] ;  /* 0x0000550000057ab9 */ /* 0x000fe40000000800 */
[----:B------:R-:W-:-:S03]  /*2df30*/  FMUL R10, R4, UR5 ;  /* 0x00000005040a7c20 */ /* 0x000fc60008400000 */
[----:B------:R-:W0:Y:S08]  /*2df40*/  F2I.U32.TRUNC.NTZ R2, R2 ;  /* 0x0000000200027305 */ /* 0x000e30000020f000 */
[----:B------:R-:W1:Y:S01]  /*2df50*/  F2I.U32.TRUNC.NTZ R10, R10 ;  /* 0x0000000a000a7305 */ /* 0x000e62000020f000 */
[----:B0-----:R-:W-:Y:S02]  /*2df60*/  IMAD.MOV R4, RZ, RZ, -R2 ;  /* 0x000000ffff047224 */ /* 0x001fe400078e0a02 */
[----:B------:R-:W-:-:S02]  /*2df70*/  IMAD.MOV.U32 R2, RZ, RZ, R15 ;  /* 0x000000ffff027224 */ /* 0x000fc400078e000f */
[----:B---3--:R-:W-:Y:S02]  /*2df80*/  IMAD R8, R3, R4, R8 ;  /* 0x0000000403087224 */ /* 0x008fe400078e0208 */
[----:B-1----:R-:W-:-:S04]  /*2df90*/  IMAD.MOV R3, RZ, RZ, -R10 ;  /* 0x000000ffff037224 */ /* 0x002fc800078e0a0a */
[----:B----4-:R-:W-:Y:S02]  /*2dfa0*/  @P4 IMAD R8, R12, R3, R5 ;  /* 0x000000030c084224 */ /* 0x010fe400078e0205 */
[----:B------:R-:W-:Y:S01]  /*2dfb0*/  IMAD.MOV.U32 R3, RZ, RZ, R16 ;  /* 0x000000ffff037224 */ /* 0x000fe200078e0010 */
[----:B------:R-:W-:Y:S06]  /*2dfc0*/  @!P1 BRA `(.L_x_54) ;  /* 0x0000000000289947 */ /* 0x000fec0003800000 */
[----:B------:R-:W-:Y:S02]  /*2dfd0*/  ULDC UR5, c[0x0][0x634] ;  /* 0x00018d0000057ab9 */ /* 0x000fe40000000800 */
[----:B------:R-:W-:-:S05]  /*2dfe0*/  IADD3 R3, P1, R15, UR5, RZ ;  /* 0x000000050f037c10 */ /* 0x000fca000ff3e0ff */
[----:B------:R-:W-:-:S04]  /*2dff0*/  IMAD.X R11, RZ, RZ, R16, P1 ;  /* 0x000000ffff0b7224 */ /* 0x000fc800008e0610 */
[----:B------:R-:W-:-:S04]  /*2e000*/  IMAD.WIDE.U32 R4, R11, UR6, RZ ;  /* 0x000000060b047c25 */ /* 0x000fc8000f8e00ff */
[----:B------:R-:W-:-:S04]  /*2e010*/  IMAD.WIDE.U32 R4, P1, R3, UR7, R4 ;  /* 0x0000000703047c25 */ /* 0x000fc8000f820004 */
[----:B------:R-:W-:-:S04]  /*2e020*/  IMAD.WIDE.U32 R2, R3, UR6, RZ ;  /* 0x0000000603027c25 */ /* 0x000fc8000f8e00ff */
[----:B------:R-:W-:Y:S01]  /*2e030*/  IMAD.MOV.U32 R2, RZ, RZ, R5 ;  /* 0x000000ffff027224 */ /* 0x000fe200078e0005 */
[----:B------:R-:W-:Y:S01]  /*2e040*/  IADD3 RZ, P3, R3, R4, RZ ;  /* 0x0000000403ff7210 */ /* 0x000fe20007f7e0ff */
[----:B------:R-:W-:-:S04]  /*2e050*/  IMAD.X R3, RZ, RZ, RZ, P1 ;  /* 0x000000ffff037224 */ /* 0x000fc800008e06ff */
[----:B------:R-:W-:-:S08]  /*2e060*/  IMAD.WIDE.U32.X R2, R11, UR7, R2, P3 ;  /* 0x000000070b027c25 */ /* 0x000fd000098e0402 */
.L_x_54:
[--C-:B------:R-:W-:Y:S01]  /*2e070*/  SHF.R.U64 R10, R2, UR8, R3.reuse ;  /* 0x00000008020a7c19 */ /* 0x100fe20008001203 */
[----:B------:R-:W-:Y:S01]  /*2e080*/  ULDC.64 UR6, c[0x0][0x620] ;  /* 0x0001880000067ab9 */ /* 0x000fe20000000a00 */
[----:B------:R-:W-:Y:S01]  /*2e090*/  SHF.R.U32.HI R2, RZ, UR8, R3 ;  /* 0x00000008ff027c19 */ /* 0x000fe20008011603 */
[----:B------:R-:W-:Y:S01]  /*2e0a0*/  IMAD.MOV.U32 R3, RZ, RZ, R16 ;  /* 0x000000ffff037224 */ /* 0x000fe200078e0010 */
[----:B------:R-:W-:Y:S01]  /*2e0b0*/  IADD3 R11, P1, RZ, -R10, RZ ;  /* 0x8000000aff0b7210 */ /* 0x000fe20007f3e0ff */
[----:B------:R-:W-:-:S04]  /*2e0c0*/  ULDC UR5, c[0x0][0x618] ;  /* 0x0001860000057ab9 */ /* 0x000fc80000000800 */
[----:B------:R-:W-:-:S04]  /*2e0d0*/  IMAD.X R2, RZ, RZ, ~R2, P1 ;  /* 0x000000ffff027224 */ /* 0x000fc800008e0e02 */
[----:B------:R-:W-:-:S04]  /*2e0e0*/  IMAD R2, R2, UR6, RZ ;  /* 0x0000000602027c24 */ /* 0x000fc8000f8e02ff */
[----:B------:R-:W-:Y:S02]  /*2e0f0*/  IMAD R5, R11, UR7, R2 ;  /* 0x000000070b057c24 */ /* 0x000fe4000f8e0202 */
[----:B------:R-:W-:-:S04]  /*2e100*/  IMAD.MOV.U32 R2, RZ, RZ, R15 ;  /* 0x000000ffff027224 */ /* 0x000fc800078e000f */
[----:B------:R-:W-:Y:S01]  /*2e110*/  IMAD.WIDE.U32 R2, R11, UR6, R2 ;  /* 0x000000060b027c25 */ /* 0x000fe2000f8e0002 */
[----:B------:R-:W-:Y:S02]  /*2e120*/  ULDC.64 UR6, c[0x0][0x640] ;  /* 0x0001900000067ab9 */ /* 0x000fe40000000a00 */
[----:B------:R-:W-:Y:S01]  /*2e130*/  ISETP.NE.U32.AND P1, PT, RZ, UR6, PT ;  /* 0x00000006ff007c0c */ /* 0x000fe2000bf25070 */
[----:B------:R-:W-:-:S03]  /*2e140*/  IMAD.IADD R3, R3, 0x1, R5 ;  /* 0x0000000103037824 */ /* 0x000fc600078e0205 */
[----:B------:R-:W-:Y:S02]  /*2e150*/  ISETP.NE.AND.EX P1, PT, RZ, UR7, PT, P1 ;  /* 0x00000007ff007c0c */ /* 0x000fe4000bf25310 */
[--C-:B------:R-:W-:Y:S02]  /*2e160*/  SHF.R.U64 R11, R2, UR5, R3.reuse ;  /* 0x00000005020b7c19 */ /* 0x100fe40008001203 */
[----:B------:R-:W-:Y:S01]  /*2e170*/  SHF.R.U32.HI R2, RZ, UR5, R3 ;  /* 0x00000005ff027c19 */ /* 0x000fe20008011603 */
[----:B------:R-:W-:-:S03]  /*2e180*/  ULDC UR5, c[0x0][0x608] ;  /* 0x0001820000057ab9 */ /* 0x000fc60000000800 */
[--C-:B------:R-:W-:Y:S02]  /*2e190*/  SHF.R.U64 R12, R11, UR5, R2.reuse ;  /* 0x000000050b0c7c19 */ /* 0x100fe40008001202 */
[----:B------:R-:W-:Y:S01]  /*2e1a0*/  SHF.R.U32.HI R3, RZ, UR5, R2 ;  /* 0x00000005ff037c19 */ /* 0x000fe20008011602 */
[----:B------:R-:W-:-:S03]  /*2e1b0*/  ULDC UR5, c[0x0][0x658] ;  /* 0x0001960000057ab9 */ /* 0x000fc60000000800 */
[--C-:B------:R-:W-:Y:S02]  /*2e1c0*/  SHF.R.U64 R13, R12, UR5, R3.reuse ;  /* 0x000000050c0d7c19 */ /* 0x100fe40008001203 */
[----:B------:R-:W-:-:S03]  /*2e1d0*/  SHF.R.U32.HI R15, RZ, UR5, R3 ;  /* 0x00000005ff0f7c19 */ /* 0x000fc60008011603 */
[----:B------:R-:W-:Y:S02]  /*2e1e0*/  IMAD.MOV.U32 R2, RZ, RZ, R13 ;  /* 0x000000ffff027224 */ /* 0x000fe400078e000d */
        /* <DEDUP_REMOVED lines=12> */
.L_x_55:
[----:B------:R-:W-:Y:S01]  /*2e2b0*/  ULDC UR5, c[0x0][0x648] ;  /* 0x0001920000057ab9 */ /* 0x000fe20000000800 */
[----:B------:R-:W-:Y:S02]  /*2e2c0*/  LOP3.LUT R12, R12, UR18, RZ, 0xc0, !PT ;  /* 0x000000120c0c7c12 */ /* 0x000fe4000f8ec0ff */
[----:B------:R-:W-:Y:S01]  /*2e2d0*/  SHF.R.U64 R3, R2, UR5, R3 ;  /* 0x0000000502037c19 */ /* 0x000fe20008001203 */
[----:B------:R-:W-:-:S04]  /*2e2e0*/  ULDC UR5, c[0x0][0x638] ;  /* 0x00018e0000057ab9 */ /* 0x000fc80000000800 */
[----:B------:R-:W-:Y:S02]  /*2e2f0*/  IMAD.MOV R2, RZ, RZ, -R3 ;  /* 0x000000ffff027224 */ /* 0x000fe400078e0a03 */
[----:B------:R-:W-:Y:S02]  /*2e300*/  IMAD R5, R3, UR19, R12 ;  /* 0x0000001303057c24 */ /* 0x000fe4000f8e020c */
[----:B------:R-:W-:Y:S01]  /*2e310*/  IMAD R13, R2, UR5, R13 ;  /* 0x00000005020d7c24 */ /* 0x000fe2000f8e020d */
[----:B------:R-:W-:Y:S01]  /*2e320*/  ULDC UR5, c[0x0][0x610] ;  /* 0x0001840000057ab9 */ /* 0x000fe20000000800 */
[----:B------:R-:W-:Y:S01]  /*2e330*/  LOP3.LUT R2, R11, UR4, RZ, 0xc0, !PT ;  /* 0x000000040b027c12 */ /* 0x000fe2000f8ec0ff */
[----:B------:R-:W-:Y:S01]  /*2e340*/  IMAD R8, R5, UR5, R8 ;  /* 0x0000000505087c24 */ /* 0x000fe2000f8e0208 */
[----:B------:R-:W-:-:S03]  /*2e350*/  ULDC UR5, c[0x0][0x600] ;  /* 0x0001800000057ab9 */ /* 0x000fc60000000800 */
[----:B------:R-:W-:Y:S02]  /*2e360*/  IMAD R13, R13, UR5, R2 ;  /* 0x000000050d0d7c24 */ /* 0x000fe4000f8e0202 */
[----:B------:R-:W-:-:S03]  /*2e370*/  IMAD.MOV.U32 R2, RZ, RZ, 0x1 ;  /* 0x00000001ff027424 */ /* 0x000fc600078e00ff */
[----:B------:R-:W-:Y:S02]  /*2e380*/  SEL R4, R13, R8, !P4 ;  /* 0x000000080d047207 */ /* 0x000fe40006000000 */
[----:B------:R-:W-:-:S07]  /*2e390*/  SEL R5, R8, R13, !P4 ;  /* 0x0000000d08057207 */ /* 0x000fce0006000000 */
.L_x_53:
[----:B------:R-:W-:Y:S05]  /*2e3a0*/  BSYNC B1 ;  /* 0x0000000000017941 */ /* 0x000fea0003800000 */
.L_x_52:
[----:B------:R-:W-:-:S13]  /*2e3b0*/  LOP3.LUT P1, RZ, R2, 0xff, RZ, 0xc0, !PT ;  /* 0x000000ff02ff7812 */ /* 0x000fda000782c0ff */
[----:B------:R-:W-:Y:S05]  /*2e3c0*/  @P1 BRA `(.L_x_56) ;  /* 0xfffffff4002c1947 */ /* 0x000fea000383ffff */
[----:B------:R-:W-:Y:S05]  /*2e3d0*/  BSYNC B0 ;  /* 0x0000000000007941 */ /* 0x000fea0003800000 */
.L_x_44:
[----:B------:R-:W-:-:S03]  /*2e3e0*/  UMOV UR5, 0xffffffff ;  /* 0xffffffff00057882 */ /* 0x000fc60000000000 */
[----:B------:R-:W-:Y:S05]  /*2e3f0*/  BRA.DIV UR5, `(.L_x_57) ;  /* 0x0000000a05487947 */ /* 0x000fea000b800000 */
[----:B------:R-:W-:-:S13]  /*2e400*/  ELECT P0, URZ, PT ;  /* 0x00000000003f782f */ /* 0x000fda0003800000 */
.L_x_79:
[----:B------:R-:W-:Y:S04]  /*2e410*/  BSSY B0, `(.L_x_58) ;  /* 0x0000074000007945 */ /* 0x000fe80003800000 */
[----:B------:R-:W-:Y:S05]  /*2e420*/  @!P0 BRA `(.L_x_59) ;  /* 0x0000000400c88947 */ /* 0x000fea0003800000 */
[----:B------:R-:W-:-:S04]  /*2e430*/  ULOP3.LUT UR5, UR13, 0x2, URZ, 0xfc, !UPT ;  /* 0x000000020d057892 */ /* 0x000fc8000f8efc3f */
[----:B------:R-:W-:-:S06]  /*2e440*/  UISETP.NE.AND UP0, UPT, UR5, 0x3, UPT ;  /* 0x000000030500788c */ /* 0x000fcc000bf05270 */
[----:B------:R-:W-:-:S13]  /*2e450*/  PLOP3.LUT P0, PT, PT, PT, UP0, 0x80, 0x0 ;  /* 0x000000000000781c */ /* 0x000fda0003f0f008 */
[----:B------:R-:W-:Y:S05]  /*2e460*/  @!P0 BRA `(.L_x_60) ;  /* 0x0000000000048947 */ /* 0x000fea0003800000 */
[----:B------:R-:W-:Y:S01]  /*2e470*/  BPT.TRAP 0x1 ;  /* 0x000000040000795c */ /* 0x000fe20000300000 */
.L_x_60:
[----:B------:R-:W0:Y:S01]  /*2e480*/  S2R R3, SR_CgaCtaId ;  /* 0x0000000000037919 */ /* 0x000e220000008800 */
[----:B------:R-:W-:Y:S02]  /*2e490*/  MOV R0, 0x400 ;  /* 0x0000040000007802 */ /* 0x000fe40000000f00 */
[----:B------:R-:W-:Y:S02]  /*2e4a0*/  SHF.L.U32 R2, R6, 0x1f, RZ ;  /* 0x0000001f06027819 */ /* 0x000fe400000006ff */
[----:B0-----:R-:W-:-:S05]  /*2e4b0*/  LEA R0, R3, R0, 0x18 ;  /* 0x0000000003007211 */ /* 0x001fca00078ec0ff */
[----:B------:R-:W-:-:S04]  /*2e4c0*/  VIADD R0, R0, 0x60 ;  /* 0x0000006000007836 */ /* 0x000fc80000000000 */
[----:B------:R-:W-:-:S04]  /*2e4d0*/  IMAD R3, R7, 0x8, R0 ;  /* 0x0000000807037824 */ /* 0x000fc800078e0200 */
[----:B------:R-:W0:Y:S02]  /*2e4e0*/  SYNCS.PHASECHK.TRANS64.TRYWAIT P0, [R3+URZ], R2 ;  /* 0x00000002030075a7 */ /* 0x000e24000800017f */
[----:B0-----:R-:W-:Y:S05]  /*2e4f0*/  @!P0 BRA `(.L_x_61) ;  /* 0x00000008002c8947 */ /* 0x001fea0003800000 */
.L_x_80:
[----:B------:R-:W-:-:S05]  /*2e500*/  VIADD R7, R7, 0x1 ;  /* 0x0000000107077836 */ /* 0x000fca0000000000 */
[----:B------:R-:W-:-:S04]  /*2e510*/  ISETP.NE.AND P0, PT, R7, 0xc, PT ;  /* 0x0000000c0700780c */ /* 0x000fc80003f05270 */
[----:B0-----:R-:W-:Y:S02]  /*2e520*/  SEL R3, RZ, 0x1, P0 ;  /* 0x00000001ff037807 */ /* 0x001fe40000000000 */
[----:B------:R-:W-:Y:S02]  /*2e530*/  SEL R7, R7, RZ, P0 ;  /* 0x000000ff07077207 */ /* 0x000fe40000000000 */
[----:B------:R-:W-:-:S03]  /*2e540*/  LOP3.LUT R6, R6, R3, RZ, 0x3c, !PT ;  /* 0x0000000306067212 */ /* 0x000fc600078e3cff */
[----:B------:R-:W-:Y:S01]  /*2e550*/  IMAD R3, R7, 0x8, R0 ;  /* 0x0000000807037824 */ /* 0x000fe200078e0200 */
[----:B------:R-:W-:-:S04]  /*2e560*/  SHF.L.U32 R2, R6, 0x1f, RZ ;  /* 0x0000001f06027819 */ /* 0x000fc800000006ff */
[----:B------:R-:W0:Y:S02]  /*2e570*/  SYNCS.PHASECHK.TRANS64.TRYWAIT P0, [R3+URZ], R2 ;  /* 0x00000002030075a7 */ /* 0x000e24000800017f */
[----:B0-----:R-:W-:Y:S05]  /*2e580*/  @!P0 BRA `(.L_x_62) ;  /* 0x00000008001c8947 */ /* 0x001fea0003800000 */
.L_x_81:
[----:B0-----:R-:W-:-:S05]  /*2e590*/  VIADD R2, R7, 0x1 ;  /* 0x0000000107027836 */ /* 0x001fca0000000000 */
[----:B------:R-:W-:-:S04]  /*2e5a0*/  ISETP.NE.AND P0, PT, R2, 0xc, PT ;  /* 0x0000000c0200780c */ /* 0x000fc80003f05270 */
[----:B------:R-:W-:Y:S02]  /*2e5b0*/  SEL R3, RZ, 0x1, P0 ;  /* 0x00000001ff037807 */ /* 0x000fe40000000000 */
[----:B------:R-:W-:Y:S02]  /*2e5c0*/  SEL R5, R2, RZ, P0 ;  /* 0x000000ff02057207 */ /* 0x000fe40000000000 */
[----:B------:R-:W-:-:S03]  /*2e5d0*/  LOP3.LUT R6, R6, R3, RZ, 0x3c, !PT ;  /* 0x0000000306067212 */ /* 0x000fc600078e3cff */
[----:B------:R-:W-:Y:S01]  /*2e5e0*/  IMAD R3, R5, 0x8, R0 ;  /* 0x0000000805037824 */ /* 0x000fe200078e0200 */
[----:B------:R-:W-:-:S04]  /*2e5f0*/  SHF.L.U32 R2, R6, 0x1f, RZ ;  /* 0x0000001f06027819 */ /* 0x000fc800000006ff */
[----:B------:R-:W0:Y:S02]  /*2e600*/  SYNCS.PHASECHK.TRANS64.TRYWAIT P0, [R3+URZ], R2 ;  /* 0x00000002030075a7 */ /* 0x000e24000800017f */
[----:B0-----:R-:W-:Y:S05]  /*2e610*/  @!P0 BRA `(.L_x_63) ;  /* 0x00000008000c8947 */ /* 0x001fea0003800000 */
.L_x_82:
        /* <DEDUP_REMOVED lines=9> */
.L_x_83:
        /* <DEDUP_REMOVED lines=9> */
.L_x_84:
        /* <DEDUP_REMOVED lines=9> */
.L_x_85:
        /* <DEDUP_REMOVED lines=9> */
.L_x_86:
        /* <DEDUP_REMOVED lines=9> */
.L_x_87:
        /* <DEDUP_REMOVED lines=9> */
.L_x_88:
        /* <DEDUP_REMOVED lines=9> */
.L_x_89:
        /* <DEDUP_REMOVED lines=9> */
.L_x_90:
[----:B0-----:R-:W-:-:S05]  /*2eaa0*/  VIADD R2, R5, 0x1 ;  /* 0x0000000105027836 */ /* 0x001fca0000000000 */
[----:B------:R-:W-:-:S04]  /*2eab0*/  ISETP.NE.AND P0, PT, R2, 0xc, PT ;  /* 0x0000000c0200780c */ /* 0x000fc80003f05270 */
[----:B------:R-:W-:Y:S02]  /*2eac0*/  SEL R4, RZ, 0x1, P0 ;  /* 0x00000001ff047807 */ /* 0x000fe40000000000 */
[----:B------:R-:W-:Y:S02]  /*2ead0*/  SEL R3, R2, RZ, P0 ;  /* 0x000000ff02037207 */ /* 0x000fe40000000000 */
[----:B------:R-:W-:-:S03]  /*2eae0*/  LOP3.LUT R4, R7, R4, RZ, 0x3c, !PT ;  /* 0x0000000407047212 */ /* 0x000fc600078e3cff */
[----:B------:R-:W-:Y:S01]  /*2eaf0*/  IMAD R3, R3, 0x8, R0 ;  /* 0x0000000803037824 */ /* 0x000fe200078e0200 */
[----:B------:R-:W-:-:S07]  /*2eb00*/  SHF.L.U32 R0, R4, 0x1f, RZ ;  /* 0x0000001f04007819 */ /* 0x000fce00000006ff */
.L_x_72:
[----:B0-----:R0:W1:Y:S02]  /*2eb10*/  SYNCS.PHASECHK.TRANS64.TRYWAIT P0, [R3+URZ], R0 ;  /* 0x00000000030075a7 */ /* 0x001064000800017f */
[----:B-1----:R-:W-:Y:S05]  /*2eb20*/  @!P0 NANOSLEEP.SYNCS 0x989680 ;  /* 0x009896800000895d */ /* 0x002fea0003900000 */
[----:B------:R-:W1:Y:S02]  /*2eb30*/  @!P0 SYNCS.PHASECHK.TRANS64 P0, [R3+URZ], R0 ;  /* 0x00000000030085a7 */ /* 0x000e64000800007f */
[----:B-1----:R-:W-:Y:S05]  /*2eb40*/  @!P0 BRA `(.L_x_72) ;  /* 0xfffffffc00f08947 */ /* 0x002fea000383ffff */
.L_x_59:
[----:B------:R-:W-:Y:S05]  /*2eb50*/  BSYNC B0 ;  /* 0x0000000000007941 */ /* 0x000fea0003800000 */
.L_x_58:
[----:B------:R-:W-:Y:S05]  /*2eb60*/  EXIT ;  /* 0x000000000000794d */ /* 0x000fea0003800000 */
.L_x_18:
[----:B-1----:R-:W-:-:S04]  /*2eb70*/  IMAD.U32 R7, RZ, RZ, UR7 ;  /* 0x00000007ff077e24 */ /* 0x002fc8000f8e00ff */
[----:B------:R1:W4:Y:S03]  /*2eb80*/  SYNCS.PHASECHK.TRANS64.TRYWAIT P0, [R7+URZ], R6 ;  /* 0x00000006070075a7 */ /* 0x000326000800017f */
[----:B----4-:R-:W-:Y:S05]  /*2eb90*/  @!P0 NANOSLEEP.SYNCS 0x989680 ;  /* 0x009896800000895d */ /* 0x010fea0003900000 */
[----:B------:R-:W4:Y:S02]  /*2eba0*/  @!P0 SYNCS.PHASECHK.TRANS64 P0, [R7+URZ], R6 ;  /* 0x00000006070085a7 */ /* 0x000f24000800007f */
[----:B----4-:R-:W-:Y:S05]  /*2ebb0*/  @!P0 BRA `(.L_x_18) ;  /* 0xfffffffc00ec8947 */ /* 0x010fea000383ffff */
[----:B------:R-:W-:Y:S05]  /*2ebc0*/  BRA `(.L_x_17) ;  /* 0xfffffd4400507947 */ /* 0x000fea000383ffff */
.L_x_24:
[----:B-----5:R4:W-:Y:S02]  /*2ebd0*/  STL [R1+0x580], R0 ;  /* 0x0005800001007387 */ /* 0x0209e40000100800 */
[----:B----4-:R-:W-:-:S04]  /*2ebe0*/  IMAD.U32 R0, RZ, RZ, UR16 ;  /* 0x00000010ff007e24 */ /* 0x010fc8000f8e00ff */
[----:B------:R4:W0:Y:S03]  /*2ebf0*/  SYNCS.PHASECHK.TRANS64.TRYWAIT P0, [R0+URZ], R8 ;  /* 0x00000008000075a7 */ /* 0x000826000800017f */
[----:B0-----:R-:W-:Y:S05]  /*2ec00*/  @!P0 NANOSLEEP.SYNCS 0x989680 ;  /* 0x009896800000895d */ /* 0x001fea0003900000 */
[----:B------:R4:W0:Y:S02]  /*2ec10*/  @!P0 SYNCS.PHASECHK.TRANS64 P0, [R0+URZ], R8 ;  /* 0x00000008000085a7 */ /* 0x000824000800007f */
[----:B----4-:R4:W5:Y:S02]  /*2ec20*/  LDL.LU R0, [R1+0x580] ;  /* 0x0005800001007983 */ /* 0x0109640000300800 */
[----:B0---4-:R-:W-:Y:S05]  /*2ec30*/  @!P0 BRA `(.L_x_24) ;  /* 0xfffffffc00e48947 */ /* 0x011fea000383ffff */
[----:B------:R-:W-:Y:S05]  /*2ec40*/  BRA `(.L_x_23) ;  /* 0xfffffd8400f87947 */ /* 0x000fea000383ffff */
.L_x_45:
[----:B------:R-:W-:Y:S01]  /*2ec50*/  BSSY B1, `(.L_x_73) ;  /* 0x0000006000017945 */ /* 0x000fe20003800000 */
[----:B------:R-:W-:-:S07]  /*2ec60*/  IMAD.MOV.U32 R2, RZ, RZ, -0x1 ;  /* 0xffffffffff027424 */ /* 0x000fce00078e00ff */
[----:B------:R-:W-:Y:S05]  /*2ec70*/  WARPSYNC.COLLECTIVE R2, `(.L_x_74) ;  /* 0x00000000020c7348 */ /* 0x000fea0003c00000 */
[----:B------:R-:W-:Y:S02]  /*2ec80*/  ELECT P1, UR62, PT ;  /* 0x00000000003e782f */ /* 0x000fe40003820000 */
[----:B------:R-:W-:Y:S01]  /*2ec90*/  MOV R2, UR62 ;  /* 0x0000003e00027c02 */ /* 0x000fe20008000f00 */
[----:B------:R-:W-:Y:S10]  /*2eca0*/  ENDCOLLECTIVE ;  /* 0x000000000000791b */ /* 0x000ff40003800000 */
.L_x_74:
[----:B------:R-:W-:Y:S05]  /*2ecb0*/  BSYNC B1 ;  /* 0x0000000000017941 */ /* 0x000fea0003800000 */
.L_x_73:
[----:B------:R-:W-:Y:S05]  /*2ecc0*/  BRA `(.L_x_75) ;  /* 0xffffffe800f87947 */ /* 0x000fea000383ffff */
.L_x_48:
[----:B-1----:R1:W2:Y:S02]  /*2ecd0*/  SYNCS.PHASECHK.TRANS64.TRYWAIT P1, [R16+URZ+0x60], R11 ;  /* 0x0000600b100075a7 */ /* 0x0022a4000802017f */
[----:B--2---:R-:W-:Y:S05]  /*2ece0*/  @!P1 NANOSLEEP.SYNCS 0x989680 ;  /* 0x009896800000995d */ /* 0x004fea0003900000 */
[----:B------:R-:W2:Y:S02]  /*2ecf0*/  @!P1 SYNCS.PHASECHK.TRANS64 P1, [R16+URZ+0x60], R11 ;  /* 0x0000600b100095a7 */ /* 0x000ea4000802007f */
[----:B--2---:R-:W-:Y:S05]  /*2ed00*/  @!P1 BRA `(.L_x_48) ;  /* 0xfffffffc00f09947 */ /* 0x004fea000383ffff */
[----:B------:R-:W-:Y:S05]  /*2ed10*/  BRA `(.L_x_76) ;  /* 0xffffffec002c7947 */ /* 0x000fea000383ffff */
.L_x_57:
[----:B------:R-:W-:Y:S01]  /*2ed20*/  BSSY B0, `(.L_x_77) ;  /* 0x0000006000007945 */ /* 0x000fe20003800000 */
[----:B------:R-:W-:-:S07]  /*2ed30*/  IMAD.MOV.U32 R2, RZ, RZ, -0x1 ;  /* 0xffffffffff027424 */ /* 0x000fce00078e00ff */
[----:B------:R-:W-:Y:S05]  /*2ed40*/  WARPSYNC.COLLECTIVE R2, `(.L_x_78) ;  /* 0x00000000020c7348 */ /* 0x000fea0003c00000 */
[----:B------:R-:W-:Y:S02]  /*2ed50*/  ELECT P1, UR62, PT ;  /* 0x00000000003e782f */ /* 0x000fe40003820000 */
[----:B------:R-:W-:Y:S01]  /*2ed60*/  MOV R2, UR62 ;  /* 0x0000003e00027c02 */ /* 0x000fe20008000f00 */
[----:B------:R-:W-:Y:S10]  /*2ed70*/  ENDCOLLECTIVE ;  /* 0x000000000000791b */ /* 0x000ff40003800000 */
.L_x_78:
[----:B------:R-:W-:Y:S05]  /*2ed80*/  BSYNC B0 ;  /* 0x0000000000007941 */ /* 0x000fea0003800000 */
.L_x_77:
[----:B------:R-:W-:Y:S01]  /*2ed90*/  PLOP3.LUT P0, PT, P1, PT, PT, 0x80, 0x0 ;  /* 0x000000000000781c */ /* 0x000fe20000f0f070 */
[----:B------:R-:W-:-:S12]  /*2eda0*/  BRA `(.L_x_79) ;  /* 0xfffffff400987947 */ /* 0x000fd8000383ffff */
.L_x_61:
[----:B0-----:R0:W1:Y:S02]  /*2edb0*/  SYNCS.PHASECHK.TRANS64.TRYWAIT P0, [R3+URZ], R2 ;  /* 0x00000002030075a7 */ /* 0x001064000800017f */
[----:B-1----:R-:W-:Y:S05]  /*2edc0*/  @!P0 NANOSLEEP.SYNCS 0x989680 ;  /* 0x009896800000895d */ /* 0x002fea0003900000 */
[----:B------:R-:W1:Y:S02]  /*2edd0*/  @!P0 SYNCS.PHASECHK.TRANS64 P0, [R3+URZ], R2 ;  /* 0x00000002030085a7 */ /* 0x000e64000800007f */
[----:B-1----:R-:W-:Y:S05]  /*2ede0*/  @!P0 BRA `(.L_x_61) ;  /* 0xfffffffc00f08947 */ /* 0x002fea000383ffff */
[----:B------:R-:W-:Y:S05]  /*2edf0*/  BRA `(.L_x_80) ;  /* 0xfffffff400c07947 */ /* 0x000fea000383ffff */
.L_x_62:
[----:B0-----:R0:W1:Y:S02]  /*2ee00*/  SYNCS.PHASECHK.TRANS64.TRYWAIT P0, [R3+URZ], R2 ;  /* 0x00000002030075a7 */ /* 0x001064000800017f */
[----:B-1----:R-:W-:Y:S05]  /*2ee10*/  @!P0 NANOSLEEP.SYNCS 0x989680 ;  /* 0x009896800000895d */ /* 0x002fea0003900000 */
[----:B------:R-:W1:Y:S02]  /*2ee20*/  @!P0 SYNCS.PHASECHK.TRANS64 P0, [R3+URZ], R2 ;  /* 0x00000002030085a7 */ /* 0x000e64000800007f */
[----:B-1----:R-:W-:Y:S05]  /*2ee30*/  @!P0 BRA `(.L_x_62) ;  /* 0xfffffffc00f08947 */ /* 0x002fea000383ffff */
[----:B------:R-:W-:Y:S05]  /*2ee40*/  BRA `(.L_x_81) ;  /* 0xfffffff400d07947 */ /* 0x000fea000383ffff */
.L_x_63:
[----:B0-----:R0:W1:Y:S02]  /*2ee50*/  SYNCS.PHASECHK.TRANS64.TRYWAIT P0, [R3+URZ], R2 ;  /* 0x00000002030075a7 */ /* 0x001064000800017f */
[----:B-1----:R-:W-:Y:S05]  /*2ee60*/  @!P0 NANOSLEEP.SYNCS 0x989680 ;  /* 0x009896800000895d */ /* 0x002fea0003900000 */
[----:B------:R-:W1:Y:S02]  /*2ee70*/  @!P0 SYNCS.PHASECHK.TRANS64 P0, [R3+URZ], R2 ;  /* 0x00000002030085a7 */ /* 0x000e64000800007f */
[----:B-1----:R-:W-:Y:S05]  /*2ee80*/  @!P0 BRA `(.L_x_63) ;  /* 0xfffffffc00f08947 */ /* 0x002fea000383ffff */
[----:B------:R-:W-:Y:S05]  /*2ee90*/  BRA `(.L_x_82) ;  /* 0xfffffff400e07947 */ /* 0x000fea000383ffff */
.L_x_64:
[----:B0-----:R0:W1:Y:S02]  /*2eea0*/  SYNCS.PHASECHK.TRANS64.TRYWAIT P0, [R3+URZ], R2 ;  /* 0x00000002030075a7 */ /* 0x001064000800017f */
[----:B-1----:R-:W-:Y:S05]  /*2eeb0*/  @!P0 NANOSLEEP.SYNCS 0x989680 ;  /* 0x009896800000895d */ /* 0x002fea0003900000 */
[----:B------:R-:W1:Y:S02]  /*2eec0*/  @!P0 SYNCS.PHASECHK.TRANS64 P0, [R3+URZ], R2 ;  /* 0x00000002030085a7 */ /* 0x000e64000800007f */
[----:B-1----:R-:W-:Y:S05]  /*2eed0*/  @!P0 BRA `(.L_x_64) ;  /* 0xfffffffc00f08947 */ /* 0x002fea000383ffff */
[----:B------:R-:W-:Y:S05]  /*2eee0*/  BRA `(.L_x_83) ;  /* 0xfffffff400f07947 */ /* 0x000fea000383ffff */
.L_x_65:
[----:B0-----:R0:W1:Y:S02]  /*2eef0*/  SYNCS.PHASECHK.TRANS64.TRYWAIT P0, [R3+URZ], R2 ;  /* 0x00000002030075a7 */ /* 0x001064000800017f */
[----:B-1----:R-:W-:Y:S05]  /*2ef00*/  @!P0 NANOSLEEP.SYNCS 0x989680 ;  /* 0x009896800000895d */ /* 0x002fea0003900000 */
[----:B------:R-:W1:Y:S02]  /*2ef10*/  @!P0 SYNCS.PHASECHK.TRANS64 P0, [R3+URZ], R2 ;  /* 0x00000002030085a7 */ /* 0x000e64000800007f */
[----:B-1----:R-:W-:Y:S05]  /*2ef20*/  @!P0 BRA `(.L_x_65) ;  /* 0xfffffffc00f08947 */ /* 0x002fea000383ffff */
[----:B------:R-:W-:Y:S05]  /*2ef30*/  BRA `(.L_x_84) ;  /* 0xfffffff800007947 */ /* 0x000fea000383ffff */
.L_x_66:
[----:B0-----:R0:W1:Y:S02]  /*2ef40*/  SYNCS.PHASECHK.TRANS64.TRYWAIT P0, [R3+URZ], R2 ;  /* 0x00000002030075a7 */ /* 0x001064000800017f */
[----:B-1----:R-:W-:Y:S05]  /*2ef50*/  @!P0 NANOSLEEP.SYNCS 0x989680 ;  /* 0x009896800000895d */ /* 0x002fea0003900000 */
[----:B------:R-:W1:Y:S02]  /*2ef60*/  @!P0 SYNCS.PHASECHK.TRANS64 P0, [R3+URZ], R2 ;  /* 0x00000002030085a7 */ /* 0x000e64000800007f */
[----:B-1----:R-:W-:Y:S05]  /*2ef70*/  @!P0 BRA `(.L_x_66) ;  /* 0xfffffffc00f08947 */ /* 0x002fea000383ffff */
[----:B------:R-:W-:Y:S05]  /*2ef80*/  BRA `(.L_x_85) ;  /* 0xfffffff800107947 */ /* 0x000fea000383ffff */
.L_x_67:
[----:B0-----:R0:W1:Y:S02]  /*2ef90*/  SYNCS.PHASECHK.TRANS64.TRYWAIT P0, [R3+URZ], R2 ;  /* 0x00000002030075a7 */ /* 0x001064000800017f */
[----:B-1----:R-:W-:Y:S05]  /*2efa0*/  @!P0 NANOSLEEP.SYNCS 0x989680 ;  /* 0x009896800000895d */ /* 0x002fea0003900000 */
[----:B------:R-:W1:Y:S02]  /*2efb0*/  @!P0 SYNCS.PHASECHK.TRANS64 P0, [R3+URZ], R2 ;  /* 0x00000002030085a7 */ /* 0x000e64000800007f */
[----:B-1----:R-:W-:Y:S05]  /*2efc0*/  @!P0 BRA `(.L_x_67) ;  /* 0xfffffffc00f08947 */ /* 0x002fea000383ffff */
[----:B------:R-:W-:Y:S05]  /*2efd0*/  BRA `(.L_x_86) ;  /* 0xfffffff800207947 */ /* 0x000fea000383ffff */
.L_x_68:
[----:B0-----:R0:W1:Y:S02]  /*2efe0*/  SYNCS.PHASECHK.TRANS64.TRYWAIT P0, [R3+URZ], R2 ;  /* 0x00000002030075a7 */ /* 0x001064000800017f */
[----:B-1----:R-:W-:Y:S05]  /*2eff0*/  @!P0 NANOSLEEP.SYNCS 0x989680 ;  /* 0x009896800000895d */ /* 0x002fea0003900000 */
[----:B------:R-:W1:Y:S02]  /*2f000*/  @!P0 SYNCS.PHASECHK.TRANS64 P0, [R3+URZ], R2 ;  /* 0x00000002030085a7 */ /* 0x000e64000800007f */
[----:B-1----:R-:W-:Y:S05]  /*2f010*/  @!P0 BRA `(.L_x_68) ;  /* 0xfffffffc00f08947 */ /* 0x002fea000383ffff */
[----:B------:R-:W-:Y:S05]  /*2f020*/  BRA `(.L_x_87) ;  /* 0xfffffff800307947 */ /* 0x000fea000383ffff */
.L_x_69:
[----:B0-----:R0:W1:Y:S02]  /*2f030*/  SYNCS.PHASECHK.TRANS64.TRYWAIT P0, [R3+URZ], R2 ;  /* 0x00000002030075a7 */ /* 0x001064000800017f */
[----:B-1----:R-:W-:Y:S05]  /*2f040*/  @!P0 NANOSLEEP.SYNCS 0x989680 ;  /* 0x009896800000895d */ /* 0x002fea0003900000 */
[----:B------:R-:W1:Y:S02]  /*2f050*/  @!P0 SYNCS.PHASECHK.TRANS64 P0, [R3+URZ], R2 ;  /* 0x00000002030085a7 */ /* 0x000e64000800007f */
[----:B-1----:R-:W-:Y:S05]  /*2f060*/  @!P0 BRA `(.L_x_69) ;  /* 0xfffffffc00f08947 */ /* 0x002fea000383ffff */
[----:B------:R-:W-:Y:S05]  /*2f070*/  BRA `(.L_x_88) ;  /* 0xfffffff800407947 */ /* 0x000fea000383ffff */
.L_x_70:
[----:B0-----:R0:W1:Y:S02]  /*2f080*/  SYNCS.PHASECHK.TRANS64.TRYWAIT P0, [R3+URZ], R2 ;  /* 0x00000002030075a7 */ /* 0x001064000800017f */
[----:B-1----:R-:W-:Y:S05]  /*2f090*/  @!P0 NANOSLEEP.SYNCS 0x989680 ;  /* 0x009896800000895d */ /* 0x002fea0003900000 */
[----:B------:R-:W1:Y:S02]  /*2f0a0*/  @!P0 SYNCS.PHASECHK.TRANS64 P0, [R3+URZ], R2 ;  /* 0x00000002030085a7 */ /* 0x000e64000800007f */
[----:B-1----:R-:W-:Y:S05]  /*2f0b0*/  @!P0 BRA `(.L_x_70) ;  /* 0xfffffffc00f08947 */ /* 0x002fea000383ffff */
[----:B------:R-:W-:Y:S05]  /*2f0c0*/  BRA `(.L_x_89) ;  /* 0xfffffff800507947 */ /* 0x000fea000383ffff */
.L_x_71:
[----:B0-----:R0:W1:Y:S02]  /*2f0d0*/  SYNCS.PHASECHK.TRANS64.TRYWAIT P0, [R3+URZ], R2 ;  /* 0x00000002030075a7 */ /* 0x001064000800017f */
[----:B-1----:R-:W-:Y:S05]  /*2f0e0*/  @!P0 NANOSLEEP.SYNCS 0x989680 ;  /* 0x009896800000895d */ /* 0x002fea0003900000 */
[----:B------:R-:W1:Y:S02]  /*2f0f0*/  @!P0 SYNCS.PHASECHK.TRANS64 P0, [R3+URZ], R2 ;  /* 0x00000002030085a7 */ /* 0x000e64000800007f */
[----:B-1----:R-:W-:Y:S05]  /*2f100*/  @!P0 BRA `(.L_x_71) ;  /* 0xfffffffc00f08947 */ /* 0x002fea000383ffff */
[----:B------:R-:W-:Y:S05]  /*2f110*/  BRA `(.L_x_90) ;  /* 0xfffffff800607947 */ /* 0x000fea000383ffff */
.L_x_91:
[----:B------:R-:W-:-:S00]  /*2f120*/  BRA `(.L_x_91) ;  /* 0xfffffffc00fc7947 */ /* 0x000fc0000383ffff */
[----:B------:R-:W-:-:S00]  /*2f130*/  NOP ;  /* 0x0000000000007918 */ /* 0x000fc00000000000 */
        /* <DEDUP_REMOVED lines=12> */
.L_x_92:


//--------------------- .nv.shared._ZN7cutlass13device_kernelINS_4gemm6kernel13GemmUniversalIN4cute5tupleIJiiiiEEENS1_10collective13CollectiveMmaINS1_37MainloopSm90TmaGmmaWarpSpecializedFP8ILi12ENS5_IJNS4_1CILi1EEESB_SB_EEENS1_35KernelTmaWarpSpecializedCooperativeEEENS5_IJNSA_ILi384EEENSA_ILi192EEENSA_ILi32EEEEEENS_12float_e4m3_tENS5_IJlSB_lEEESJ_SK_NS4_8TiledMMAINS4_8MMA_AtomIJNS4_4SM904GMMA31MMA_64x192x32_F32E4M3E4M3_SS_TNILNSO_7ScaleInE1ELSQ_1EEEEEENS4_6LayoutINS5_IJNSA_ILi2EEESB_SB_EEENS5_IJSB_NSA_ILi0EEESW_EEEEENS5_IJNS4_10UnderscoreESZ_SZ_EEEEENS4_13SM90_TMA_LOADENS4_14ComposedLayoutINS4_7SwizzleILi1ELi4ELi3EEENS4_18smem_ptr_flag_bitsILi8EEENST_INS5_IJNSA_ILi8EEESH_EEENS5_IJSH_SB_EEEEEEEvNS4_8identityES12_S1C_vS1D_EENS_8epilogue10collective6detail29Sm90TmaWarpSpecializedAdapterINS1G_15DefaultEpilogueISJ_SK_SK_NS1F_6thread17LinearCombinationISJ_Li1EffLNS1K_9ScaleType4KindE0ELNS_15FloatRoundStyleE2ESJ_EENS1_15EpilogueDefaultEEEEEvvEEEEvNT_6ParamsE --------------------------
	.section	.nv.shared._ZN7cutlass13device_kernelINS_4gemm6kernel13GemmUniversalIN4cute5tupleIJiiiiEEENS1_10collective13CollectiveMmaINS1_37MainloopSm90TmaGmmaWarpSpecializedFP8ILi12ENS5_IJNS4_1CILi1EEESB_SB_EEENS1_35KernelTmaWarpSpecializedCooperativeEEENS5_IJNSA_ILi384EEENSA_ILi192EEENSA_ILi32EEEEEENS_12float_e4m3_tENS5_IJlSB_lEEESJ_SK_NS4_8TiledMMAINS4_8MMA_AtomIJNS4_4SM904GMMA31MMA_64x192x32_F32E4M3E4M3_SS_TNILNSO_7ScaleInE1ELSQ_1EEEEEENS4_6LayoutINS5_IJNSA_ILi2EEESB_SB_EEENS5_IJSB_NSA_ILi0EEESW_EEEEENS5_IJNS4_10UnderscoreESZ_SZ_EEEEENS4_13SM90_TMA_LOADENS4_14ComposedLayoutINS4_7SwizzleILi1ELi4ELi3EEENS4_18smem_ptr_flag_bitsILi8EEENST_INS5_IJNSA_ILi8EEESH_EEENS5_IJSH_SB_EEEEEEEvNS4_8identityES12_S1C_vS1D_EENS_8epilogue10collective6detail29Sm90TmaWarpSpecializedAdapterINS1G_15DefaultEpilogueISJ_SK_SK_NS1F_6thread17LinearCombinationISJ_Li1EffLNS1K_9ScaleType4KindE0ELNS_15FloatRoundStyleE2ESJ_EENS1_15EpilogueDefaultEEEEEvvEEEEvNT_6ParamsE,"aw",@nobits
	.sectionflags	@""
	.align	16
	.zero		1024


//--------------------- .nv.shared.reserved.0     --------------------------
	.section	.nv.shared.reserved.0,"aw",@nobits
	.weak		__nv_reservedSMEM_offset_0_alias
	.size		__nv_reservedSMEM_offset_0_alias, 0, 0
	.other		__nv_reservedSMEM_offset_0_alias,@"STO_CUDA_RESERVED_SHARED STV_DEFAULT"
__nv_reservedSMEM_offset_0_alias:
	.zero		0


//--------------------- .nv.global                --------------------------
	.section	.nv.global,"aw",@nobits
.nv.global:
	.type		_ZN39_INTERNAL_8d8d4e13_4_k_cu_af98da64_61094cute1_E,@object
	.size		_ZN39_INTERNAL_8d8d4e13_4_k_cu_af98da64_61094cute1_E,(_ZN39_INTERNAL_8d8d4e13_4_k_cu_af98da64_61094cuda3std3__45__cpo6cbeginE - _ZN39_INTERNAL_8d8d4e13_4_k_cu_af98da64_61094cute1_E)
_ZN39_INTERNAL_8d8d4e13_4_k_cu_af98da64_61094cute1_E:
	.zero		1
	.type		_ZN39_INTERNAL_8d8d4e13_4_k_cu_af98da64_61094cuda3std3__45__cpo6cbeginE,@object
	.size		_ZN39_INTERNAL_8d8d4e13_4_k_cu_af98da64_61094cuda3std3__45__cpo6cbeginE,(_ZN39_INTERNAL_8d8d4e13_4_k_cu_af98da64_61094cuda3std3__48in_placeE - _ZN39_INTERNAL_8d8d4e13_4_k_cu_af98da64_61094cuda3std3__45__cpo6cbeginE)
_ZN39_INTERNAL_8d8d4e13_4_k_cu_af98da64_61094cuda3std3__45__cpo6cbeginE:
	.zero		1
	.type		_ZN39_INTERNAL_8d8d4e13_4_k_cu_af98da64_61094cuda3std3__48in_placeE,@object
	.size		_ZN39_INTERNAL_8d8d4e13_4_k_cu_af98da64_61094cuda3std3__48in_placeE,(_ZN39_INTERNAL_8d8d4e13_4_k_cu_af98da64_61094cuda3std6ranges3__45__cpo9iter_moveE - _ZN39_INTERNAL_8d8d4e13_4_k_cu_af98da64_61094cuda3std3__48in_placeE)
_ZN39_INTERNAL_8d8d4e13_4_k_cu_af98da64_61094cuda3std3__48in_placeE:
	.zero		1
	.type		_ZN39_INTERNAL_8d8d4e13_4_k_cu_af98da64_61094cuda3std6ranges3__45__cpo9iter_moveE,@object
	.size		_ZN39_INTERNAL_8d8d4e13_4_k_cu_af98da64_61094cuda3std6ranges3__45__cpo9iter_moveE,(_ZN39_INTERNAL_8d8d4e13_4_k_cu_af98da64_61094cuda3std3__45__cpo5beginE - _ZN39_INTERNAL_8d8d4e13_4_k_cu_af98da64_61094cuda3std6ranges3__45__cpo9iter_moveE)
_ZN39_INTERNAL_8d8d4e13_4_k_cu_af98da64_61094cuda3std6ranges3__45__cpo9iter_moveE:
	.zero		1
	.type		_ZN39_INTERNAL_8d8d4e13_4_k_cu_af98da64_61094cuda3std3__45__cpo5beginE,@object
	.size		_ZN39_INTERNAL_8d8d4e13_4_k_cu_af98da64_61094cuda3std3__45__cpo5beginE,(_ZN39_INTERNAL_8d8d4e13_4_k_cu_af98da64_61094cuda3std3__441_GLOBAL__N__8d8d4e13_4_k_cu_af98da64_61096ignoreE - _ZN39_INTERNAL_8d8d4e13_4_k_cu_af98da64_61094cuda3std3__45__cpo5beginE)
_ZN39_INTERNAL_8d8d4e13_4_k_cu_af98da64_61094cuda3std3__45__cpo5beginE:
	.zero		1
	.type		_ZN39_INTERNAL_8d8d4e13_4_k_cu_af98da64_61094cuda3std3__441_GLOBAL__N__8d8d4e13_4_k_cu_af98da64_61096ignoreE,@object
	.size		_ZN39_INTERNAL_8d8d4e13_4_k_cu_af98da64_61094cuda3std3__441_GLOBAL__N__8d8d4e13_4_k_cu_af98da64_61096ignoreE,(_ZN39_INTERNAL_8d8d4e13_4_k_cu_af98da64_61094cute7productE - _ZN39_INTERNAL_8d8d4e13_4_k_cu_af98da64_61094cuda3std3__441_GLOBAL__N__8d8d4e13_4_k_cu_af98da64_61096ignoreE)
_ZN39_INTERNAL_8d8d4e13_4_k_cu_af98da64_61094cuda3std3__441_GLOBAL__N__8d8d4e13_4_k_cu_af98da64_61096ignoreE:
	.zero		1
	.type		_ZN39_INTERNAL_8d8d4e13_4_k_cu_af98da64_61094cute7productE,@object
	.size		_ZN39_INTERNAL_8d8d4e13_4_k_cu_af98da64_61094cute7productE,(_ZN39_INTERNAL_8d8d4e13_4_k_cu_af98da64_61094cuda3std3__45__cpo3endE - _ZN39_INTERNAL_8d8d4e13_4_k_cu_af98da64_61094cute7productE)
_ZN39_INTERNAL_8d8d4e13_4_k_cu_af98da64_61094cute7productE:
	.zero		1
	.type		_ZN39_INTERNAL_8d8d4e13_4_k_cu_af98da64_61094cuda3std3__45__cpo3endE,@object
	.size		_ZN39_INTERNAL_8d8d4e13_4_k_cu_af98da64_61094cuda3std3__45__cpo3endE,(_ZN39_INTERNAL_8d8d4e13_4_k_cu_af98da64_61094cuda3std3__419piecewise_constructE - _ZN39_INTERNAL_8d8d4e13_4_k_cu_af98da64_61094cuda3std3__45__cpo3endE)
_ZN39_INTERNAL_8d8d4e13_4_k_cu_af98da64_61094cuda3std3__45__cpo3endE:
	.zero		1
	.type		_ZN39_INTERNAL_8d8d4e13_4_k_cu_af98da64_61094cuda3std3__419piecewise_constructE,@object
	.size		_ZN39_INTERNAL_8d8d4e13_4_k_cu_af98da64_61094cuda3std3__419piecewise_constructE,(_ZN39_INTERNAL_8d8d4e13_4_k_cu_af98da64_61094cuda3std3__45__cpo4cendE - _ZN39_INTERNAL_8d8d4e13_4_k_cu_af98da64_61094cuda3std3__419piecewise_constructE)
_ZN39_INTERNAL_8d8d4e13_4_k_cu_af98da64_61094cuda3std3__419piecewise_constructE:
	.zero		1
	.type		_ZN39_INTERNAL_8d8d4e13_4_k_cu_af98da64_61094cuda3std3__45__cpo4cendE,@object
	.size		_ZN39_INTERNAL_8d8d4e13_4_k_cu_af98da64_61094cuda3std3__45__cpo4cendE,(_ZN39_INTERNAL_8d8d4e13_4_k_cu_af98da64_61094cuda3std6ranges3__45__cpo4swapE - _ZN39_INTERNAL_8d8d4e13_4_k_cu_af98da64_61094cuda3std3__45__cpo4cendE)
_ZN39_INTERNAL_8d8d4e13_4_k_cu_af98da64_61094cuda3std3__45__cpo4cendE:
	.zero		1
	.type		_ZN39_INTERNAL_8d8d4e13_4_k_cu_af98da64_61094cuda3std6ranges3__45__cpo4swapE,@object
	.size		_ZN39_INTERNAL_8d8d4e13_4_k_cu_af98da64_61094cuda3std6ranges3__45__cpo4swapE,(.L_7 - _ZN39_INTERNAL_8d8d4e13_4_k_cu_af98da64_61094cuda3std6ranges3__45__cpo4swapE)
_ZN39_INTERNAL_8d8d4e13_4_k_cu_af98da64_61094cuda3std6ranges3__45__cpo4swapE:
	.zero		1
.L_7:


//--------------------- .nv.constant0._ZN7cutlass13device_kernelINS_4gemm6kernel13GemmUniversalIN4cute5tupleIJiiiiEEENS1_10collective13CollectiveMmaINS1_37MainloopSm90TmaGmmaWarpSpecializedFP8ILi12ENS5_IJNS4_1CILi1EEESB_SB_EEENS1_35KernelTmaWarpSpecializedCooperativeEEENS5_IJNSA_ILi384EEENSA_ILi192EEENSA_ILi32EEEEEENS_12float_e4m3_tENS5_IJlSB_lEEESJ_SK_NS4_8TiledMMAINS4_8MMA_AtomIJNS4_4SM904GMMA31MMA_64x192x32_F32E4M3E4M3_SS_TNILNSO_7ScaleInE1ELSQ_1EEEEEENS4_6LayoutINS5_IJNSA_ILi2EEESB_SB_EEENS5_IJSB_NSA_ILi0EEESW_EEEEENS5_IJNS4_10UnderscoreESZ_SZ_EEEEENS4_13SM90_TMA_LOADENS4_14ComposedLayoutINS4_7SwizzleILi1ELi4ELi3EEENS4_18smem_ptr_flag_bitsILi8EEENST_INS5_IJNSA_ILi8EEESH_EEENS5_IJSH_SB_EEEEEEEvNS4_8identityES12_S1C_vS1D_EENS_8epilogue10collective6detail29Sm90TmaWarpSpecializedAdapterINS1G_15DefaultEpilogueISJ_SK_SK_NS1F_6thread17LinearCombinationISJ_Li1EffLNS1K_9ScaleType4KindE0ELNS_15FloatRoundStyleE2ESJ_EENS1_15EpilogueDefaultEEEEEvvEEEEvNT_6ParamsE --------------------------
	.section	.nv.constant0._ZN7cutlass13device_kernelINS_4gemm6kernel13GemmUniversalIN4cute5tupleIJiiiiEEENS1_10collective13CollectiveMmaINS1_37MainloopSm90TmaGmmaWarpSpecializedFP8ILi12ENS5_IJNS4_1CILi1EEESB_SB_EEENS1_35KernelTmaWarpSpecializedCooperativeEEENS5_IJNSA_ILi384EEENSA_ILi192EEENSA_ILi32EEEEEENS_12float_e4m3_tENS5_IJlSB_lEEESJ_SK_NS4_8TiledMMAINS4_8MMA_AtomIJNS4_4SM904GMMA31MMA_64x192x32_F32E4M3E4M3_SS_TNILNSO_7ScaleInE1ELSQ_1EEEEEENS4_6LayoutINS5_IJNSA_ILi2EEESB_SB_EEENS5_IJSB_NSA_ILi0EEESW_EEEEENS5_IJNS4_10UnderscoreESZ_SZ_EEEEENS4_13SM90_TMA_LOADENS4_14ComposedLayoutINS4_7SwizzleILi1ELi4ELi3EEENS4_18smem_ptr_flag_bitsILi8EEENST_INS5_IJNSA_ILi8EEESH_EEENS5_IJSH_SB_EEEEEEEvNS4_8identityES12_S1C_vS1D_EENS_8epilogue10collective6detail29Sm90TmaWarpSpecializedAdapterINS1G_15DefaultEpilogueISJ_SK_SK_NS1F_6thread17LinearCombinationISJ_Li1EffLNS1K_9ScaleType4KindE0ELNS_15FloatRoundStyleE2ESJ_EENS1_15EpilogueDefaultEEEEEvvEEEEvNT_6ParamsE,"a",@progbits
	.sectionflags	@""
	.align	4
.nv.constant0._ZN7cutlass13device_kernelINS_4gemm6kernel13GemmUniversalIN4cute5tupleIJiiiiEEENS1_10collective13CollectiveMmaINS1_37MainloopSm90TmaGmmaWarpSpecializedFP8ILi12ENS5_IJNS4_1CILi1EEESB_SB_EEENS1_35KernelTmaWarpSpecializedCooperativeEEENS5_IJNSA_ILi384EEENSA_ILi192EEENSA_ILi32EEEEEENS_12float_e4m3_tENS5_IJlSB_lEEESJ_SK_NS4_8TiledMMAINS4_8MMA_AtomIJNS4_4SM904GMMA31MMA_64x192x32_F32E4M3E4M3_SS_TNILNSO_7ScaleInE1ELSQ_1EEEEEENS4_6LayoutINS5_IJNSA_ILi2EEESB_SB_EEENS5_IJSB_NSA_ILi0EEESW_EEEEENS5_IJNS4_10UnderscoreESZ_SZ_EEEEENS4_13SM90_TMA_LOADENS4_14ComposedLayoutINS4_7SwizzleILi1ELi4ELi3EEENS4_18smem_ptr_flag_bitsILi8EEENST_INS5_IJNSA_ILi8EEESH_EEENS5_IJSH_SB_EEEEEEEvNS4_8identityES12_S1C_vS1D_EENS_8epilogue10collective6detail29Sm90TmaWarpSpecializedAdapterINS1G_15DefaultEpilogueISJ_SK_SK_NS1F_6thread17LinearCombinationISJ_Li1EffLNS1K_9ScaleType4KindE0ELNS_15FloatRoundStyleE2ESJ_EENS1_15EpilogueDefaultEEEEEvvEEEEvNT_6ParamsE:
	.zero		1664


//--------------------- SYMBOLS --------------------------

	.type		.nv.reservedSmem.offset0,@object
	.size		.nv.reservedSmem.offset0,0x4
